//
// Generated by NVIDIA NVVM Compiler
//
// Compiler Build ID: CL-36424714
// Cuda compilation tools, release 13.0, V13.0.88
// Based on NVVM 20.0.0
//

.version 9.0
.target sm_100
.address_size 64

	// .globl	_Z14pack_global_64PKmPmh

.visible .entry _Z14pack_global_64PKmPmh(
	.param .u64 .ptr .align 1 _Z14pack_global_64PKmPmh_param_0,
	.param .u64 .ptr .align 1 _Z14pack_global_64PKmPmh_param_1,
	.param .u8 _Z14pack_global_64PKmPmh_param_2
)
{
	.reg .pred 	%p<610>;
	.reg .b16 	%rs<109>;
	.reg .b32 	%r<5415>;
	.reg .b64 	%rd<15755>;

	ld.param.u64 	%rd561, [_Z14pack_global_64PKmPmh_param_0];
	ld.param.u64 	%rd562, [_Z14pack_global_64PKmPmh_param_1];
	ld.param.u8 	%rs2, [_Z14pack_global_64PKmPmh_param_2];
	cvta.to.global.u64 	%rd563, %rd562;
	cvta.to.global.u64 	%rd564, %rd561;
	mov.u32 	%r1058, %ctaid.x;
	shl.b32 	%r1059, %r1058, 10;
	mul.wide.u32 	%rd565, %r1059, 8;
	add.s64 	%rd1, %rd564, %rd565;
	cvt.u32.u16 	%r1060, %rs2;
	mul.lo.s32 	%r1061, %r1058, %r1060;
	shl.b32 	%r1062, %r1061, 4;
	mul.wide.u32 	%rd566, %r1062, 8;
	add.s64 	%rd2, %rd563, %rd566;
	setp.gt.s16 	%p1, %rs2, 32;
	@%p1 bra 	$L__BB0_64;
	ld.param.u8 	%rs62, [_Z14pack_global_64PKmPmh_param_2];
	setp.gt.s16 	%p49, %rs62, 16;
	@%p49 bra 	$L__BB0_33;
	ld.param.u8 	%rs86, [_Z14pack_global_64PKmPmh_param_2];
	setp.gt.s16 	%p73, %rs86, 8;
	@%p73 bra 	$L__BB0_18;
	ld.param.u8 	%rs98, [_Z14pack_global_64PKmPmh_param_2];
	setp.gt.s16 	%p85, %rs98, 4;
	@%p85 bra 	$L__BB0_11;
	ld.param.u8 	%rs104, [_Z14pack_global_64PKmPmh_param_2];
	setp.gt.s16 	%p91, %rs104, 2;
	@%p91 bra 	$L__BB0_8;
	ld.param.u8 	%rs107, [_Z14pack_global_64PKmPmh_param_2];
	setp.eq.s16 	%p94, %rs107, 1;
	@%p94 bra 	$L__BB0_127;
	ld.param.u8 	%rs108, [_Z14pack_global_64PKmPmh_param_2];
	setp.eq.s16 	%p95, %rs108, 2;
	@%p95 bra 	$L__BB0_7;
	bra.uni 	$L__BB0_1680;
$L__BB0_7:
	mov.u32 	%r5286, %tid.x;
	mul.wide.u32 	%rd15567, %r5286, 8;
	add.s64 	%rd15568, %rd1, %rd15567;
	ld.global.nc.u64 	%rd15569, [%rd15568];
	and.b64  	%rd15570, %rd15569, 3;
	ld.global.nc.u64 	%rd15571, [%rd15568+256];
	shl.b64 	%rd15572, %rd15571, 2;
	and.b64  	%rd15573, %rd15572, 12;
	or.b64  	%rd15574, %rd15573, %rd15570;
	ld.global.nc.u64 	%rd15575, [%rd15568+512];
	shl.b64 	%rd15576, %rd15575, 4;
	and.b64  	%rd15577, %rd15576, 48;
	or.b64  	%rd15578, %rd15577, %rd15574;
	ld.global.nc.u64 	%rd15579, [%rd15568+768];
	shl.b64 	%rd15580, %rd15579, 6;
	and.b64  	%rd15581, %rd15580, 192;
	or.b64  	%rd15582, %rd15581, %rd15578;
	ld.global.nc.u64 	%rd15583, [%rd15568+1024];
	shl.b64 	%rd15584, %rd15583, 8;
	and.b64  	%rd15585, %rd15584, 768;
	or.b64  	%rd15586, %rd15585, %rd15582;
	ld.global.nc.u64 	%rd15587, [%rd15568+1280];
	shl.b64 	%rd15588, %rd15587, 10;
	and.b64  	%rd15589, %rd15588, 3072;
	or.b64  	%rd15590, %rd15589, %rd15586;
	ld.global.nc.u64 	%rd15591, [%rd15568+1536];
	shl.b64 	%rd15592, %rd15591, 12;
	and.b64  	%rd15593, %rd15592, 12288;
	or.b64  	%rd15594, %rd15593, %rd15590;
	ld.global.nc.u64 	%rd15595, [%rd15568+1792];
	shl.b64 	%rd15596, %rd15595, 14;
	and.b64  	%rd15597, %rd15596, 49152;
	or.b64  	%rd15598, %rd15597, %rd15594;
	ld.global.nc.u64 	%rd15599, [%rd15568+2048];
	shl.b64 	%rd15600, %rd15599, 16;
	and.b64  	%rd15601, %rd15600, 196608;
	or.b64  	%rd15602, %rd15601, %rd15598;
	ld.global.nc.u64 	%rd15603, [%rd15568+2304];
	shl.b64 	%rd15604, %rd15603, 18;
	and.b64  	%rd15605, %rd15604, 786432;
	or.b64  	%rd15606, %rd15605, %rd15602;
	ld.global.nc.u64 	%rd15607, [%rd15568+2560];
	shl.b64 	%rd15608, %rd15607, 20;
	and.b64  	%rd15609, %rd15608, 3145728;
	or.b64  	%rd15610, %rd15609, %rd15606;
	ld.global.nc.u64 	%rd15611, [%rd15568+2816];
	shl.b64 	%rd15612, %rd15611, 22;
	and.b64  	%rd15613, %rd15612, 12582912;
	or.b64  	%rd15614, %rd15613, %rd15610;
	ld.global.nc.u64 	%rd15615, [%rd15568+3072];
	shl.b64 	%rd15616, %rd15615, 24;
	and.b64  	%rd15617, %rd15616, 50331648;
	or.b64  	%rd15618, %rd15617, %rd15614;
	ld.global.nc.u64 	%rd15619, [%rd15568+3328];
	shl.b64 	%rd15620, %rd15619, 26;
	and.b64  	%rd15621, %rd15620, 201326592;
	or.b64  	%rd15622, %rd15621, %rd15618;
	ld.global.nc.u64 	%rd15623, [%rd15568+3584];
	shl.b64 	%rd15624, %rd15623, 28;
	and.b64  	%rd15625, %rd15624, 805306368;
	or.b64  	%rd15626, %rd15625, %rd15622;
	ld.global.nc.u64 	%rd15627, [%rd15568+3840];
	shl.b64 	%rd15628, %rd15627, 30;
	and.b64  	%rd15629, %rd15628, 3221225472;
	or.b64  	%rd15630, %rd15629, %rd15626;
	ld.global.nc.u64 	%rd15631, [%rd15568+4096];
	shl.b64 	%rd15632, %rd15631, 32;
	and.b64  	%rd15633, %rd15632, 12884901888;
	or.b64  	%rd15634, %rd15633, %rd15630;
	ld.global.nc.u64 	%rd15635, [%rd15568+4352];
	shl.b64 	%rd15636, %rd15635, 34;
	and.b64  	%rd15637, %rd15636, 51539607552;
	or.b64  	%rd15638, %rd15637, %rd15634;
	ld.global.nc.u64 	%rd15639, [%rd15568+4608];
	shl.b64 	%rd15640, %rd15639, 36;
	and.b64  	%rd15641, %rd15640, 206158430208;
	or.b64  	%rd15642, %rd15641, %rd15638;
	ld.global.nc.u64 	%rd15643, [%rd15568+4864];
	shl.b64 	%rd15644, %rd15643, 38;
	and.b64  	%rd15645, %rd15644, 824633720832;
	or.b64  	%rd15646, %rd15645, %rd15642;
	ld.global.nc.u64 	%rd15647, [%rd15568+5120];
	shl.b64 	%rd15648, %rd15647, 40;
	and.b64  	%rd15649, %rd15648, 3298534883328;
	or.b64  	%rd15650, %rd15649, %rd15646;
	ld.global.nc.u64 	%rd15651, [%rd15568+5376];
	shl.b64 	%rd15652, %rd15651, 42;
	and.b64  	%rd15653, %rd15652, 13194139533312;
	or.b64  	%rd15654, %rd15653, %rd15650;
	ld.global.nc.u64 	%rd15655, [%rd15568+5632];
	shl.b64 	%rd15656, %rd15655, 44;
	and.b64  	%rd15657, %rd15656, 52776558133248;
	or.b64  	%rd15658, %rd15657, %rd15654;
	ld.global.nc.u64 	%rd15659, [%rd15568+5888];
	shl.b64 	%rd15660, %rd15659, 46;
	and.b64  	%rd15661, %rd15660, 211106232532992;
	or.b64  	%rd15662, %rd15661, %rd15658;
	ld.global.nc.u64 	%rd15663, [%rd15568+6144];
	shl.b64 	%rd15664, %rd15663, 48;
	and.b64  	%rd15665, %rd15664, 844424930131968;
	or.b64  	%rd15666, %rd15665, %rd15662;
	ld.global.nc.u64 	%rd15667, [%rd15568+6400];
	shl.b64 	%rd15668, %rd15667, 50;
	and.b64  	%rd15669, %rd15668, 3377699720527872;
	or.b64  	%rd15670, %rd15669, %rd15666;
	ld.global.nc.u64 	%rd15671, [%rd15568+6656];
	shl.b64 	%rd15672, %rd15671, 52;
	and.b64  	%rd15673, %rd15672, 13510798882111488;
	or.b64  	%rd15674, %rd15673, %rd15670;
	ld.global.nc.u64 	%rd15675, [%rd15568+6912];
	shl.b64 	%rd15676, %rd15675, 54;
	and.b64  	%rd15677, %rd15676, 54043195528445952;
	or.b64  	%rd15678, %rd15677, %rd15674;
	ld.global.nc.u64 	%rd15679, [%rd15568+7168];
	shl.b64 	%rd15680, %rd15679, 56;
	and.b64  	%rd15681, %rd15680, 216172782113783808;
	or.b64  	%rd15682, %rd15681, %rd15678;
	ld.global.nc.u64 	%rd15683, [%rd15568+7424];
	shl.b64 	%rd15684, %rd15683, 58;
	and.b64  	%rd15685, %rd15684, 864691128455135232;
	or.b64  	%rd15686, %rd15685, %rd15682;
	ld.global.nc.u64 	%rd15687, [%rd15568+7680];
	shl.b64 	%rd15688, %rd15687, 60;
	and.b64  	%rd15689, %rd15688, 3458764513820540928;
	or.b64  	%rd15690, %rd15689, %rd15686;
	ld.global.nc.u64 	%rd15691, [%rd15568+7936];
	shl.b64 	%rd15692, %rd15691, 62;
	or.b64  	%rd15693, %rd15692, %rd15690;
	add.s64 	%rd15694, %rd2, %rd15567;
	st.global.u64 	[%rd15694], %rd15693;
	bra.uni 	$L__BB0_1680;
$L__BB0_8:
	ld.param.u8 	%rs105, [_Z14pack_global_64PKmPmh_param_2];
	setp.eq.s16 	%p92, %rs105, 3;
	@%p92 bra 	$L__BB0_129;
	ld.param.u8 	%rs106, [_Z14pack_global_64PKmPmh_param_2];
	setp.eq.s16 	%p93, %rs106, 4;
	@%p93 bra 	$L__BB0_10;
	bra.uni 	$L__BB0_1680;
$L__BB0_10:
	mov.u32 	%r5201, %tid.x;
	mul.wide.u32 	%rd15257, %r5201, 8;
	add.s64 	%rd15258, %rd1, %rd15257;
	ld.global.nc.u64 	%rd15259, [%rd15258];
	and.b64  	%rd15260, %rd15259, 15;
	ld.global.nc.u64 	%rd15261, [%rd15258+256];
	shl.b64 	%rd15262, %rd15261, 4;
	and.b64  	%rd15263, %rd15262, 240;
	or.b64  	%rd15264, %rd15263, %rd15260;
	ld.global.nc.u64 	%rd15265, [%rd15258+512];
	shl.b64 	%rd15266, %rd15265, 8;
	and.b64  	%rd15267, %rd15266, 3840;
	or.b64  	%rd15268, %rd15267, %rd15264;
	ld.global.nc.u64 	%rd15269, [%rd15258+768];
	shl.b64 	%rd15270, %rd15269, 12;
	and.b64  	%rd15271, %rd15270, 61440;
	or.b64  	%rd15272, %rd15271, %rd15268;
	ld.global.nc.u64 	%rd15273, [%rd15258+1024];
	shl.b64 	%rd15274, %rd15273, 16;
	and.b64  	%rd15275, %rd15274, 983040;
	or.b64  	%rd15276, %rd15275, %rd15272;
	ld.global.nc.u64 	%rd15277, [%rd15258+1280];
	shl.b64 	%rd15278, %rd15277, 20;
	and.b64  	%rd15279, %rd15278, 15728640;
	or.b64  	%rd15280, %rd15279, %rd15276;
	ld.global.nc.u64 	%rd15281, [%rd15258+1536];
	shl.b64 	%rd15282, %rd15281, 24;
	and.b64  	%rd15283, %rd15282, 251658240;
	or.b64  	%rd15284, %rd15283, %rd15280;
	ld.global.nc.u64 	%rd15285, [%rd15258+1792];
	shl.b64 	%rd15286, %rd15285, 28;
	and.b64  	%rd15287, %rd15286, 4026531840;
	or.b64  	%rd15288, %rd15287, %rd15284;
	ld.global.nc.u64 	%rd15289, [%rd15258+2048];
	shl.b64 	%rd15290, %rd15289, 32;
	and.b64  	%rd15291, %rd15290, 64424509440;
	or.b64  	%rd15292, %rd15291, %rd15288;
	ld.global.nc.u64 	%rd15293, [%rd15258+2304];
	shl.b64 	%rd15294, %rd15293, 36;
	and.b64  	%rd15295, %rd15294, 1030792151040;
	or.b64  	%rd15296, %rd15295, %rd15292;
	ld.global.nc.u64 	%rd15297, [%rd15258+2560];
	shl.b64 	%rd15298, %rd15297, 40;
	and.b64  	%rd15299, %rd15298, 16492674416640;
	or.b64  	%rd15300, %rd15299, %rd15296;
	ld.global.nc.u64 	%rd15301, [%rd15258+2816];
	shl.b64 	%rd15302, %rd15301, 44;
	and.b64  	%rd15303, %rd15302, 263882790666240;
	or.b64  	%rd15304, %rd15303, %rd15300;
	ld.global.nc.u64 	%rd15305, [%rd15258+3072];
	shl.b64 	%rd15306, %rd15305, 48;
	and.b64  	%rd15307, %rd15306, 4222124650659840;
	or.b64  	%rd15308, %rd15307, %rd15304;
	ld.global.nc.u64 	%rd15309, [%rd15258+3328];
	shl.b64 	%rd15310, %rd15309, 52;
	and.b64  	%rd15311, %rd15310, 67553994410557440;
	or.b64  	%rd15312, %rd15311, %rd15308;
	ld.global.nc.u64 	%rd15313, [%rd15258+3584];
	shl.b64 	%rd15314, %rd15313, 56;
	and.b64  	%rd15315, %rd15314, 1080863910568919040;
	or.b64  	%rd15316, %rd15315, %rd15312;
	ld.global.nc.u64 	%rd15317, [%rd15258+3840];
	shl.b64 	%rd15318, %rd15317, 60;
	or.b64  	%rd15319, %rd15318, %rd15316;
	ld.global.nc.u64 	%rd15320, [%rd15258+4096];
	and.b64  	%rd15321, %rd15320, 15;
	ld.global.nc.u64 	%rd15322, [%rd15258+4352];
	shl.b64 	%rd15323, %rd15322, 4;
	and.b64  	%rd15324, %rd15323, 240;
	or.b64  	%rd15325, %rd15324, %rd15321;
	ld.global.nc.u64 	%rd15326, [%rd15258+4608];
	shl.b64 	%rd15327, %rd15326, 8;
	and.b64  	%rd15328, %rd15327, 3840;
	or.b64  	%rd15329, %rd15328, %rd15325;
	ld.global.nc.u64 	%rd15330, [%rd15258+4864];
	shl.b64 	%rd15331, %rd15330, 12;
	and.b64  	%rd15332, %rd15331, 61440;
	or.b64  	%rd15333, %rd15332, %rd15329;
	ld.global.nc.u64 	%rd15334, [%rd15258+5120];
	shl.b64 	%rd15335, %rd15334, 16;
	and.b64  	%rd15336, %rd15335, 983040;
	or.b64  	%rd15337, %rd15336, %rd15333;
	ld.global.nc.u64 	%rd15338, [%rd15258+5376];
	shl.b64 	%rd15339, %rd15338, 20;
	and.b64  	%rd15340, %rd15339, 15728640;
	or.b64  	%rd15341, %rd15340, %rd15337;
	ld.global.nc.u64 	%rd15342, [%rd15258+5632];
	shl.b64 	%rd15343, %rd15342, 24;
	and.b64  	%rd15344, %rd15343, 251658240;
	or.b64  	%rd15345, %rd15344, %rd15341;
	ld.global.nc.u64 	%rd15346, [%rd15258+5888];
	shl.b64 	%rd15347, %rd15346, 28;
	and.b64  	%rd15348, %rd15347, 4026531840;
	or.b64  	%rd15349, %rd15348, %rd15345;
	ld.global.nc.u64 	%rd15350, [%rd15258+6144];
	shl.b64 	%rd15351, %rd15350, 32;
	and.b64  	%rd15352, %rd15351, 64424509440;
	or.b64  	%rd15353, %rd15352, %rd15349;
	ld.global.nc.u64 	%rd15354, [%rd15258+6400];
	shl.b64 	%rd15355, %rd15354, 36;
	and.b64  	%rd15356, %rd15355, 1030792151040;
	or.b64  	%rd15357, %rd15356, %rd15353;
	ld.global.nc.u64 	%rd15358, [%rd15258+6656];
	shl.b64 	%rd15359, %rd15358, 40;
	and.b64  	%rd15360, %rd15359, 16492674416640;
	or.b64  	%rd15361, %rd15360, %rd15357;
	ld.global.nc.u64 	%rd15362, [%rd15258+6912];
	shl.b64 	%rd15363, %rd15362, 44;
	and.b64  	%rd15364, %rd15363, 263882790666240;
	or.b64  	%rd15365, %rd15364, %rd15361;
	ld.global.nc.u64 	%rd15366, [%rd15258+7168];
	shl.b64 	%rd15367, %rd15366, 48;
	and.b64  	%rd15368, %rd15367, 4222124650659840;
	or.b64  	%rd15369, %rd15368, %rd15365;
	ld.global.nc.u64 	%rd15370, [%rd15258+7424];
	shl.b64 	%rd15371, %rd15370, 52;
	and.b64  	%rd15372, %rd15371, 67553994410557440;
	or.b64  	%rd15373, %rd15372, %rd15369;
	ld.global.nc.u64 	%rd15374, [%rd15258+7680];
	shl.b64 	%rd15375, %rd15374, 56;
	and.b64  	%rd15376, %rd15375, 1080863910568919040;
	or.b64  	%rd15377, %rd15376, %rd15373;
	ld.global.nc.u64 	%rd15378, [%rd15258+7936];
	shl.b64 	%rd15379, %rd15378, 60;
	or.b64  	%rd15380, %rd15379, %rd15377;
	shl.b32 	%r5202, %r5201, 1;
	mul.wide.u32 	%rd15381, %r5202, 8;
	add.s64 	%rd15382, %rd2, %rd15381;
	st.global.u64 	[%rd15382], %rd15319;
	st.global.u64 	[%rd15382+8], %rd15380;
	bra.uni 	$L__BB0_1680;
$L__BB0_11:
	ld.param.u8 	%rs99, [_Z14pack_global_64PKmPmh_param_2];
	setp.gt.s16 	%p86, %rs99, 6;
	@%p86 bra 	$L__BB0_15;
	ld.param.u8 	%rs102, [_Z14pack_global_64PKmPmh_param_2];
	setp.eq.s16 	%p89, %rs102, 5;
	@%p89 bra 	$L__BB0_136;
	ld.param.u8 	%rs103, [_Z14pack_global_64PKmPmh_param_2];
	setp.eq.s16 	%p90, %rs103, 6;
	@%p90 bra 	$L__BB0_14;
	bra.uni 	$L__BB0_1680;
$L__BB0_14:
	mov.u32 	%r5071, %tid.x;
	mul.lo.s32 	%r5072, %r5071, 192;
	mul.wide.u32 	%rd14879, %r5071, 8;
	add.s64 	%rd14880, %rd1, %rd14879;
	shr.u32 	%r5073, %r5072, 6;
	ld.global.nc.u64 	%rd14881, [%rd14880];
	and.b64  	%rd14882, %rd14881, 63;
	mul.wide.u32 	%rd14883, %r5073, 8;
	add.s64 	%rd14884, %rd2, %rd14883;
	atom.global.or.b64 	%rd14885, [%rd14884], %rd14882;
	ld.global.nc.u64 	%rd14886, [%rd14880+256];
	shl.b64 	%rd14887, %rd14886, 6;
	and.b64  	%rd14888, %rd14887, 4032;
	atom.global.or.b64 	%rd14889, [%rd14884], %rd14888;
	ld.global.nc.u64 	%rd14890, [%rd14880+512];
	shl.b64 	%rd14891, %rd14890, 12;
	and.b64  	%rd14892, %rd14891, 258048;
	atom.global.or.b64 	%rd14893, [%rd14884], %rd14892;
	ld.global.nc.u64 	%rd14894, [%rd14880+768];
	shl.b64 	%rd14895, %rd14894, 18;
	and.b64  	%rd14896, %rd14895, 16515072;
	atom.global.or.b64 	%rd14897, [%rd14884], %rd14896;
	ld.global.nc.u64 	%rd14898, [%rd14880+1024];
	shl.b64 	%rd14899, %rd14898, 24;
	and.b64  	%rd14900, %rd14899, 1056964608;
	atom.global.or.b64 	%rd14901, [%rd14884], %rd14900;
	ld.global.nc.u64 	%rd14902, [%rd14880+1280];
	shl.b64 	%rd14903, %rd14902, 30;
	and.b64  	%rd14904, %rd14903, 67645734912;
	atom.global.or.b64 	%rd14905, [%rd14884], %rd14904;
	ld.global.nc.u64 	%rd14906, [%rd14880+1536];
	shl.b64 	%rd14907, %rd14906, 36;
	and.b64  	%rd14908, %rd14907, 4329327034368;
	atom.global.or.b64 	%rd14909, [%rd14884], %rd14908;
	ld.global.nc.u64 	%rd14910, [%rd14880+1792];
	shl.b64 	%rd14911, %rd14910, 42;
	and.b64  	%rd14912, %rd14911, 277076930199552;
	atom.global.or.b64 	%rd14913, [%rd14884], %rd14912;
	ld.global.nc.u64 	%rd14914, [%rd14880+2048];
	shl.b64 	%rd14915, %rd14914, 48;
	and.b64  	%rd14916, %rd14915, 17732923532771328;
	atom.global.or.b64 	%rd14917, [%rd14884], %rd14916;
	ld.global.nc.u64 	%rd14918, [%rd14880+2304];
	shl.b64 	%rd14919, %rd14918, 54;
	and.b64  	%rd14920, %rd14919, 1134907106097364992;
	atom.global.or.b64 	%rd14921, [%rd14884], %rd14920;
	ld.global.nc.u64 	%rd14922, [%rd14880+2560];
	shl.b64 	%rd14923, %rd14922, 60;
	atom.global.or.b64 	%rd14924, [%rd14884], %rd14923;
	shr.u64 	%rd14925, %rd14922, 4;
	and.b64  	%rd14926, %rd14925, 3;
	atom.global.or.b64 	%rd14927, [%rd14884+8], %rd14926;
	add.s32 	%r5074, %r5072, 66;
	shr.u32 	%r5075, %r5074, 6;
	ld.global.nc.u64 	%rd14928, [%rd14880+2816];
	mul.wide.u32 	%rd14929, %r5075, 8;
	add.s64 	%rd14930, %rd2, %rd14929;
	shl.b64 	%rd14931, %rd14928, 2;
	and.b64  	%rd14932, %rd14931, 252;
	atom.global.or.b64 	%rd14933, [%rd14930], %rd14932;
	add.s32 	%r5076, %r5072, 72;
	shr.u32 	%r5077, %r5076, 6;
	ld.global.nc.u64 	%rd14934, [%rd14880+3072];
	mul.wide.u32 	%rd14935, %r5077, 8;
	add.s64 	%rd14936, %rd2, %rd14935;
	shl.b64 	%rd14937, %rd14934, 8;
	and.b64  	%rd14938, %rd14937, 16128;
	atom.global.or.b64 	%rd14939, [%rd14936], %rd14938;
	add.s32 	%r5078, %r5072, 78;
	shr.u32 	%r5079, %r5078, 6;
	ld.global.nc.u64 	%rd14940, [%rd14880+3328];
	mul.wide.u32 	%rd14941, %r5079, 8;
	add.s64 	%rd14942, %rd2, %rd14941;
	shl.b64 	%rd14943, %rd14940, 14;
	and.b64  	%rd14944, %rd14943, 1032192;
	atom.global.or.b64 	%rd14945, [%rd14942], %rd14944;
	add.s32 	%r5080, %r5072, 84;
	shr.u32 	%r5081, %r5080, 6;
	ld.global.nc.u64 	%rd14946, [%rd14880+3584];
	mul.wide.u32 	%rd14947, %r5081, 8;
	add.s64 	%rd14948, %rd2, %rd14947;
	shl.b64 	%rd14949, %rd14946, 20;
	and.b64  	%rd14950, %rd14949, 66060288;
	atom.global.or.b64 	%rd14951, [%rd14948], %rd14950;
	add.s32 	%r5082, %r5072, 90;
	shr.u32 	%r5083, %r5082, 6;
	ld.global.nc.u64 	%rd14952, [%rd14880+3840];
	mul.wide.u32 	%rd14953, %r5083, 8;
	add.s64 	%rd14954, %rd2, %rd14953;
	shl.b64 	%rd14955, %rd14952, 26;
	and.b64  	%rd14956, %rd14955, 4227858432;
	atom.global.or.b64 	%rd14957, [%rd14954], %rd14956;
	add.s32 	%r5084, %r5072, 96;
	shr.u32 	%r5085, %r5084, 6;
	ld.global.nc.u64 	%rd14958, [%rd14880+4096];
	mul.wide.u32 	%rd14959, %r5085, 8;
	add.s64 	%rd14960, %rd2, %rd14959;
	shl.b64 	%rd14961, %rd14958, 32;
	and.b64  	%rd14962, %rd14961, 270582939648;
	atom.global.or.b64 	%rd14963, [%rd14960], %rd14962;
	add.s32 	%r5086, %r5072, 102;
	shr.u32 	%r5087, %r5086, 6;
	ld.global.nc.u64 	%rd14964, [%rd14880+4352];
	mul.wide.u32 	%rd14965, %r5087, 8;
	add.s64 	%rd14966, %rd2, %rd14965;
	shl.b64 	%rd14967, %rd14964, 38;
	and.b64  	%rd14968, %rd14967, 17317308137472;
	atom.global.or.b64 	%rd14969, [%rd14966], %rd14968;
	add.s32 	%r5088, %r5072, 108;
	shr.u32 	%r5089, %r5088, 6;
	ld.global.nc.u64 	%rd14970, [%rd14880+4608];
	mul.wide.u32 	%rd14971, %r5089, 8;
	add.s64 	%rd14972, %rd2, %rd14971;
	shl.b64 	%rd14973, %rd14970, 44;
	and.b64  	%rd14974, %rd14973, 1108307720798208;
	atom.global.or.b64 	%rd14975, [%rd14972], %rd14974;
	add.s32 	%r5090, %r5072, 114;
	shr.u32 	%r5091, %r5090, 6;
	ld.global.nc.u64 	%rd14976, [%rd14880+4864];
	mul.wide.u32 	%rd14977, %r5091, 8;
	add.s64 	%rd14978, %rd2, %rd14977;
	shl.b64 	%rd14979, %rd14976, 50;
	and.b64  	%rd14980, %rd14979, 70931694131085312;
	atom.global.or.b64 	%rd14981, [%rd14978], %rd14980;
	add.s32 	%r5092, %r5072, 120;
	shr.u32 	%r5093, %r5092, 6;
	ld.global.nc.u64 	%rd14982, [%rd14880+5120];
	mul.wide.u32 	%rd14983, %r5093, 8;
	add.s64 	%rd14984, %rd2, %rd14983;
	shl.b64 	%rd14985, %rd14982, 56;
	and.b64  	%rd14986, %rd14985, 4539628424389459968;
	atom.global.or.b64 	%rd14987, [%rd14984], %rd14986;
	add.s32 	%r5094, %r5072, 126;
	shr.u32 	%r5095, %r5094, 6;
	ld.global.nc.u64 	%rd14988, [%rd14880+5376];
	mul.wide.u32 	%rd14989, %r5095, 8;
	add.s64 	%rd14990, %rd2, %rd14989;
	shl.b64 	%rd14991, %rd14988, 62;
	atom.global.or.b64 	%rd14992, [%rd14990], %rd14991;
	shr.u64 	%rd14993, %rd14988, 2;
	and.b64  	%rd14994, %rd14993, 15;
	atom.global.or.b64 	%rd14995, [%rd14990+8], %rd14994;
	add.s32 	%r5096, %r5072, 132;
	shr.u32 	%r5097, %r5096, 6;
	ld.global.nc.u64 	%rd14996, [%rd14880+5632];
	mul.wide.u32 	%rd14997, %r5097, 8;
	add.s64 	%rd14998, %rd2, %rd14997;
	shl.b64 	%rd14999, %rd14996, 4;
	and.b64  	%rd15000, %rd14999, 1008;
	atom.global.or.b64 	%rd15001, [%rd14998], %rd15000;
	add.s32 	%r5098, %r5072, 138;
	shr.u32 	%r5099, %r5098, 6;
	ld.global.nc.u64 	%rd15002, [%rd14880+5888];
	mul.wide.u32 	%rd15003, %r5099, 8;
	add.s64 	%rd15004, %rd2, %rd15003;
	shl.b64 	%rd15005, %rd15002, 10;
	and.b64  	%rd15006, %rd15005, 64512;
	atom.global.or.b64 	%rd15007, [%rd15004], %rd15006;
	add.s32 	%r5100, %r5072, 144;
	shr.u32 	%r5101, %r5100, 6;
	ld.global.nc.u64 	%rd15008, [%rd14880+6144];
	mul.wide.u32 	%rd15009, %r5101, 8;
	add.s64 	%rd15010, %rd2, %rd15009;
	shl.b64 	%rd15011, %rd15008, 16;
	and.b64  	%rd15012, %rd15011, 4128768;
	atom.global.or.b64 	%rd15013, [%rd15010], %rd15012;
	add.s32 	%r5102, %r5072, 150;
	shr.u32 	%r5103, %r5102, 6;
	ld.global.nc.u64 	%rd15014, [%rd14880+6400];
	mul.wide.u32 	%rd15015, %r5103, 8;
	add.s64 	%rd15016, %rd2, %rd15015;
	shl.b64 	%rd15017, %rd15014, 22;
	and.b64  	%rd15018, %rd15017, 264241152;
	atom.global.or.b64 	%rd15019, [%rd15016], %rd15018;
	add.s32 	%r5104, %r5072, 156;
	shr.u32 	%r5105, %r5104, 6;
	ld.global.nc.u64 	%rd15020, [%rd14880+6656];
	mul.wide.u32 	%rd15021, %r5105, 8;
	add.s64 	%rd15022, %rd2, %rd15021;
	shl.b64 	%rd15023, %rd15020, 28;
	and.b64  	%rd15024, %rd15023, 16911433728;
	atom.global.or.b64 	%rd15025, [%rd15022], %rd15024;
	add.s32 	%r5106, %r5072, 162;
	shr.u32 	%r5107, %r5106, 6;
	ld.global.nc.u64 	%rd15026, [%rd14880+6912];
	mul.wide.u32 	%rd15027, %r5107, 8;
	add.s64 	%rd15028, %rd2, %rd15027;
	shl.b64 	%rd15029, %rd15026, 34;
	and.b64  	%rd15030, %rd15029, 1082331758592;
	atom.global.or.b64 	%rd15031, [%rd15028], %rd15030;
	add.s32 	%r5108, %r5072, 168;
	shr.u32 	%r5109, %r5108, 6;
	ld.global.nc.u64 	%rd15032, [%rd14880+7168];
	mul.wide.u32 	%rd15033, %r5109, 8;
	add.s64 	%rd15034, %rd2, %rd15033;
	shl.b64 	%rd15035, %rd15032, 40;
	and.b64  	%rd15036, %rd15035, 69269232549888;
	atom.global.or.b64 	%rd15037, [%rd15034], %rd15036;
	add.s32 	%r5110, %r5072, 174;
	shr.u32 	%r5111, %r5110, 6;
	ld.global.nc.u64 	%rd15038, [%rd14880+7424];
	mul.wide.u32 	%rd15039, %r5111, 8;
	add.s64 	%rd15040, %rd2, %rd15039;
	shl.b64 	%rd15041, %rd15038, 46;
	and.b64  	%rd15042, %rd15041, 4433230883192832;
	atom.global.or.b64 	%rd15043, [%rd15040], %rd15042;
	add.s32 	%r5112, %r5072, 180;
	shr.u32 	%r5113, %r5112, 6;
	ld.global.nc.u64 	%rd15044, [%rd14880+7680];
	mul.wide.u32 	%rd15045, %r5113, 8;
	add.s64 	%rd15046, %rd2, %rd15045;
	shl.b64 	%rd15047, %rd15044, 52;
	and.b64  	%rd15048, %rd15047, 283726776524341248;
	atom.global.or.b64 	%rd15049, [%rd15046], %rd15048;
	add.s32 	%r5114, %r5072, 186;
	shr.u32 	%r5115, %r5114, 6;
	ld.global.nc.u64 	%rd15050, [%rd14880+7936];
	mul.wide.u32 	%rd15051, %r5115, 8;
	add.s64 	%rd15052, %rd2, %rd15051;
	shl.b64 	%rd15053, %rd15050, 58;
	atom.global.or.b64 	%rd15054, [%rd15052], %rd15053;
	bra.uni 	$L__BB0_1680;
$L__BB0_15:
	ld.param.u8 	%rs100, [_Z14pack_global_64PKmPmh_param_2];
	setp.eq.s16 	%p87, %rs100, 7;
	@%p87 bra 	$L__BB0_149;
	ld.param.u8 	%rs101, [_Z14pack_global_64PKmPmh_param_2];
	setp.eq.s16 	%p88, %rs101, 8;
	@%p88 bra 	$L__BB0_17;
	bra.uni 	$L__BB0_1680;
$L__BB0_17:
	mov.u32 	%r4984, %tid.x;
	shl.b32 	%r4985, %r4984, 2;
	mul.wide.u32 	%rd14547, %r4984, 8;
	add.s64 	%rd14548, %rd1, %rd14547;
	ld.global.nc.u8 	%rs11, [%rd14548];
	cvt.u64.u8 	%rd14549, %rs11;
	ld.global.nc.u64 	%rd14550, [%rd14548+256];
	shl.b64 	%rd14551, %rd14550, 8;
	and.b64  	%rd14552, %rd14551, 65280;
	or.b64  	%rd14553, %rd14552, %rd14549;
	ld.global.nc.u64 	%rd14554, [%rd14548+512];
	shl.b64 	%rd14555, %rd14554, 16;
	and.b64  	%rd14556, %rd14555, 16711680;
	or.b64  	%rd14557, %rd14556, %rd14553;
	ld.global.nc.u64 	%rd14558, [%rd14548+768];
	shl.b64 	%rd14559, %rd14558, 24;
	and.b64  	%rd14560, %rd14559, 4278190080;
	or.b64  	%rd14561, %rd14560, %rd14557;
	ld.global.nc.u64 	%rd14562, [%rd14548+1024];
	shl.b64 	%rd14563, %rd14562, 32;
	and.b64  	%rd14564, %rd14563, 1095216660480;
	or.b64  	%rd14565, %rd14564, %rd14561;
	ld.global.nc.u64 	%rd14566, [%rd14548+1280];
	shl.b64 	%rd14567, %rd14566, 40;
	and.b64  	%rd14568, %rd14567, 280375465082880;
	or.b64  	%rd14569, %rd14568, %rd14565;
	ld.global.nc.u64 	%rd14570, [%rd14548+1536];
	shl.b64 	%rd14571, %rd14570, 48;
	and.b64  	%rd14572, %rd14571, 71776119061217280;
	or.b64  	%rd14573, %rd14572, %rd14569;
	ld.global.nc.u64 	%rd14574, [%rd14548+1792];
	shl.b64 	%rd14575, %rd14574, 56;
	or.b64  	%rd14576, %rd14575, %rd14573;
	mul.wide.u32 	%rd14577, %r4985, 8;
	add.s64 	%rd14578, %rd2, %rd14577;
	st.global.u64 	[%rd14578], %rd14576;
	ld.global.nc.u8 	%rs12, [%rd14548+2048];
	cvt.u64.u8 	%rd14579, %rs12;
	ld.global.nc.u64 	%rd14580, [%rd14548+2304];
	shl.b64 	%rd14581, %rd14580, 8;
	and.b64  	%rd14582, %rd14581, 65280;
	or.b64  	%rd14583, %rd14582, %rd14579;
	ld.global.nc.u64 	%rd14584, [%rd14548+2560];
	shl.b64 	%rd14585, %rd14584, 16;
	and.b64  	%rd14586, %rd14585, 16711680;
	or.b64  	%rd14587, %rd14586, %rd14583;
	ld.global.nc.u64 	%rd14588, [%rd14548+2816];
	shl.b64 	%rd14589, %rd14588, 24;
	and.b64  	%rd14590, %rd14589, 4278190080;
	or.b64  	%rd14591, %rd14590, %rd14587;
	ld.global.nc.u64 	%rd14592, [%rd14548+3072];
	shl.b64 	%rd14593, %rd14592, 32;
	and.b64  	%rd14594, %rd14593, 1095216660480;
	or.b64  	%rd14595, %rd14594, %rd14591;
	ld.global.nc.u64 	%rd14596, [%rd14548+3328];
	shl.b64 	%rd14597, %rd14596, 40;
	and.b64  	%rd14598, %rd14597, 280375465082880;
	or.b64  	%rd14599, %rd14598, %rd14595;
	ld.global.nc.u64 	%rd14600, [%rd14548+3584];
	shl.b64 	%rd14601, %rd14600, 48;
	and.b64  	%rd14602, %rd14601, 71776119061217280;
	or.b64  	%rd14603, %rd14602, %rd14599;
	ld.global.nc.u64 	%rd14604, [%rd14548+3840];
	shl.b64 	%rd14605, %rd14604, 56;
	or.b64  	%rd14606, %rd14605, %rd14603;
	st.global.u64 	[%rd14578+8], %rd14606;
	ld.global.nc.u8 	%rs13, [%rd14548+4096];
	cvt.u64.u8 	%rd14607, %rs13;
	ld.global.nc.u64 	%rd14608, [%rd14548+4352];
	shl.b64 	%rd14609, %rd14608, 8;
	and.b64  	%rd14610, %rd14609, 65280;
	or.b64  	%rd14611, %rd14610, %rd14607;
	ld.global.nc.u64 	%rd14612, [%rd14548+4608];
	shl.b64 	%rd14613, %rd14612, 16;
	and.b64  	%rd14614, %rd14613, 16711680;
	or.b64  	%rd14615, %rd14614, %rd14611;
	ld.global.nc.u64 	%rd14616, [%rd14548+4864];
	shl.b64 	%rd14617, %rd14616, 24;
	and.b64  	%rd14618, %rd14617, 4278190080;
	or.b64  	%rd14619, %rd14618, %rd14615;
	ld.global.nc.u64 	%rd14620, [%rd14548+5120];
	shl.b64 	%rd14621, %rd14620, 32;
	and.b64  	%rd14622, %rd14621, 1095216660480;
	or.b64  	%rd14623, %rd14622, %rd14619;
	ld.global.nc.u64 	%rd14624, [%rd14548+5376];
	shl.b64 	%rd14625, %rd14624, 40;
	and.b64  	%rd14626, %rd14625, 280375465082880;
	or.b64  	%rd14627, %rd14626, %rd14623;
	ld.global.nc.u64 	%rd14628, [%rd14548+5632];
	shl.b64 	%rd14629, %rd14628, 48;
	and.b64  	%rd14630, %rd14629, 71776119061217280;
	or.b64  	%rd14631, %rd14630, %rd14627;
	ld.global.nc.u64 	%rd14632, [%rd14548+5888];
	shl.b64 	%rd14633, %rd14632, 56;
	or.b64  	%rd14634, %rd14633, %rd14631;
	st.global.u64 	[%rd14578+16], %rd14634;
	ld.global.nc.u8 	%rs14, [%rd14548+6144];
	cvt.u64.u8 	%rd14635, %rs14;
	ld.global.nc.u64 	%rd14636, [%rd14548+6400];
	shl.b64 	%rd14637, %rd14636, 8;
	and.b64  	%rd14638, %rd14637, 65280;
	or.b64  	%rd14639, %rd14638, %rd14635;
	ld.global.nc.u64 	%rd14640, [%rd14548+6656];
	shl.b64 	%rd14641, %rd14640, 16;
	and.b64  	%rd14642, %rd14641, 16711680;
	or.b64  	%rd14643, %rd14642, %rd14639;
	ld.global.nc.u64 	%rd14644, [%rd14548+6912];
	shl.b64 	%rd14645, %rd14644, 24;
	and.b64  	%rd14646, %rd14645, 4278190080;
	or.b64  	%rd14647, %rd14646, %rd14643;
	ld.global.nc.u64 	%rd14648, [%rd14548+7168];
	shl.b64 	%rd14649, %rd14648, 32;
	and.b64  	%rd14650, %rd14649, 1095216660480;
	or.b64  	%rd14651, %rd14650, %rd14647;
	ld.global.nc.u64 	%rd14652, [%rd14548+7424];
	shl.b64 	%rd14653, %rd14652, 40;
	and.b64  	%rd14654, %rd14653, 280375465082880;
	or.b64  	%rd14655, %rd14654, %rd14651;
	ld.global.nc.u64 	%rd14656, [%rd14548+7680];
	shl.b64 	%rd14657, %rd14656, 48;
	and.b64  	%rd14658, %rd14657, 71776119061217280;
	or.b64  	%rd14659, %rd14658, %rd14655;
	ld.global.nc.u64 	%rd14660, [%rd14548+7936];
	shl.b64 	%rd14661, %rd14660, 56;
	or.b64  	%rd14662, %rd14661, %rd14659;
	st.global.u64 	[%rd14578+24], %rd14662;
	bra.uni 	$L__BB0_1680;
$L__BB0_18:
	ld.param.u8 	%rs87, [_Z14pack_global_64PKmPmh_param_2];
	setp.gt.s16 	%p74, %rs87, 12;
	@%p74 bra 	$L__BB0_26;
	ld.param.u8 	%rs93, [_Z14pack_global_64PKmPmh_param_2];
	setp.gt.s16 	%p80, %rs93, 10;
	@%p80 bra 	$L__BB0_23;
	ld.param.u8 	%rs96, [_Z14pack_global_64PKmPmh_param_2];
	setp.eq.s16 	%p83, %rs96, 9;
	@%p83 bra 	$L__BB0_168;
	ld.param.u8 	%rs97, [_Z14pack_global_64PKmPmh_param_2];
	setp.eq.s16 	%p84, %rs97, 10;
	@%p84 bra 	$L__BB0_22;
	bra.uni 	$L__BB0_1680;
$L__BB0_22:
	mov.u32 	%r4847, %tid.x;
	mul.lo.s32 	%r4848, %r4847, 320;
	mul.wide.u32 	%rd14131, %r4847, 8;
	add.s64 	%rd14132, %rd1, %rd14131;
	shr.u32 	%r4849, %r4848, 6;
	ld.global.nc.u64 	%rd14133, [%rd14132];
	and.b64  	%rd14134, %rd14133, 1023;
	mul.wide.u32 	%rd14135, %r4849, 8;
	add.s64 	%rd14136, %rd2, %rd14135;
	atom.global.or.b64 	%rd14137, [%rd14136], %rd14134;
	ld.global.nc.u64 	%rd14138, [%rd14132+256];
	shl.b64 	%rd14139, %rd14138, 10;
	and.b64  	%rd14140, %rd14139, 1047552;
	atom.global.or.b64 	%rd14141, [%rd14136], %rd14140;
	ld.global.nc.u64 	%rd14142, [%rd14132+512];
	shl.b64 	%rd14143, %rd14142, 20;
	and.b64  	%rd14144, %rd14143, 1072693248;
	atom.global.or.b64 	%rd14145, [%rd14136], %rd14144;
	ld.global.nc.u64 	%rd14146, [%rd14132+768];
	shl.b64 	%rd14147, %rd14146, 30;
	and.b64  	%rd14148, %rd14147, 1098437885952;
	atom.global.or.b64 	%rd14149, [%rd14136], %rd14148;
	ld.global.nc.u64 	%rd14150, [%rd14132+1024];
	shl.b64 	%rd14151, %rd14150, 40;
	and.b64  	%rd14152, %rd14151, 1124800395214848;
	atom.global.or.b64 	%rd14153, [%rd14136], %rd14152;
	ld.global.nc.u64 	%rd14154, [%rd14132+1280];
	shl.b64 	%rd14155, %rd14154, 50;
	and.b64  	%rd14156, %rd14155, 1151795604700004352;
	atom.global.or.b64 	%rd14157, [%rd14136], %rd14156;
	ld.global.nc.u64 	%rd14158, [%rd14132+1536];
	shl.b64 	%rd14159, %rd14158, 60;
	atom.global.or.b64 	%rd14160, [%rd14136], %rd14159;
	shr.u64 	%rd14161, %rd14158, 4;
	and.b64  	%rd14162, %rd14161, 63;
	atom.global.or.b64 	%rd14163, [%rd14136+8], %rd14162;
	add.s32 	%r4850, %r4848, 70;
	shr.u32 	%r4851, %r4850, 6;
	ld.global.nc.u64 	%rd14164, [%rd14132+1792];
	mul.wide.u32 	%rd14165, %r4851, 8;
	add.s64 	%rd14166, %rd2, %rd14165;
	shl.b64 	%rd14167, %rd14164, 6;
	and.b64  	%rd14168, %rd14167, 65472;
	atom.global.or.b64 	%rd14169, [%rd14166], %rd14168;
	add.s32 	%r4852, %r4848, 80;
	shr.u32 	%r4853, %r4852, 6;
	ld.global.nc.u64 	%rd14170, [%rd14132+2048];
	mul.wide.u32 	%rd14171, %r4853, 8;
	add.s64 	%rd14172, %rd2, %rd14171;
	shl.b64 	%rd14173, %rd14170, 16;
	and.b64  	%rd14174, %rd14173, 67043328;
	atom.global.or.b64 	%rd14175, [%rd14172], %rd14174;
	add.s32 	%r4854, %r4848, 90;
	shr.u32 	%r4855, %r4854, 6;
	ld.global.nc.u64 	%rd14176, [%rd14132+2304];
	mul.wide.u32 	%rd14177, %r4855, 8;
	add.s64 	%rd14178, %rd2, %rd14177;
	shl.b64 	%rd14179, %rd14176, 26;
	and.b64  	%rd14180, %rd14179, 68652367872;
	atom.global.or.b64 	%rd14181, [%rd14178], %rd14180;
	add.s32 	%r4856, %r4848, 100;
	shr.u32 	%r4857, %r4856, 6;
	ld.global.nc.u64 	%rd14182, [%rd14132+2560];
	mul.wide.u32 	%rd14183, %r4857, 8;
	add.s64 	%rd14184, %rd2, %rd14183;
	shl.b64 	%rd14185, %rd14182, 36;
	and.b64  	%rd14186, %rd14185, 70300024700928;
	atom.global.or.b64 	%rd14187, [%rd14184], %rd14186;
	add.s32 	%r4858, %r4848, 110;
	shr.u32 	%r4859, %r4858, 6;
	ld.global.nc.u64 	%rd14188, [%rd14132+2816];
	mul.wide.u32 	%rd14189, %r4859, 8;
	add.s64 	%rd14190, %rd2, %rd14189;
	shl.b64 	%rd14191, %rd14188, 46;
	and.b64  	%rd14192, %rd14191, 71987225293750272;
	atom.global.or.b64 	%rd14193, [%rd14190], %rd14192;
	add.s32 	%r4860, %r4848, 120;
	shr.u32 	%r4861, %r4860, 6;
	ld.global.nc.u64 	%rd14194, [%rd14132+3072];
	mul.wide.u32 	%rd14195, %r4861, 8;
	add.s64 	%rd14196, %rd2, %rd14195;
	shl.b64 	%rd14197, %rd14194, 56;
	atom.global.or.b64 	%rd14198, [%rd14196], %rd14197;
	shr.u64 	%rd14199, %rd14194, 8;
	and.b64  	%rd14200, %rd14199, 3;
	atom.global.or.b64 	%rd14201, [%rd14196+8], %rd14200;
	add.s32 	%r4862, %r4848, 130;
	shr.u32 	%r4863, %r4862, 6;
	ld.global.nc.u64 	%rd14202, [%rd14132+3328];
	mul.wide.u32 	%rd14203, %r4863, 8;
	add.s64 	%rd14204, %rd2, %rd14203;
	shl.b64 	%rd14205, %rd14202, 2;
	and.b64  	%rd14206, %rd14205, 4092;
	atom.global.or.b64 	%rd14207, [%rd14204], %rd14206;
	add.s32 	%r4864, %r4848, 140;
	shr.u32 	%r4865, %r4864, 6;
	ld.global.nc.u64 	%rd14208, [%rd14132+3584];
	mul.wide.u32 	%rd14209, %r4865, 8;
	add.s64 	%rd14210, %rd2, %rd14209;
	shl.b64 	%rd14211, %rd14208, 12;
	and.b64  	%rd14212, %rd14211, 4190208;
	atom.global.or.b64 	%rd14213, [%rd14210], %rd14212;
	add.s32 	%r4866, %r4848, 150;
	shr.u32 	%r4867, %r4866, 6;
	ld.global.nc.u64 	%rd14214, [%rd14132+3840];
	mul.wide.u32 	%rd14215, %r4867, 8;
	add.s64 	%rd14216, %rd2, %rd14215;
	shl.b64 	%rd14217, %rd14214, 22;
	and.b64  	%rd14218, %rd14217, 4290772992;
	atom.global.or.b64 	%rd14219, [%rd14216], %rd14218;
	add.s32 	%r4868, %r4848, 160;
	shr.u32 	%r4869, %r4868, 6;
	ld.global.nc.u64 	%rd14220, [%rd14132+4096];
	mul.wide.u32 	%rd14221, %r4869, 8;
	add.s64 	%rd14222, %rd2, %rd14221;
	shl.b64 	%rd14223, %rd14220, 32;
	and.b64  	%rd14224, %rd14223, 4393751543808;
	atom.global.or.b64 	%rd14225, [%rd14222], %rd14224;
	add.s32 	%r4870, %r4848, 170;
	shr.u32 	%r4871, %r4870, 6;
	ld.global.nc.u64 	%rd14226, [%rd14132+4352];
	mul.wide.u32 	%rd14227, %r4871, 8;
	add.s64 	%rd14228, %rd2, %rd14227;
	shl.b64 	%rd14229, %rd14226, 42;
	and.b64  	%rd14230, %rd14229, 4499201580859392;
	atom.global.or.b64 	%rd14231, [%rd14228], %rd14230;
	add.s32 	%r4872, %r4848, 180;
	shr.u32 	%r4873, %r4872, 6;
	ld.global.nc.u64 	%rd14232, [%rd14132+4608];
	mul.wide.u32 	%rd14233, %r4873, 8;
	add.s64 	%rd14234, %rd2, %rd14233;
	shl.b64 	%rd14235, %rd14232, 52;
	and.b64  	%rd14236, %rd14235, 4607182418800017408;
	atom.global.or.b64 	%rd14237, [%rd14234], %rd14236;
	add.s32 	%r4874, %r4848, 190;
	shr.u32 	%r4875, %r4874, 6;
	ld.global.nc.u64 	%rd14238, [%rd14132+4864];
	mul.wide.u32 	%rd14239, %r4875, 8;
	add.s64 	%rd14240, %rd2, %rd14239;
	shl.b64 	%rd14241, %rd14238, 62;
	atom.global.or.b64 	%rd14242, [%rd14240], %rd14241;
	shr.u64 	%rd14243, %rd14238, 2;
	and.b64  	%rd14244, %rd14243, 255;
	atom.global.or.b64 	%rd14245, [%rd14240+8], %rd14244;
	add.s32 	%r4876, %r4848, 200;
	shr.u32 	%r4877, %r4876, 6;
	ld.global.nc.u64 	%rd14246, [%rd14132+5120];
	mul.wide.u32 	%rd14247, %r4877, 8;
	add.s64 	%rd14248, %rd2, %rd14247;
	shl.b64 	%rd14249, %rd14246, 8;
	and.b64  	%rd14250, %rd14249, 261888;
	atom.global.or.b64 	%rd14251, [%rd14248], %rd14250;
	add.s32 	%r4878, %r4848, 210;
	shr.u32 	%r4879, %r4878, 6;
	ld.global.nc.u64 	%rd14252, [%rd14132+5376];
	mul.wide.u32 	%rd14253, %r4879, 8;
	add.s64 	%rd14254, %rd2, %rd14253;
	shl.b64 	%rd14255, %rd14252, 18;
	and.b64  	%rd14256, %rd14255, 268173312;
	atom.global.or.b64 	%rd14257, [%rd14254], %rd14256;
	add.s32 	%r4880, %r4848, 220;
	shr.u32 	%r4881, %r4880, 6;
	ld.global.nc.u64 	%rd14258, [%rd14132+5632];
	mul.wide.u32 	%rd14259, %r4881, 8;
	add.s64 	%rd14260, %rd2, %rd14259;
	shl.b64 	%rd14261, %rd14258, 28;
	and.b64  	%rd14262, %rd14261, 274609471488;
	atom.global.or.b64 	%rd14263, [%rd14260], %rd14262;
	add.s32 	%r4882, %r4848, 230;
	shr.u32 	%r4883, %r4882, 6;
	ld.global.nc.u64 	%rd14264, [%rd14132+5888];
	mul.wide.u32 	%rd14265, %r4883, 8;
	add.s64 	%rd14266, %rd2, %rd14265;
	shl.b64 	%rd14267, %rd14264, 38;
	and.b64  	%rd14268, %rd14267, 281200098803712;
	atom.global.or.b64 	%rd14269, [%rd14266], %rd14268;
	add.s32 	%r4884, %r4848, 240;
	shr.u32 	%r4885, %r4884, 6;
	ld.global.nc.u64 	%rd14270, [%rd14132+6144];
	mul.wide.u32 	%rd14271, %r4885, 8;
	add.s64 	%rd14272, %rd2, %rd14271;
	shl.b64 	%rd14273, %rd14270, 48;
	and.b64  	%rd14274, %rd14273, 287948901175001088;
	atom.global.or.b64 	%rd14275, [%rd14272], %rd14274;
	add.s32 	%r4886, %r4848, 250;
	shr.u32 	%r4887, %r4886, 6;
	ld.global.nc.u64 	%rd14276, [%rd14132+6400];
	mul.wide.u32 	%rd14277, %r4887, 8;
	add.s64 	%rd14278, %rd2, %rd14277;
	shl.b64 	%rd14279, %rd14276, 58;
	atom.global.or.b64 	%rd14280, [%rd14278], %rd14279;
	shr.u64 	%rd14281, %rd14276, 6;
	and.b64  	%rd14282, %rd14281, 15;
	atom.global.or.b64 	%rd14283, [%rd14278+8], %rd14282;
	add.s32 	%r4888, %r4848, 260;
	shr.u32 	%r4889, %r4888, 6;
	ld.global.nc.u64 	%rd14284, [%rd14132+6656];
	mul.wide.u32 	%rd14285, %r4889, 8;
	add.s64 	%rd14286, %rd2, %rd14285;
	shl.b64 	%rd14287, %rd14284, 4;
	and.b64  	%rd14288, %rd14287, 16368;
	atom.global.or.b64 	%rd14289, [%rd14286], %rd14288;
	add.s32 	%r4890, %r4848, 270;
	shr.u32 	%r4891, %r4890, 6;
	ld.global.nc.u64 	%rd14290, [%rd14132+6912];
	mul.wide.u32 	%rd14291, %r4891, 8;
	add.s64 	%rd14292, %rd2, %rd14291;
	shl.b64 	%rd14293, %rd14290, 14;
	and.b64  	%rd14294, %rd14293, 16760832;
	atom.global.or.b64 	%rd14295, [%rd14292], %rd14294;
	add.s32 	%r4892, %r4848, 280;
	shr.u32 	%r4893, %r4892, 6;
	ld.global.nc.u64 	%rd14296, [%rd14132+7168];
	mul.wide.u32 	%rd14297, %r4893, 8;
	add.s64 	%rd14298, %rd2, %rd14297;
	shl.b64 	%rd14299, %rd14296, 24;
	and.b64  	%rd14300, %rd14299, 17163091968;
	atom.global.or.b64 	%rd14301, [%rd14298], %rd14300;
	add.s32 	%r4894, %r4848, 290;
	shr.u32 	%r4895, %r4894, 6;
	ld.global.nc.u64 	%rd14302, [%rd14132+7424];
	mul.wide.u32 	%rd14303, %r4895, 8;
	add.s64 	%rd14304, %rd2, %rd14303;
	shl.b64 	%rd14305, %rd14302, 34;
	and.b64  	%rd14306, %rd14305, 17575006175232;
	atom.global.or.b64 	%rd14307, [%rd14304], %rd14306;
	add.s32 	%r4896, %r4848, 300;
	shr.u32 	%r4897, %r4896, 6;
	ld.global.nc.u64 	%rd14308, [%rd14132+7680];
	mul.wide.u32 	%rd14309, %r4897, 8;
	add.s64 	%rd14310, %rd2, %rd14309;
	shl.b64 	%rd14311, %rd14308, 44;
	and.b64  	%rd14312, %rd14311, 17996806323437568;
	atom.global.or.b64 	%rd14313, [%rd14310], %rd14312;
	add.s32 	%r4898, %r4848, 310;
	shr.u32 	%r4899, %r4898, 6;
	ld.global.nc.u64 	%rd14314, [%rd14132+7936];
	mul.wide.u32 	%rd14315, %r4899, 8;
	add.s64 	%rd14316, %rd2, %rd14315;
	shl.b64 	%rd14317, %rd14314, 54;
	atom.global.or.b64 	%rd14318, [%rd14316], %rd14317;
	bra.uni 	$L__BB0_1680;
$L__BB0_23:
	ld.param.u8 	%rs94, [_Z14pack_global_64PKmPmh_param_2];
	setp.eq.s16 	%p81, %rs94, 11;
	@%p81 bra 	$L__BB0_193;
	ld.param.u8 	%rs95, [_Z14pack_global_64PKmPmh_param_2];
	setp.eq.s16 	%p82, %rs95, 12;
	@%p82 bra 	$L__BB0_25;
	bra.uni 	$L__BB0_1680;
$L__BB0_25:
	mov.u32 	%r4719, %tid.x;
	mul.lo.s32 	%r4720, %r4719, 384;
	mul.wide.u32 	%rd13713, %r4719, 8;
	add.s64 	%rd13714, %rd1, %rd13713;
	shr.u32 	%r4721, %r4720, 6;
	ld.global.nc.u64 	%rd13715, [%rd13714];
	and.b64  	%rd13716, %rd13715, 4095;
	mul.wide.u32 	%rd13717, %r4721, 8;
	add.s64 	%rd13718, %rd2, %rd13717;
	atom.global.or.b64 	%rd13719, [%rd13718], %rd13716;
	ld.global.nc.u64 	%rd13720, [%rd13714+256];
	shl.b64 	%rd13721, %rd13720, 12;
	and.b64  	%rd13722, %rd13721, 16773120;
	atom.global.or.b64 	%rd13723, [%rd13718], %rd13722;
	ld.global.nc.u64 	%rd13724, [%rd13714+512];
	shl.b64 	%rd13725, %rd13724, 24;
	and.b64  	%rd13726, %rd13725, 68702699520;
	atom.global.or.b64 	%rd13727, [%rd13718], %rd13726;
	ld.global.nc.u64 	%rd13728, [%rd13714+768];
	shl.b64 	%rd13729, %rd13728, 36;
	and.b64  	%rd13730, %rd13729, 281406257233920;
	atom.global.or.b64 	%rd13731, [%rd13718], %rd13730;
	ld.global.nc.u64 	%rd13732, [%rd13714+1024];
	shl.b64 	%rd13733, %rd13732, 48;
	and.b64  	%rd13734, %rd13733, 1152640029630136320;
	atom.global.or.b64 	%rd13735, [%rd13718], %rd13734;
	ld.global.nc.u64 	%rd13736, [%rd13714+1280];
	shl.b64 	%rd13737, %rd13736, 60;
	atom.global.or.b64 	%rd13738, [%rd13718], %rd13737;
	shr.u64 	%rd13739, %rd13736, 4;
	and.b64  	%rd13740, %rd13739, 255;
	atom.global.or.b64 	%rd13741, [%rd13718+8], %rd13740;
	ld.global.nc.u64 	%rd13742, [%rd13714+1536];
	shl.b64 	%rd13743, %rd13742, 8;
	and.b64  	%rd13744, %rd13743, 1048320;
	or.b32  	%r4722, %r4720, 64;
	shr.u32 	%r4723, %r4722, 6;
	mul.wide.u32 	%rd13745, %r4723, 8;
	add.s64 	%rd13746, %rd2, %rd13745;
	atom.global.or.b64 	%rd13747, [%rd13746], %rd13744;
	ld.global.nc.u64 	%rd13748, [%rd13714+1792];
	shl.b64 	%rd13749, %rd13748, 20;
	and.b64  	%rd13750, %rd13749, 4293918720;
	atom.global.or.b64 	%rd13751, [%rd13746], %rd13750;
	ld.global.nc.u64 	%rd13752, [%rd13714+2048];
	shl.b64 	%rd13753, %rd13752, 32;
	and.b64  	%rd13754, %rd13753, 17587891077120;
	atom.global.or.b64 	%rd13755, [%rd13746], %rd13754;
	ld.global.nc.u64 	%rd13756, [%rd13714+2304];
	shl.b64 	%rd13757, %rd13756, 44;
	and.b64  	%rd13758, %rd13757, 72040001851883520;
	atom.global.or.b64 	%rd13759, [%rd13746], %rd13758;
	ld.global.nc.u64 	%rd13760, [%rd13714+2560];
	shl.b64 	%rd13761, %rd13760, 56;
	atom.global.or.b64 	%rd13762, [%rd13746], %rd13761;
	shr.u64 	%rd13763, %rd13760, 8;
	and.b64  	%rd13764, %rd13763, 15;
	atom.global.or.b64 	%rd13765, [%rd13746+8], %rd13764;
	add.s32 	%r4724, %r4720, 132;
	shr.u32 	%r4725, %r4724, 6;
	ld.global.nc.u64 	%rd13766, [%rd13714+2816];
	mul.wide.u32 	%rd13767, %r4725, 8;
	add.s64 	%rd13768, %rd2, %rd13767;
	shl.b64 	%rd13769, %rd13766, 4;
	and.b64  	%rd13770, %rd13769, 65520;
	atom.global.or.b64 	%rd13771, [%rd13768], %rd13770;
	add.s32 	%r4726, %r4720, 144;
	shr.u32 	%r4727, %r4726, 6;
	ld.global.nc.u64 	%rd13772, [%rd13714+3072];
	mul.wide.u32 	%rd13773, %r4727, 8;
	add.s64 	%rd13774, %rd2, %rd13773;
	shl.b64 	%rd13775, %rd13772, 16;
	and.b64  	%rd13776, %rd13775, 268369920;
	atom.global.or.b64 	%rd13777, [%rd13774], %rd13776;
	add.s32 	%r4728, %r4720, 156;
	shr.u32 	%r4729, %r4728, 6;
	ld.global.nc.u64 	%rd13778, [%rd13714+3328];
	mul.wide.u32 	%rd13779, %r4729, 8;
	add.s64 	%rd13780, %rd2, %rd13779;
	shl.b64 	%rd13781, %rd13778, 28;
	and.b64  	%rd13782, %rd13781, 1099243192320;
	atom.global.or.b64 	%rd13783, [%rd13780], %rd13782;
	add.s32 	%r4730, %r4720, 168;
	shr.u32 	%r4731, %r4730, 6;
	ld.global.nc.u64 	%rd13784, [%rd13714+3584];
	mul.wide.u32 	%rd13785, %r4731, 8;
	add.s64 	%rd13786, %rd2, %rd13785;
	shl.b64 	%rd13787, %rd13784, 40;
	and.b64  	%rd13788, %rd13787, 4502500115742720;
	atom.global.or.b64 	%rd13789, [%rd13786], %rd13788;
	add.s32 	%r4732, %r4720, 180;
	shr.u32 	%r4733, %r4732, 6;
	ld.global.nc.u64 	%rd13790, [%rd13714+3840];
	mul.wide.u32 	%rd13791, %r4733, 8;
	add.s64 	%rd13792, %rd2, %rd13791;
	shl.b64 	%rd13793, %rd13790, 52;
	atom.global.or.b64 	%rd13794, [%rd13792], %rd13793;
	ld.global.nc.u64 	%rd13795, [%rd13714+4096];
	and.b64  	%rd13796, %rd13795, 4095;
	atom.global.or.b64 	%rd13797, [%rd13718+24], %rd13796;
	add.s32 	%r4734, %r4720, 204;
	shr.u32 	%r4735, %r4734, 6;
	ld.global.nc.u64 	%rd13798, [%rd13714+4352];
	mul.wide.u32 	%rd13799, %r4735, 8;
	add.s64 	%rd13800, %rd2, %rd13799;
	shl.b64 	%rd13801, %rd13798, 12;
	and.b64  	%rd13802, %rd13801, 16773120;
	atom.global.or.b64 	%rd13803, [%rd13800], %rd13802;
	add.s32 	%r4736, %r4720, 216;
	shr.u32 	%r4737, %r4736, 6;
	ld.global.nc.u64 	%rd13804, [%rd13714+4608];
	mul.wide.u32 	%rd13805, %r4737, 8;
	add.s64 	%rd13806, %rd2, %rd13805;
	shl.b64 	%rd13807, %rd13804, 24;
	and.b64  	%rd13808, %rd13807, 68702699520;
	atom.global.or.b64 	%rd13809, [%rd13806], %rd13808;
	add.s32 	%r4738, %r4720, 228;
	shr.u32 	%r4739, %r4738, 6;
	ld.global.nc.u64 	%rd13810, [%rd13714+4864];
	mul.wide.u32 	%rd13811, %r4739, 8;
	add.s64 	%rd13812, %rd2, %rd13811;
	shl.b64 	%rd13813, %rd13810, 36;
	and.b64  	%rd13814, %rd13813, 281406257233920;
	atom.global.or.b64 	%rd13815, [%rd13812], %rd13814;
	add.s32 	%r4740, %r4720, 240;
	shr.u32 	%r4741, %r4740, 6;
	ld.global.nc.u64 	%rd13816, [%rd13714+5120];
	mul.wide.u32 	%rd13817, %r4741, 8;
	add.s64 	%rd13818, %rd2, %rd13817;
	shl.b64 	%rd13819, %rd13816, 48;
	and.b64  	%rd13820, %rd13819, 1152640029630136320;
	atom.global.or.b64 	%rd13821, [%rd13818], %rd13820;
	add.s32 	%r4742, %r4720, 252;
	shr.u32 	%r4743, %r4742, 6;
	ld.global.nc.u64 	%rd13822, [%rd13714+5376];
	mul.wide.u32 	%rd13823, %r4743, 8;
	add.s64 	%rd13824, %rd2, %rd13823;
	shl.b64 	%rd13825, %rd13822, 60;
	atom.global.or.b64 	%rd13826, [%rd13824], %rd13825;
	shr.u64 	%rd13827, %rd13822, 4;
	and.b64  	%rd13828, %rd13827, 255;
	atom.global.or.b64 	%rd13829, [%rd13824+8], %rd13828;
	add.s32 	%r4744, %r4720, 264;
	shr.u32 	%r4745, %r4744, 6;
	ld.global.nc.u64 	%rd13830, [%rd13714+5632];
	mul.wide.u32 	%rd13831, %r4745, 8;
	add.s64 	%rd13832, %rd2, %rd13831;
	shl.b64 	%rd13833, %rd13830, 8;
	and.b64  	%rd13834, %rd13833, 1048320;
	atom.global.or.b64 	%rd13835, [%rd13832], %rd13834;
	add.s32 	%r4746, %r4720, 276;
	shr.u32 	%r4747, %r4746, 6;
	ld.global.nc.u64 	%rd13836, [%rd13714+5888];
	mul.wide.u32 	%rd13837, %r4747, 8;
	add.s64 	%rd13838, %rd2, %rd13837;
	shl.b64 	%rd13839, %rd13836, 20;
	and.b64  	%rd13840, %rd13839, 4293918720;
	atom.global.or.b64 	%rd13841, [%rd13838], %rd13840;
	add.s32 	%r4748, %r4720, 288;
	shr.u32 	%r4749, %r4748, 6;
	ld.global.nc.u64 	%rd13842, [%rd13714+6144];
	mul.wide.u32 	%rd13843, %r4749, 8;
	add.s64 	%rd13844, %rd2, %rd13843;
	shl.b64 	%rd13845, %rd13842, 32;
	and.b64  	%rd13846, %rd13845, 17587891077120;
	atom.global.or.b64 	%rd13847, [%rd13844], %rd13846;
	add.s32 	%r4750, %r4720, 300;
	shr.u32 	%r4751, %r4750, 6;
	ld.global.nc.u64 	%rd13848, [%rd13714+6400];
	mul.wide.u32 	%rd13849, %r4751, 8;
	add.s64 	%rd13850, %rd2, %rd13849;
	shl.b64 	%rd13851, %rd13848, 44;
	and.b64  	%rd13852, %rd13851, 72040001851883520;
	atom.global.or.b64 	%rd13853, [%rd13850], %rd13852;
	add.s32 	%r4752, %r4720, 312;
	shr.u32 	%r4753, %r4752, 6;
	ld.global.nc.u64 	%rd13854, [%rd13714+6656];
	mul.wide.u32 	%rd13855, %r4753, 8;
	add.s64 	%rd13856, %rd2, %rd13855;
	shl.b64 	%rd13857, %rd13854, 56;
	atom.global.or.b64 	%rd13858, [%rd13856], %rd13857;
	shr.u64 	%rd13859, %rd13854, 8;
	and.b64  	%rd13860, %rd13859, 15;
	atom.global.or.b64 	%rd13861, [%rd13856+8], %rd13860;
	add.s32 	%r4754, %r4720, 324;
	shr.u32 	%r4755, %r4754, 6;
	ld.global.nc.u64 	%rd13862, [%rd13714+6912];
	mul.wide.u32 	%rd13863, %r4755, 8;
	add.s64 	%rd13864, %rd2, %rd13863;
	shl.b64 	%rd13865, %rd13862, 4;
	and.b64  	%rd13866, %rd13865, 65520;
	atom.global.or.b64 	%rd13867, [%rd13864], %rd13866;
	add.s32 	%r4756, %r4720, 336;
	shr.u32 	%r4757, %r4756, 6;
	ld.global.nc.u64 	%rd13868, [%rd13714+7168];
	mul.wide.u32 	%rd13869, %r4757, 8;
	add.s64 	%rd13870, %rd2, %rd13869;
	shl.b64 	%rd13871, %rd13868, 16;
	and.b64  	%rd13872, %rd13871, 268369920;
	atom.global.or.b64 	%rd13873, [%rd13870], %rd13872;
	add.s32 	%r4758, %r4720, 348;
	shr.u32 	%r4759, %r4758, 6;
	ld.global.nc.u64 	%rd13874, [%rd13714+7424];
	mul.wide.u32 	%rd13875, %r4759, 8;
	add.s64 	%rd13876, %rd2, %rd13875;
	shl.b64 	%rd13877, %rd13874, 28;
	and.b64  	%rd13878, %rd13877, 1099243192320;
	atom.global.or.b64 	%rd13879, [%rd13876], %rd13878;
	add.s32 	%r4760, %r4720, 360;
	shr.u32 	%r4761, %r4760, 6;
	ld.global.nc.u64 	%rd13880, [%rd13714+7680];
	mul.wide.u32 	%rd13881, %r4761, 8;
	add.s64 	%rd13882, %rd2, %rd13881;
	shl.b64 	%rd13883, %rd13880, 40;
	and.b64  	%rd13884, %rd13883, 4502500115742720;
	atom.global.or.b64 	%rd13885, [%rd13882], %rd13884;
	add.s32 	%r4762, %r4720, 372;
	shr.u32 	%r4763, %r4762, 6;
	ld.global.nc.u64 	%rd13886, [%rd13714+7936];
	mul.wide.u32 	%rd13887, %r4763, 8;
	add.s64 	%rd13888, %rd2, %rd13887;
	shl.b64 	%rd13889, %rd13886, 52;
	atom.global.or.b64 	%rd13890, [%rd13888], %rd13889;
	bra.uni 	$L__BB0_1680;
$L__BB0_26:
	ld.param.u8 	%rs88, [_Z14pack_global_64PKmPmh_param_2];
	setp.gt.s16 	%p75, %rs88, 14;
	@%p75 bra 	$L__BB0_30;
	ld.param.u8 	%rs91, [_Z14pack_global_64PKmPmh_param_2];
	setp.eq.s16 	%p78, %rs91, 13;
	@%p78 bra 	$L__BB0_224;
	ld.param.u8 	%rs92, [_Z14pack_global_64PKmPmh_param_2];
	setp.eq.s16 	%p79, %rs92, 14;
	@%p79 bra 	$L__BB0_29;
	bra.uni 	$L__BB0_1680;
$L__BB0_29:
	mov.u32 	%r4581, %tid.x;
	mul.lo.s32 	%r4582, %r4581, 448;
	mul.wide.u32 	%rd13267, %r4581, 8;
	add.s64 	%rd13268, %rd1, %rd13267;
	shr.u32 	%r4583, %r4582, 6;
	ld.global.nc.u64 	%rd13269, [%rd13268];
	and.b64  	%rd13270, %rd13269, 16383;
	mul.wide.u32 	%rd13271, %r4583, 8;
	add.s64 	%rd13272, %rd2, %rd13271;
	atom.global.or.b64 	%rd13273, [%rd13272], %rd13270;
	ld.global.nc.u64 	%rd13274, [%rd13268+256];
	shl.b64 	%rd13275, %rd13274, 14;
	and.b64  	%rd13276, %rd13275, 268419072;
	atom.global.or.b64 	%rd13277, [%rd13272], %rd13276;
	ld.global.nc.u64 	%rd13278, [%rd13268+512];
	shl.b64 	%rd13279, %rd13278, 28;
	and.b64  	%rd13280, %rd13279, 4397778075648;
	atom.global.or.b64 	%rd13281, [%rd13272], %rd13280;
	ld.global.nc.u64 	%rd13282, [%rd13268+768];
	shl.b64 	%rd13283, %rd13282, 42;
	and.b64  	%rd13284, %rd13283, 72053195991416832;
	atom.global.or.b64 	%rd13285, [%rd13272], %rd13284;
	ld.global.nc.u64 	%rd13286, [%rd13268+1024];
	shl.b64 	%rd13287, %rd13286, 56;
	atom.global.or.b64 	%rd13288, [%rd13272], %rd13287;
	shr.u64 	%rd13289, %rd13286, 8;
	and.b64  	%rd13290, %rd13289, 63;
	atom.global.or.b64 	%rd13291, [%rd13272+8], %rd13290;
	add.s32 	%r4584, %r4582, 70;
	shr.u32 	%r4585, %r4584, 6;
	ld.global.nc.u64 	%rd13292, [%rd13268+1280];
	mul.wide.u32 	%rd13293, %r4585, 8;
	add.s64 	%rd13294, %rd2, %rd13293;
	shl.b64 	%rd13295, %rd13292, 6;
	and.b64  	%rd13296, %rd13295, 1048512;
	atom.global.or.b64 	%rd13297, [%rd13294], %rd13296;
	add.s32 	%r4586, %r4582, 84;
	shr.u32 	%r4587, %r4586, 6;
	ld.global.nc.u64 	%rd13298, [%rd13268+1536];
	mul.wide.u32 	%rd13299, %r4587, 8;
	add.s64 	%rd13300, %rd2, %rd13299;
	shl.b64 	%rd13301, %rd13298, 20;
	and.b64  	%rd13302, %rd13301, 17178820608;
	atom.global.or.b64 	%rd13303, [%rd13300], %rd13302;
	add.s32 	%r4588, %r4582, 98;
	shr.u32 	%r4589, %r4588, 6;
	ld.global.nc.u64 	%rd13304, [%rd13268+1792];
	mul.wide.u32 	%rd13305, %r4589, 8;
	add.s64 	%rd13306, %rd2, %rd13305;
	shl.b64 	%rd13307, %rd13304, 34;
	and.b64  	%rd13308, %rd13307, 281457796841472;
	atom.global.or.b64 	%rd13309, [%rd13306], %rd13308;
	add.s32 	%r4590, %r4582, 112;
	shr.u32 	%r4591, %r4590, 6;
	ld.global.nc.u64 	%rd13310, [%rd13268+2048];
	mul.wide.u32 	%rd13311, %r4591, 8;
	add.s64 	%rd13312, %rd2, %rd13311;
	shl.b64 	%rd13313, %rd13310, 48;
	and.b64  	%rd13314, %rd13313, 4611404543450677248;
	atom.global.or.b64 	%rd13315, [%rd13312], %rd13314;
	add.s32 	%r4592, %r4582, 126;
	shr.u32 	%r4593, %r4592, 6;
	ld.global.nc.u64 	%rd13316, [%rd13268+2304];
	mul.wide.u32 	%rd13317, %r4593, 8;
	add.s64 	%rd13318, %rd2, %rd13317;
	shl.b64 	%rd13319, %rd13316, 62;
	atom.global.or.b64 	%rd13320, [%rd13318], %rd13319;
	shr.u64 	%rd13321, %rd13316, 2;
	and.b64  	%rd13322, %rd13321, 4095;
	atom.global.or.b64 	%rd13323, [%rd13318+8], %rd13322;
	add.s32 	%r4594, %r4582, 140;
	shr.u32 	%r4595, %r4594, 6;
	ld.global.nc.u64 	%rd13324, [%rd13268+2560];
	mul.wide.u32 	%rd13325, %r4595, 8;
	add.s64 	%rd13326, %rd2, %rd13325;
	shl.b64 	%rd13327, %rd13324, 12;
	and.b64  	%rd13328, %rd13327, 67104768;
	atom.global.or.b64 	%rd13329, [%rd13326], %rd13328;
	add.s32 	%r4596, %r4582, 154;
	shr.u32 	%r4597, %r4596, 6;
	ld.global.nc.u64 	%rd13330, [%rd13268+2816];
	mul.wide.u32 	%rd13331, %r4597, 8;
	add.s64 	%rd13332, %rd2, %rd13331;
	shl.b64 	%rd13333, %rd13330, 26;
	and.b64  	%rd13334, %rd13333, 1099444518912;
	atom.global.or.b64 	%rd13335, [%rd13332], %rd13334;
	add.s32 	%r4598, %r4582, 168;
	shr.u32 	%r4599, %r4598, 6;
	ld.global.nc.u64 	%rd13336, [%rd13268+3072];
	mul.wide.u32 	%rd13337, %r4599, 8;
	add.s64 	%rd13338, %rd2, %rd13337;
	shl.b64 	%rd13339, %rd13336, 40;
	and.b64  	%rd13340, %rd13339, 18013298997854208;
	atom.global.or.b64 	%rd13341, [%rd13338], %rd13340;
	add.s32 	%r4600, %r4582, 182;
	shr.u32 	%r4601, %r4600, 6;
	ld.global.nc.u64 	%rd13342, [%rd13268+3328];
	mul.wide.u32 	%rd13343, %r4601, 8;
	add.s64 	%rd13344, %rd2, %rd13343;
	shl.b64 	%rd13345, %rd13342, 54;
	atom.global.or.b64 	%rd13346, [%rd13344], %rd13345;
	shr.u64 	%rd13347, %rd13342, 10;
	and.b64  	%rd13348, %rd13347, 15;
	atom.global.or.b64 	%rd13349, [%rd13344+8], %rd13348;
	add.s32 	%r4602, %r4582, 196;
	shr.u32 	%r4603, %r4602, 6;
	ld.global.nc.u64 	%rd13350, [%rd13268+3584];
	mul.wide.u32 	%rd13351, %r4603, 8;
	add.s64 	%rd13352, %rd2, %rd13351;
	shl.b64 	%rd13353, %rd13350, 4;
	and.b64  	%rd13354, %rd13353, 262128;
	atom.global.or.b64 	%rd13355, [%rd13352], %rd13354;
	add.s32 	%r4604, %r4582, 210;
	shr.u32 	%r4605, %r4604, 6;
	ld.global.nc.u64 	%rd13356, [%rd13268+3840];
	mul.wide.u32 	%rd13357, %r4605, 8;
	add.s64 	%rd13358, %rd2, %rd13357;
	shl.b64 	%rd13359, %rd13356, 18;
	and.b64  	%rd13360, %rd13359, 4294705152;
	atom.global.or.b64 	%rd13361, [%rd13358], %rd13360;
	add.s32 	%r4606, %r4582, 224;
	shr.u32 	%r4607, %r4606, 6;
	ld.global.nc.u64 	%rd13362, [%rd13268+4096];
	mul.wide.u32 	%rd13363, %r4607, 8;
	add.s64 	%rd13364, %rd2, %rd13363;
	shl.b64 	%rd13365, %rd13362, 32;
	and.b64  	%rd13366, %rd13365, 70364449210368;
	atom.global.or.b64 	%rd13367, [%rd13364], %rd13366;
	add.s32 	%r4608, %r4582, 238;
	shr.u32 	%r4609, %r4608, 6;
	ld.global.nc.u64 	%rd13368, [%rd13268+4352];
	mul.wide.u32 	%rd13369, %r4609, 8;
	add.s64 	%rd13370, %rd2, %rd13369;
	shl.b64 	%rd13371, %rd13368, 46;
	and.b64  	%rd13372, %rd13371, 1152851135862669312;
	atom.global.or.b64 	%rd13373, [%rd13370], %rd13372;
	add.s32 	%r4610, %r4582, 252;
	shr.u32 	%r4611, %r4610, 6;
	ld.global.nc.u64 	%rd13374, [%rd13268+4608];
	mul.wide.u32 	%rd13375, %r4611, 8;
	add.s64 	%rd13376, %rd2, %rd13375;
	shl.b64 	%rd13377, %rd13374, 60;
	atom.global.or.b64 	%rd13378, [%rd13376], %rd13377;
	shr.u64 	%rd13379, %rd13374, 4;
	and.b64  	%rd13380, %rd13379, 1023;
	atom.global.or.b64 	%rd13381, [%rd13376+8], %rd13380;
	add.s32 	%r4612, %r4582, 266;
	shr.u32 	%r4613, %r4612, 6;
	ld.global.nc.u64 	%rd13382, [%rd13268+4864];
	mul.wide.u32 	%rd13383, %r4613, 8;
	add.s64 	%rd13384, %rd2, %rd13383;
	shl.b64 	%rd13385, %rd13382, 10;
	and.b64  	%rd13386, %rd13385, 16776192;
	atom.global.or.b64 	%rd13387, [%rd13384], %rd13386;
	add.s32 	%r4614, %r4582, 280;
	shr.u32 	%r4615, %r4614, 6;
	ld.global.nc.u64 	%rd13388, [%rd13268+5120];
	mul.wide.u32 	%rd13389, %r4615, 8;
	add.s64 	%rd13390, %rd2, %rd13389;
	shl.b64 	%rd13391, %rd13388, 24;
	and.b64  	%rd13392, %rd13391, 274861129728;
	atom.global.or.b64 	%rd13393, [%rd13390], %rd13392;
	add.s32 	%r4616, %r4582, 294;
	shr.u32 	%r4617, %r4616, 6;
	ld.global.nc.u64 	%rd13394, [%rd13268+5376];
	mul.wide.u32 	%rd13395, %r4617, 8;
	add.s64 	%rd13396, %rd2, %rd13395;
	shl.b64 	%rd13397, %rd13394, 38;
	and.b64  	%rd13398, %rd13397, 4503324749463552;
	atom.global.or.b64 	%rd13399, [%rd13396], %rd13398;
	add.s32 	%r4618, %r4582, 308;
	shr.u32 	%r4619, %r4618, 6;
	ld.global.nc.u64 	%rd13400, [%rd13268+5632];
	mul.wide.u32 	%rd13401, %r4619, 8;
	add.s64 	%rd13402, %rd2, %rd13401;
	shl.b64 	%rd13403, %rd13400, 52;
	atom.global.or.b64 	%rd13404, [%rd13402], %rd13403;
	shr.u64 	%rd13405, %rd13400, 12;
	and.b64  	%rd13406, %rd13405, 3;
	atom.global.or.b64 	%rd13407, [%rd13402+8], %rd13406;
	add.s32 	%r4620, %r4582, 322;
	shr.u32 	%r4621, %r4620, 6;
	ld.global.nc.u64 	%rd13408, [%rd13268+5888];
	mul.wide.u32 	%rd13409, %r4621, 8;
	add.s64 	%rd13410, %rd2, %rd13409;
	shl.b64 	%rd13411, %rd13408, 2;
	and.b64  	%rd13412, %rd13411, 65532;
	atom.global.or.b64 	%rd13413, [%rd13410], %rd13412;
	add.s32 	%r4622, %r4582, 336;
	shr.u32 	%r4623, %r4622, 6;
	ld.global.nc.u64 	%rd13414, [%rd13268+6144];
	mul.wide.u32 	%rd13415, %r4623, 8;
	add.s64 	%rd13416, %rd2, %rd13415;
	shl.b64 	%rd13417, %rd13414, 16;
	and.b64  	%rd13418, %rd13417, 1073676288;
	atom.global.or.b64 	%rd13419, [%rd13416], %rd13418;
	add.s32 	%r4624, %r4582, 350;
	shr.u32 	%r4625, %r4624, 6;
	ld.global.nc.u64 	%rd13420, [%rd13268+6400];
	mul.wide.u32 	%rd13421, %r4625, 8;
	add.s64 	%rd13422, %rd2, %rd13421;
	shl.b64 	%rd13423, %rd13420, 30;
	and.b64  	%rd13424, %rd13423, 17591112302592;
	atom.global.or.b64 	%rd13425, [%rd13422], %rd13424;
	add.s32 	%r4626, %r4582, 364;
	shr.u32 	%r4627, %r4626, 6;
	ld.global.nc.u64 	%rd13426, [%rd13268+6656];
	mul.wide.u32 	%rd13427, %r4627, 8;
	add.s64 	%rd13428, %rd2, %rd13427;
	shl.b64 	%rd13429, %rd13426, 44;
	and.b64  	%rd13430, %rd13429, 288212783965667328;
	atom.global.or.b64 	%rd13431, [%rd13428], %rd13430;
	add.s32 	%r4628, %r4582, 378;
	shr.u32 	%r4629, %r4628, 6;
	ld.global.nc.u64 	%rd13432, [%rd13268+6912];
	mul.wide.u32 	%rd13433, %r4629, 8;
	add.s64 	%rd13434, %rd2, %rd13433;
	shl.b64 	%rd13435, %rd13432, 58;
	atom.global.or.b64 	%rd13436, [%rd13434], %rd13435;
	shr.u64 	%rd13437, %rd13432, 6;
	and.b64  	%rd13438, %rd13437, 255;
	atom.global.or.b64 	%rd13439, [%rd13434+8], %rd13438;
	add.s32 	%r4630, %r4582, 392;
	shr.u32 	%r4631, %r4630, 6;
	ld.global.nc.u64 	%rd13440, [%rd13268+7168];
	mul.wide.u32 	%rd13441, %r4631, 8;
	add.s64 	%rd13442, %rd2, %rd13441;
	shl.b64 	%rd13443, %rd13440, 8;
	and.b64  	%rd13444, %rd13443, 4194048;
	atom.global.or.b64 	%rd13445, [%rd13442], %rd13444;
	add.s32 	%r4632, %r4582, 406;
	shr.u32 	%r4633, %r4632, 6;
	ld.global.nc.u64 	%rd13446, [%rd13268+7424];
	mul.wide.u32 	%rd13447, %r4633, 8;
	add.s64 	%rd13448, %rd2, %rd13447;
	shl.b64 	%rd13449, %rd13446, 22;
	and.b64  	%rd13450, %rd13449, 68715282432;
	atom.global.or.b64 	%rd13451, [%rd13448], %rd13450;
	add.s32 	%r4634, %r4582, 420;
	shr.u32 	%r4635, %r4634, 6;
	ld.global.nc.u64 	%rd13452, [%rd13268+7680];
	mul.wide.u32 	%rd13453, %r4635, 8;
	add.s64 	%rd13454, %rd2, %rd13453;
	shl.b64 	%rd13455, %rd13452, 36;
	and.b64  	%rd13456, %rd13455, 1125831187365888;
	atom.global.or.b64 	%rd13457, [%rd13454], %rd13456;
	add.s32 	%r4636, %r4582, 434;
	shr.u32 	%r4637, %r4636, 6;
	ld.global.nc.u64 	%rd13458, [%rd13268+7936];
	mul.wide.u32 	%rd13459, %r4637, 8;
	add.s64 	%rd13460, %rd2, %rd13459;
	shl.b64 	%rd13461, %rd13458, 50;
	atom.global.or.b64 	%rd13462, [%rd13460], %rd13461;
	bra.uni 	$L__BB0_1680;
$L__BB0_30:
	ld.param.u8 	%rs89, [_Z14pack_global_64PKmPmh_param_2];
	setp.eq.s16 	%p76, %rs89, 15;
	@%p76 bra 	$L__BB0_261;
	ld.param.u8 	%rs90, [_Z14pack_global_64PKmPmh_param_2];
	setp.eq.s16 	%p77, %rs90, 16;
	@%p77 bra 	$L__BB0_32;
	bra.uni 	$L__BB0_1680;
$L__BB0_32:
	mov.u32 	%r4500, %tid.x;
	shl.b32 	%r4501, %r4500, 3;
	mul.wide.u32 	%rd12907, %r4500, 8;
	add.s64 	%rd12908, %rd1, %rd12907;
	ld.global.nc.u16 	%rs3, [%rd12908];
	cvt.u64.u16 	%rd12909, %rs3;
	ld.global.nc.u64 	%rd12910, [%rd12908+256];
	shl.b64 	%rd12911, %rd12910, 16;
	and.b64  	%rd12912, %rd12911, 4294901760;
	or.b64  	%rd12913, %rd12912, %rd12909;
	ld.global.nc.u64 	%rd12914, [%rd12908+512];
	shl.b64 	%rd12915, %rd12914, 32;
	and.b64  	%rd12916, %rd12915, 281470681743360;
	or.b64  	%rd12917, %rd12916, %rd12913;
	ld.global.nc.u64 	%rd12918, [%rd12908+768];
	shl.b64 	%rd12919, %rd12918, 48;
	or.b64  	%rd12920, %rd12919, %rd12917;
	mul.wide.u32 	%rd12921, %r4501, 8;
	add.s64 	%rd12922, %rd2, %rd12921;
	st.global.u64 	[%rd12922], %rd12920;
	ld.global.nc.u16 	%rs4, [%rd12908+1024];
	cvt.u64.u16 	%rd12923, %rs4;
	ld.global.nc.u64 	%rd12924, [%rd12908+1280];
	shl.b64 	%rd12925, %rd12924, 16;
	and.b64  	%rd12926, %rd12925, 4294901760;
	or.b64  	%rd12927, %rd12926, %rd12923;
	ld.global.nc.u64 	%rd12928, [%rd12908+1536];
	shl.b64 	%rd12929, %rd12928, 32;
	and.b64  	%rd12930, %rd12929, 281470681743360;
	or.b64  	%rd12931, %rd12930, %rd12927;
	ld.global.nc.u64 	%rd12932, [%rd12908+1792];
	shl.b64 	%rd12933, %rd12932, 48;
	or.b64  	%rd12934, %rd12933, %rd12931;
	st.global.u64 	[%rd12922+8], %rd12934;
	ld.global.nc.u16 	%rs5, [%rd12908+2048];
	cvt.u64.u16 	%rd12935, %rs5;
	ld.global.nc.u64 	%rd12936, [%rd12908+2304];
	shl.b64 	%rd12937, %rd12936, 16;
	and.b64  	%rd12938, %rd12937, 4294901760;
	or.b64  	%rd12939, %rd12938, %rd12935;
	ld.global.nc.u64 	%rd12940, [%rd12908+2560];
	shl.b64 	%rd12941, %rd12940, 32;
	and.b64  	%rd12942, %rd12941, 281470681743360;
	or.b64  	%rd12943, %rd12942, %rd12939;
	ld.global.nc.u64 	%rd12944, [%rd12908+2816];
	shl.b64 	%rd12945, %rd12944, 48;
	or.b64  	%rd12946, %rd12945, %rd12943;
	st.global.u64 	[%rd12922+16], %rd12946;
	ld.global.nc.u16 	%rs6, [%rd12908+3072];
	cvt.u64.u16 	%rd12947, %rs6;
	ld.global.nc.u64 	%rd12948, [%rd12908+3328];
	shl.b64 	%rd12949, %rd12948, 16;
	and.b64  	%rd12950, %rd12949, 4294901760;
	or.b64  	%rd12951, %rd12950, %rd12947;
	ld.global.nc.u64 	%rd12952, [%rd12908+3584];
	shl.b64 	%rd12953, %rd12952, 32;
	and.b64  	%rd12954, %rd12953, 281470681743360;
	or.b64  	%rd12955, %rd12954, %rd12951;
	ld.global.nc.u64 	%rd12956, [%rd12908+3840];
	shl.b64 	%rd12957, %rd12956, 48;
	or.b64  	%rd12958, %rd12957, %rd12955;
	st.global.u64 	[%rd12922+24], %rd12958;
	ld.global.nc.u16 	%rs7, [%rd12908+4096];
	cvt.u64.u16 	%rd12959, %rs7;
	ld.global.nc.u64 	%rd12960, [%rd12908+4352];
	shl.b64 	%rd12961, %rd12960, 16;
	and.b64  	%rd12962, %rd12961, 4294901760;
	or.b64  	%rd12963, %rd12962, %rd12959;
	ld.global.nc.u64 	%rd12964, [%rd12908+4608];
	shl.b64 	%rd12965, %rd12964, 32;
	and.b64  	%rd12966, %rd12965, 281470681743360;
	or.b64  	%rd12967, %rd12966, %rd12963;
	ld.global.nc.u64 	%rd12968, [%rd12908+4864];
	shl.b64 	%rd12969, %rd12968, 48;
	or.b64  	%rd12970, %rd12969, %rd12967;
	st.global.u64 	[%rd12922+32], %rd12970;
	ld.global.nc.u16 	%rs8, [%rd12908+5120];
	cvt.u64.u16 	%rd12971, %rs8;
	ld.global.nc.u64 	%rd12972, [%rd12908+5376];
	shl.b64 	%rd12973, %rd12972, 16;
	and.b64  	%rd12974, %rd12973, 4294901760;
	or.b64  	%rd12975, %rd12974, %rd12971;
	ld.global.nc.u64 	%rd12976, [%rd12908+5632];
	shl.b64 	%rd12977, %rd12976, 32;
	and.b64  	%rd12978, %rd12977, 281470681743360;
	or.b64  	%rd12979, %rd12978, %rd12975;
	ld.global.nc.u64 	%rd12980, [%rd12908+5888];
	shl.b64 	%rd12981, %rd12980, 48;
	or.b64  	%rd12982, %rd12981, %rd12979;
	st.global.u64 	[%rd12922+40], %rd12982;
	ld.global.nc.u16 	%rs9, [%rd12908+6144];
	cvt.u64.u16 	%rd12983, %rs9;
	ld.global.nc.u64 	%rd12984, [%rd12908+6400];
	shl.b64 	%rd12985, %rd12984, 16;
	and.b64  	%rd12986, %rd12985, 4294901760;
	or.b64  	%rd12987, %rd12986, %rd12983;
	ld.global.nc.u64 	%rd12988, [%rd12908+6656];
	shl.b64 	%rd12989, %rd12988, 32;
	and.b64  	%rd12990, %rd12989, 281470681743360;
	or.b64  	%rd12991, %rd12990, %rd12987;
	ld.global.nc.u64 	%rd12992, [%rd12908+6912];
	shl.b64 	%rd12993, %rd12992, 48;
	or.b64  	%rd12994, %rd12993, %rd12991;
	st.global.u64 	[%rd12922+48], %rd12994;
	ld.global.nc.u16 	%rs10, [%rd12908+7168];
	cvt.u64.u16 	%rd12995, %rs10;
	ld.global.nc.u64 	%rd12996, [%rd12908+7424];
	shl.b64 	%rd12997, %rd12996, 16;
	and.b64  	%rd12998, %rd12997, 4294901760;
	or.b64  	%rd12999, %rd12998, %rd12995;
	ld.global.nc.u64 	%rd13000, [%rd12908+7680];
	shl.b64 	%rd13001, %rd13000, 32;
	and.b64  	%rd13002, %rd13001, 281470681743360;
	or.b64  	%rd13003, %rd13002, %rd12999;
	ld.global.nc.u64 	%rd13004, [%rd12908+7936];
	shl.b64 	%rd13005, %rd13004, 48;
	or.b64  	%rd13006, %rd13005, %rd13003;
	st.global.u64 	[%rd12922+56], %rd13006;
	bra.uni 	$L__BB0_1680;
$L__BB0_33:
	ld.param.u8 	%rs63, [_Z14pack_global_64PKmPmh_param_2];
	setp.gt.s16 	%p50, %rs63, 24;
	@%p50 bra 	$L__BB0_49;
	ld.param.u8 	%rs75, [_Z14pack_global_64PKmPmh_param_2];
	setp.gt.s16 	%p62, %rs75, 20;
	@%p62 bra 	$L__BB0_42;
	ld.param.u8 	%rs81, [_Z14pack_global_64PKmPmh_param_2];
	setp.gt.s16 	%p68, %rs81, 18;
	@%p68 bra 	$L__BB0_39;
	ld.param.u8 	%rs84, [_Z14pack_global_64PKmPmh_param_2];
	setp.eq.s16 	%p71, %rs84, 17;
	@%p71 bra 	$L__BB0_304;
	ld.param.u8 	%rs85, [_Z14pack_global_64PKmPmh_param_2];
	setp.eq.s16 	%p72, %rs85, 18;
	@%p72 bra 	$L__BB0_38;
	bra.uni 	$L__BB0_1680;
$L__BB0_38:
	mov.u32 	%r4363, %tid.x;
	mul.lo.s32 	%r4364, %r4363, 576;
	mul.wide.u32 	%rd12433, %r4363, 8;
	add.s64 	%rd12434, %rd1, %rd12433;
	shr.u32 	%r4365, %r4364, 6;
	ld.global.nc.u64 	%rd12435, [%rd12434];
	and.b64  	%rd12436, %rd12435, 262143;
	mul.wide.u32 	%rd12437, %r4365, 8;
	add.s64 	%rd12438, %rd2, %rd12437;
	atom.global.or.b64 	%rd12439, [%rd12438], %rd12436;
	ld.global.nc.u64 	%rd12440, [%rd12434+256];
	shl.b64 	%rd12441, %rd12440, 18;
	and.b64  	%rd12442, %rd12441, 68719214592;
	atom.global.or.b64 	%rd12443, [%rd12438], %rd12442;
	ld.global.nc.u64 	%rd12444, [%rd12434+512];
	shl.b64 	%rd12445, %rd12444, 36;
	and.b64  	%rd12446, %rd12445, 18014329790005248;
	atom.global.or.b64 	%rd12447, [%rd12438], %rd12446;
	ld.global.nc.u64 	%rd12448, [%rd12434+768];
	shl.b64 	%rd12449, %rd12448, 54;
	atom.global.or.b64 	%rd12450, [%rd12438], %rd12449;
	shr.u64 	%rd12451, %rd12448, 10;
	and.b64  	%rd12452, %rd12451, 255;
	atom.global.or.b64 	%rd12453, [%rd12438+8], %rd12452;
	add.s32 	%r4366, %r4364, 72;
	shr.u32 	%r4367, %r4366, 6;
	ld.global.nc.u64 	%rd12454, [%rd12434+1024];
	mul.wide.u32 	%rd12455, %r4367, 8;
	add.s64 	%rd12456, %rd2, %rd12455;
	shl.b64 	%rd12457, %rd12454, 8;
	and.b64  	%rd12458, %rd12457, 67108608;
	atom.global.or.b64 	%rd12459, [%rd12456], %rd12458;
	add.s32 	%r4368, %r4364, 90;
	shr.u32 	%r4369, %r4368, 6;
	ld.global.nc.u64 	%rd12460, [%rd12434+1280];
	mul.wide.u32 	%rd12461, %r4369, 8;
	add.s64 	%rd12462, %rd2, %rd12461;
	shl.b64 	%rd12463, %rd12460, 26;
	and.b64  	%rd12464, %rd12463, 17592118935552;
	atom.global.or.b64 	%rd12465, [%rd12462], %rd12464;
	add.s32 	%r4370, %r4364, 108;
	shr.u32 	%r4371, %r4370, 6;
	ld.global.nc.u64 	%rd12466, [%rd12434+1536];
	mul.wide.u32 	%rd12467, %r4371, 8;
	add.s64 	%rd12468, %rd2, %rd12467;
	shl.b64 	%rd12469, %rd12466, 44;
	and.b64  	%rd12470, %rd12469, 4611668426241343488;
	atom.global.or.b64 	%rd12471, [%rd12468], %rd12470;
	add.s32 	%r4372, %r4364, 126;
	shr.u32 	%r4373, %r4372, 6;
	ld.global.nc.u64 	%rd12472, [%rd12434+1792];
	mul.wide.u32 	%rd12473, %r4373, 8;
	add.s64 	%rd12474, %rd2, %rd12473;
	shl.b64 	%rd12475, %rd12472, 62;
	atom.global.or.b64 	%rd12476, [%rd12474], %rd12475;
	shr.u64 	%rd12477, %rd12472, 2;
	and.b64  	%rd12478, %rd12477, 65535;
	atom.global.or.b64 	%rd12479, [%rd12474+8], %rd12478;
	add.s32 	%r4374, %r4364, 144;
	shr.u32 	%r4375, %r4374, 6;
	ld.global.nc.u64 	%rd12480, [%rd12434+2048];
	mul.wide.u32 	%rd12481, %r4375, 8;
	add.s64 	%rd12482, %rd2, %rd12481;
	shl.b64 	%rd12483, %rd12480, 16;
	and.b64  	%rd12484, %rd12483, 17179803648;
	atom.global.or.b64 	%rd12485, [%rd12482], %rd12484;
	add.s32 	%r4376, %r4364, 162;
	shr.u32 	%r4377, %r4376, 6;
	ld.global.nc.u64 	%rd12486, [%rd12434+2304];
	mul.wide.u32 	%rd12487, %r4377, 8;
	add.s64 	%rd12488, %rd2, %rd12487;
	shl.b64 	%rd12489, %rd12486, 34;
	and.b64  	%rd12490, %rd12489, 4503582447501312;
	atom.global.or.b64 	%rd12491, [%rd12488], %rd12490;
	add.s32 	%r4378, %r4364, 180;
	shr.u32 	%r4379, %r4378, 6;
	ld.global.nc.u64 	%rd12492, [%rd12434+2560];
	mul.wide.u32 	%rd12493, %r4379, 8;
	add.s64 	%rd12494, %rd2, %rd12493;
	shl.b64 	%rd12495, %rd12492, 52;
	atom.global.or.b64 	%rd12496, [%rd12494], %rd12495;
	shr.u64 	%rd12497, %rd12492, 12;
	and.b64  	%rd12498, %rd12497, 63;
	atom.global.or.b64 	%rd12499, [%rd12494+8], %rd12498;
	add.s32 	%r4380, %r4364, 198;
	shr.u32 	%r4381, %r4380, 6;
	ld.global.nc.u64 	%rd12500, [%rd12434+2816];
	mul.wide.u32 	%rd12501, %r4381, 8;
	add.s64 	%rd12502, %rd2, %rd12501;
	shl.b64 	%rd12503, %rd12500, 6;
	and.b64  	%rd12504, %rd12503, 16777152;
	atom.global.or.b64 	%rd12505, [%rd12502], %rd12504;
	add.s32 	%r4382, %r4364, 216;
	shr.u32 	%r4383, %r4382, 6;
	ld.global.nc.u64 	%rd12506, [%rd12434+3072];
	mul.wide.u32 	%rd12507, %r4383, 8;
	add.s64 	%rd12508, %rd2, %rd12507;
	shl.b64 	%rd12509, %rd12506, 24;
	and.b64  	%rd12510, %rd12509, 4398029733888;
	atom.global.or.b64 	%rd12511, [%rd12508], %rd12510;
	add.s32 	%r4384, %r4364, 234;
	shr.u32 	%r4385, %r4384, 6;
	ld.global.nc.u64 	%rd12512, [%rd12434+3328];
	mul.wide.u32 	%rd12513, %r4385, 8;
	add.s64 	%rd12514, %rd2, %rd12513;
	shl.b64 	%rd12515, %rd12512, 42;
	and.b64  	%rd12516, %rd12515, 1152917106560335872;
	atom.global.or.b64 	%rd12517, [%rd12514], %rd12516;
	add.s32 	%r4386, %r4364, 252;
	shr.u32 	%r4387, %r4386, 6;
	ld.global.nc.u64 	%rd12518, [%rd12434+3584];
	mul.wide.u32 	%rd12519, %r4387, 8;
	add.s64 	%rd12520, %rd2, %rd12519;
	shl.b64 	%rd12521, %rd12518, 60;
	atom.global.or.b64 	%rd12522, [%rd12520], %rd12521;
	shr.u64 	%rd12523, %rd12518, 4;
	and.b64  	%rd12524, %rd12523, 16383;
	atom.global.or.b64 	%rd12525, [%rd12520+8], %rd12524;
	add.s32 	%r4388, %r4364, 270;
	shr.u32 	%r4389, %r4388, 6;
	ld.global.nc.u64 	%rd12526, [%rd12434+3840];
	mul.wide.u32 	%rd12527, %r4389, 8;
	add.s64 	%rd12528, %rd2, %rd12527;
	shl.b64 	%rd12529, %rd12526, 14;
	and.b64  	%rd12530, %rd12529, 4294950912;
	atom.global.or.b64 	%rd12531, [%rd12528], %rd12530;
	add.s32 	%r4390, %r4364, 288;
	shr.u32 	%r4391, %r4390, 6;
	ld.global.nc.u64 	%rd12532, [%rd12434+4096];
	mul.wide.u32 	%rd12533, %r4391, 8;
	add.s64 	%rd12534, %rd2, %rd12533;
	shl.b64 	%rd12535, %rd12532, 32;
	and.b64  	%rd12536, %rd12535, 1125895611875328;
	atom.global.or.b64 	%rd12537, [%rd12534], %rd12536;
	add.s32 	%r4392, %r4364, 306;
	shr.u32 	%r4393, %r4392, 6;
	ld.global.nc.u64 	%rd12538, [%rd12434+4352];
	mul.wide.u32 	%rd12539, %r4393, 8;
	add.s64 	%rd12540, %rd2, %rd12539;
	shl.b64 	%rd12541, %rd12538, 50;
	atom.global.or.b64 	%rd12542, [%rd12540], %rd12541;
	shr.u64 	%rd12543, %rd12538, 14;
	and.b64  	%rd12544, %rd12543, 15;
	atom.global.or.b64 	%rd12545, [%rd12540+8], %rd12544;
	add.s32 	%r4394, %r4364, 324;
	shr.u32 	%r4395, %r4394, 6;
	ld.global.nc.u64 	%rd12546, [%rd12434+4608];
	mul.wide.u32 	%rd12547, %r4395, 8;
	add.s64 	%rd12548, %rd2, %rd12547;
	shl.b64 	%rd12549, %rd12546, 4;
	and.b64  	%rd12550, %rd12549, 4194288;
	atom.global.or.b64 	%rd12551, [%rd12548], %rd12550;
	add.s32 	%r4396, %r4364, 342;
	shr.u32 	%r4397, %r4396, 6;
	ld.global.nc.u64 	%rd12552, [%rd12434+4864];
	mul.wide.u32 	%rd12553, %r4397, 8;
	add.s64 	%rd12554, %rd2, %rd12553;
	shl.b64 	%rd12555, %rd12552, 22;
	and.b64  	%rd12556, %rd12555, 1099507433472;
	atom.global.or.b64 	%rd12557, [%rd12554], %rd12556;
	add.s32 	%r4398, %r4364, 360;
	shr.u32 	%r4399, %r4398, 6;
	ld.global.nc.u64 	%rd12558, [%rd12434+5120];
	mul.wide.u32 	%rd12559, %r4399, 8;
	add.s64 	%rd12560, %rd2, %rd12559;
	shl.b64 	%rd12561, %rd12558, 40;
	and.b64  	%rd12562, %rd12561, 288229276640083968;
	atom.global.or.b64 	%rd12563, [%rd12560], %rd12562;
	add.s32 	%r4400, %r4364, 378;
	shr.u32 	%r4401, %r4400, 6;
	ld.global.nc.u64 	%rd12564, [%rd12434+5376];
	mul.wide.u32 	%rd12565, %r4401, 8;
	add.s64 	%rd12566, %rd2, %rd12565;
	shl.b64 	%rd12567, %rd12564, 58;
	atom.global.or.b64 	%rd12568, [%rd12566], %rd12567;
	shr.u64 	%rd12569, %rd12564, 6;
	and.b64  	%rd12570, %rd12569, 4095;
	atom.global.or.b64 	%rd12571, [%rd12566+8], %rd12570;
	add.s32 	%r4402, %r4364, 396;
	shr.u32 	%r4403, %r4402, 6;
	ld.global.nc.u64 	%rd12572, [%rd12434+5632];
	mul.wide.u32 	%rd12573, %r4403, 8;
	add.s64 	%rd12574, %rd2, %rd12573;
	shl.b64 	%rd12575, %rd12572, 12;
	and.b64  	%rd12576, %rd12575, 1073737728;
	atom.global.or.b64 	%rd12577, [%rd12574], %rd12576;
	add.s32 	%r4404, %r4364, 414;
	shr.u32 	%r4405, %r4404, 6;
	ld.global.nc.u64 	%rd12578, [%rd12434+5888];
	mul.wide.u32 	%rd12579, %r4405, 8;
	add.s64 	%rd12580, %rd2, %rd12579;
	shl.b64 	%rd12581, %rd12578, 30;
	and.b64  	%rd12582, %rd12581, 281473902968832;
	atom.global.or.b64 	%rd12583, [%rd12580], %rd12582;
	add.s32 	%r4406, %r4364, 432;
	shr.u32 	%r4407, %r4406, 6;
	ld.global.nc.u64 	%rd12584, [%rd12434+6144];
	mul.wide.u32 	%rd12585, %r4407, 8;
	add.s64 	%rd12586, %rd2, %rd12585;
	shl.b64 	%rd12587, %rd12584, 48;
	atom.global.or.b64 	%rd12588, [%rd12586], %rd12587;
	shr.u64 	%rd12589, %rd12584, 16;
	and.b64  	%rd12590, %rd12589, 3;
	atom.global.or.b64 	%rd12591, [%rd12586+8], %rd12590;
	add.s32 	%r4408, %r4364, 450;
	shr.u32 	%r4409, %r4408, 6;
	ld.global.nc.u64 	%rd12592, [%rd12434+6400];
	mul.wide.u32 	%rd12593, %r4409, 8;
	add.s64 	%rd12594, %rd2, %rd12593;
	shl.b64 	%rd12595, %rd12592, 2;
	and.b64  	%rd12596, %rd12595, 1048572;
	atom.global.or.b64 	%rd12597, [%rd12594], %rd12596;
	add.s32 	%r4410, %r4364, 468;
	shr.u32 	%r4411, %r4410, 6;
	ld.global.nc.u64 	%rd12598, [%rd12434+6656];
	mul.wide.u32 	%rd12599, %r4411, 8;
	add.s64 	%rd12600, %rd2, %rd12599;
	shl.b64 	%rd12601, %rd12598, 20;
	and.b64  	%rd12602, %rd12601, 274876858368;
	atom.global.or.b64 	%rd12603, [%rd12600], %rd12602;
	add.s32 	%r4412, %r4364, 486;
	shr.u32 	%r4413, %r4412, 6;
	ld.global.nc.u64 	%rd12604, [%rd12434+6912];
	mul.wide.u32 	%rd12605, %r4413, 8;
	add.s64 	%rd12606, %rd2, %rd12605;
	shl.b64 	%rd12607, %rd12604, 38;
	and.b64  	%rd12608, %rd12607, 72057319160020992;
	atom.global.or.b64 	%rd12609, [%rd12606], %rd12608;
	add.s32 	%r4414, %r4364, 504;
	shr.u32 	%r4415, %r4414, 6;
	ld.global.nc.u64 	%rd12610, [%rd12434+7168];
	mul.wide.u32 	%rd12611, %r4415, 8;
	add.s64 	%rd12612, %rd2, %rd12611;
	shl.b64 	%rd12613, %rd12610, 56;
	atom.global.or.b64 	%rd12614, [%rd12612], %rd12613;
	shr.u64 	%rd12615, %rd12610, 8;
	and.b64  	%rd12616, %rd12615, 1023;
	atom.global.or.b64 	%rd12617, [%rd12612+8], %rd12616;
	add.s32 	%r4416, %r4364, 522;
	shr.u32 	%r4417, %r4416, 6;
	ld.global.nc.u64 	%rd12618, [%rd12434+7424];
	mul.wide.u32 	%rd12619, %r4417, 8;
	add.s64 	%rd12620, %rd2, %rd12619;
	shl.b64 	%rd12621, %rd12618, 10;
	and.b64  	%rd12622, %rd12621, 268434432;
	atom.global.or.b64 	%rd12623, [%rd12620], %rd12622;
	add.s32 	%r4418, %r4364, 540;
	shr.u32 	%r4419, %r4418, 6;
	ld.global.nc.u64 	%rd12624, [%rd12434+7680];
	mul.wide.u32 	%rd12625, %r4419, 8;
	add.s64 	%rd12626, %rd2, %rd12625;
	shl.b64 	%rd12627, %rd12624, 28;
	and.b64  	%rd12628, %rd12627, 70368475742208;
	atom.global.or.b64 	%rd12629, [%rd12626], %rd12628;
	add.s32 	%r4420, %r4364, 558;
	shr.u32 	%r4421, %r4420, 6;
	ld.global.nc.u64 	%rd12630, [%rd12434+7936];
	mul.wide.u32 	%rd12631, %r4421, 8;
	add.s64 	%rd12632, %rd2, %rd12631;
	shl.b64 	%rd12633, %rd12630, 46;
	atom.global.or.b64 	%rd12634, [%rd12632], %rd12633;
	bra.uni 	$L__BB0_1680;
$L__BB0_39:
	ld.param.u8 	%rs82, [_Z14pack_global_64PKmPmh_param_2];
	setp.eq.s16 	%p69, %rs82, 19;
	@%p69 bra 	$L__BB0_353;
	ld.param.u8 	%rs83, [_Z14pack_global_64PKmPmh_param_2];
	setp.eq.s16 	%p70, %rs83, 20;
	@%p70 bra 	$L__BB0_41;
	bra.uni 	$L__BB0_1680;
$L__BB0_41:
	mov.u32 	%r4234, %tid.x;
	mul.lo.s32 	%r4235, %r4234, 640;
	mul.wide.u32 	%rd11957, %r4234, 8;
	add.s64 	%rd11958, %rd1, %rd11957;
	shr.u32 	%r4236, %r4235, 6;
	ld.global.nc.u64 	%rd11959, [%rd11958];
	and.b64  	%rd11960, %rd11959, 1048575;
	mul.wide.u32 	%rd11961, %r4236, 8;
	add.s64 	%rd11962, %rd2, %rd11961;
	atom.global.or.b64 	%rd11963, [%rd11962], %rd11960;
	ld.global.nc.u64 	%rd11964, [%rd11958+256];
	shl.b64 	%rd11965, %rd11964, 20;
	and.b64  	%rd11966, %rd11965, 1099510579200;
	atom.global.or.b64 	%rd11967, [%rd11962], %rd11966;
	ld.global.nc.u64 	%rd11968, [%rd11958+512];
	shl.b64 	%rd11969, %rd11968, 40;
	and.b64  	%rd11970, %rd11969, 1152920405095219200;
	atom.global.or.b64 	%rd11971, [%rd11962], %rd11970;
	ld.global.nc.u64 	%rd11972, [%rd11958+768];
	shl.b64 	%rd11973, %rd11972, 60;
	atom.global.or.b64 	%rd11974, [%rd11962], %rd11973;
	shr.u64 	%rd11975, %rd11972, 4;
	and.b64  	%rd11976, %rd11975, 65535;
	atom.global.or.b64 	%rd11977, [%rd11962+8], %rd11976;
	ld.global.nc.u64 	%rd11978, [%rd11958+1024];
	shl.b64 	%rd11979, %rd11978, 16;
	and.b64  	%rd11980, %rd11979, 68719411200;
	or.b32  	%r4237, %r4235, 64;
	shr.u32 	%r4238, %r4237, 6;
	mul.wide.u32 	%rd11981, %r4238, 8;
	add.s64 	%rd11982, %rd2, %rd11981;
	atom.global.or.b64 	%rd11983, [%rd11982], %rd11980;
	ld.global.nc.u64 	%rd11984, [%rd11958+1280];
	shl.b64 	%rd11985, %rd11984, 36;
	and.b64  	%rd11986, %rd11985, 72057525318451200;
	atom.global.or.b64 	%rd11987, [%rd11982], %rd11986;
	ld.global.nc.u64 	%rd11988, [%rd11958+1536];
	shl.b64 	%rd11989, %rd11988, 56;
	atom.global.or.b64 	%rd11990, [%rd11982], %rd11989;
	shr.u64 	%rd11991, %rd11988, 8;
	and.b64  	%rd11992, %rd11991, 4095;
	atom.global.or.b64 	%rd11993, [%rd11982+8], %rd11992;
	add.s32 	%r4239, %r4235, 140;
	shr.u32 	%r4240, %r4239, 6;
	ld.global.nc.u64 	%rd11994, [%rd11958+1792];
	mul.wide.u32 	%rd11995, %r4240, 8;
	add.s64 	%rd11996, %rd2, %rd11995;
	shl.b64 	%rd11997, %rd11994, 12;
	and.b64  	%rd11998, %rd11997, 4294963200;
	atom.global.or.b64 	%rd11999, [%rd11996], %rd11998;
	add.s32 	%r4241, %r4235, 160;
	shr.u32 	%r4242, %r4241, 6;
	ld.global.nc.u64 	%rd12000, [%rd11958+2048];
	mul.wide.u32 	%rd12001, %r4242, 8;
	add.s64 	%rd12002, %rd2, %rd12001;
	shl.b64 	%rd12003, %rd12000, 32;
	and.b64  	%rd12004, %rd12003, 4503595332403200;
	atom.global.or.b64 	%rd12005, [%rd12002], %rd12004;
	add.s32 	%r4243, %r4235, 180;
	shr.u32 	%r4244, %r4243, 6;
	ld.global.nc.u64 	%rd12006, [%rd11958+2304];
	mul.wide.u32 	%rd12007, %r4244, 8;
	add.s64 	%rd12008, %rd2, %rd12007;
	shl.b64 	%rd12009, %rd12006, 52;
	atom.global.or.b64 	%rd12010, [%rd12008], %rd12009;
	shr.u64 	%rd12011, %rd12006, 12;
	and.b64  	%rd12012, %rd12011, 255;
	atom.global.or.b64 	%rd12013, [%rd12008+8], %rd12012;
	add.s32 	%r4245, %r4235, 200;
	shr.u32 	%r4246, %r4245, 6;
	ld.global.nc.u64 	%rd12014, [%rd11958+2560];
	mul.wide.u32 	%rd12015, %r4246, 8;
	add.s64 	%rd12016, %rd2, %rd12015;
	shl.b64 	%rd12017, %rd12014, 8;
	and.b64  	%rd12018, %rd12017, 268435200;
	atom.global.or.b64 	%rd12019, [%rd12016], %rd12018;
	add.s32 	%r4247, %r4235, 220;
	shr.u32 	%r4248, %r4247, 6;
	ld.global.nc.u64 	%rd12020, [%rd11958+2816];
	mul.wide.u32 	%rd12021, %r4248, 8;
	add.s64 	%rd12022, %rd2, %rd12021;
	shl.b64 	%rd12023, %rd12020, 28;
	and.b64  	%rd12024, %rd12023, 281474708275200;
	atom.global.or.b64 	%rd12025, [%rd12022], %rd12024;
	add.s32 	%r4249, %r4235, 240;
	shr.u32 	%r4250, %r4249, 6;
	ld.global.nc.u64 	%rd12026, [%rd11958+3072];
	mul.wide.u32 	%rd12027, %r4250, 8;
	add.s64 	%rd12028, %rd2, %rd12027;
	shl.b64 	%rd12029, %rd12026, 48;
	atom.global.or.b64 	%rd12030, [%rd12028], %rd12029;
	shr.u64 	%rd12031, %rd12026, 16;
	and.b64  	%rd12032, %rd12031, 15;
	atom.global.or.b64 	%rd12033, [%rd12028+8], %rd12032;
	add.s32 	%r4251, %r4235, 260;
	shr.u32 	%r4252, %r4251, 6;
	ld.global.nc.u64 	%rd12034, [%rd11958+3328];
	mul.wide.u32 	%rd12035, %r4252, 8;
	add.s64 	%rd12036, %rd2, %rd12035;
	shl.b64 	%rd12037, %rd12034, 4;
	and.b64  	%rd12038, %rd12037, 16777200;
	atom.global.or.b64 	%rd12039, [%rd12036], %rd12038;
	add.s32 	%r4253, %r4235, 280;
	shr.u32 	%r4254, %r4253, 6;
	ld.global.nc.u64 	%rd12040, [%rd11958+3584];
	mul.wide.u32 	%rd12041, %r4254, 8;
	add.s64 	%rd12042, %rd2, %rd12041;
	shl.b64 	%rd12043, %rd12040, 24;
	and.b64  	%rd12044, %rd12043, 17592169267200;
	atom.global.or.b64 	%rd12045, [%rd12042], %rd12044;
	add.s32 	%r4255, %r4235, 300;
	shr.u32 	%r4256, %r4255, 6;
	ld.global.nc.u64 	%rd12046, [%rd11958+3840];
	mul.wide.u32 	%rd12047, %r4256, 8;
	add.s64 	%rd12048, %rd2, %rd12047;
	shl.b64 	%rd12049, %rd12046, 44;
	atom.global.or.b64 	%rd12050, [%rd12048], %rd12049;
	ld.global.nc.u64 	%rd12051, [%rd11958+4096];
	and.b64  	%rd12052, %rd12051, 1048575;
	atom.global.or.b64 	%rd12053, [%rd11962+40], %rd12052;
	add.s32 	%r4257, %r4235, 340;
	shr.u32 	%r4258, %r4257, 6;
	ld.global.nc.u64 	%rd12054, [%rd11958+4352];
	mul.wide.u32 	%rd12055, %r4258, 8;
	add.s64 	%rd12056, %rd2, %rd12055;
	shl.b64 	%rd12057, %rd12054, 20;
	and.b64  	%rd12058, %rd12057, 1099510579200;
	atom.global.or.b64 	%rd12059, [%rd12056], %rd12058;
	add.s32 	%r4259, %r4235, 360;
	shr.u32 	%r4260, %r4259, 6;
	ld.global.nc.u64 	%rd12060, [%rd11958+4608];
	mul.wide.u32 	%rd12061, %r4260, 8;
	add.s64 	%rd12062, %rd2, %rd12061;
	shl.b64 	%rd12063, %rd12060, 40;
	and.b64  	%rd12064, %rd12063, 1152920405095219200;
	atom.global.or.b64 	%rd12065, [%rd12062], %rd12064;
	add.s32 	%r4261, %r4235, 380;
	shr.u32 	%r4262, %r4261, 6;
	ld.global.nc.u64 	%rd12066, [%rd11958+4864];
	mul.wide.u32 	%rd12067, %r4262, 8;
	add.s64 	%rd12068, %rd2, %rd12067;
	shl.b64 	%rd12069, %rd12066, 60;
	atom.global.or.b64 	%rd12070, [%rd12068], %rd12069;
	shr.u64 	%rd12071, %rd12066, 4;
	and.b64  	%rd12072, %rd12071, 65535;
	atom.global.or.b64 	%rd12073, [%rd12068+8], %rd12072;
	add.s32 	%r4263, %r4235, 400;
	shr.u32 	%r4264, %r4263, 6;
	ld.global.nc.u64 	%rd12074, [%rd11958+5120];
	mul.wide.u32 	%rd12075, %r4264, 8;
	add.s64 	%rd12076, %rd2, %rd12075;
	shl.b64 	%rd12077, %rd12074, 16;
	and.b64  	%rd12078, %rd12077, 68719411200;
	atom.global.or.b64 	%rd12079, [%rd12076], %rd12078;
	add.s32 	%r4265, %r4235, 420;
	shr.u32 	%r4266, %r4265, 6;
	ld.global.nc.u64 	%rd12080, [%rd11958+5376];
	mul.wide.u32 	%rd12081, %r4266, 8;
	add.s64 	%rd12082, %rd2, %rd12081;
	shl.b64 	%rd12083, %rd12080, 36;
	and.b64  	%rd12084, %rd12083, 72057525318451200;
	atom.global.or.b64 	%rd12085, [%rd12082], %rd12084;
	add.s32 	%r4267, %r4235, 440;
	shr.u32 	%r4268, %r4267, 6;
	ld.global.nc.u64 	%rd12086, [%rd11958+5632];
	mul.wide.u32 	%rd12087, %r4268, 8;
	add.s64 	%rd12088, %rd2, %rd12087;
	shl.b64 	%rd12089, %rd12086, 56;
	atom.global.or.b64 	%rd12090, [%rd12088], %rd12089;
	shr.u64 	%rd12091, %rd12086, 8;
	and.b64  	%rd12092, %rd12091, 4095;
	atom.global.or.b64 	%rd12093, [%rd12088+8], %rd12092;
	add.s32 	%r4269, %r4235, 460;
	shr.u32 	%r4270, %r4269, 6;
	ld.global.nc.u64 	%rd12094, [%rd11958+5888];
	mul.wide.u32 	%rd12095, %r4270, 8;
	add.s64 	%rd12096, %rd2, %rd12095;
	shl.b64 	%rd12097, %rd12094, 12;
	and.b64  	%rd12098, %rd12097, 4294963200;
	atom.global.or.b64 	%rd12099, [%rd12096], %rd12098;
	add.s32 	%r4271, %r4235, 480;
	shr.u32 	%r4272, %r4271, 6;
	ld.global.nc.u64 	%rd12100, [%rd11958+6144];
	mul.wide.u32 	%rd12101, %r4272, 8;
	add.s64 	%rd12102, %rd2, %rd12101;
	shl.b64 	%rd12103, %rd12100, 32;
	and.b64  	%rd12104, %rd12103, 4503595332403200;
	atom.global.or.b64 	%rd12105, [%rd12102], %rd12104;
	add.s32 	%r4273, %r4235, 500;
	shr.u32 	%r4274, %r4273, 6;
	ld.global.nc.u64 	%rd12106, [%rd11958+6400];
	mul.wide.u32 	%rd12107, %r4274, 8;
	add.s64 	%rd12108, %rd2, %rd12107;
	shl.b64 	%rd12109, %rd12106, 52;
	atom.global.or.b64 	%rd12110, [%rd12108], %rd12109;
	shr.u64 	%rd12111, %rd12106, 12;
	and.b64  	%rd12112, %rd12111, 255;
	atom.global.or.b64 	%rd12113, [%rd12108+8], %rd12112;
	add.s32 	%r4275, %r4235, 520;
	shr.u32 	%r4276, %r4275, 6;
	ld.global.nc.u64 	%rd12114, [%rd11958+6656];
	mul.wide.u32 	%rd12115, %r4276, 8;
	add.s64 	%rd12116, %rd2, %rd12115;
	shl.b64 	%rd12117, %rd12114, 8;
	and.b64  	%rd12118, %rd12117, 268435200;
	atom.global.or.b64 	%rd12119, [%rd12116], %rd12118;
	add.s32 	%r4277, %r4235, 540;
	shr.u32 	%r4278, %r4277, 6;
	ld.global.nc.u64 	%rd12120, [%rd11958+6912];
	mul.wide.u32 	%rd12121, %r4278, 8;
	add.s64 	%rd12122, %rd2, %rd12121;
	shl.b64 	%rd12123, %rd12120, 28;
	and.b64  	%rd12124, %rd12123, 281474708275200;
	atom.global.or.b64 	%rd12125, [%rd12122], %rd12124;
	add.s32 	%r4279, %r4235, 560;
	shr.u32 	%r4280, %r4279, 6;
	ld.global.nc.u64 	%rd12126, [%rd11958+7168];
	mul.wide.u32 	%rd12127, %r4280, 8;
	add.s64 	%rd12128, %rd2, %rd12127;
	shl.b64 	%rd12129, %rd12126, 48;
	atom.global.or.b64 	%rd12130, [%rd12128], %rd12129;
	shr.u64 	%rd12131, %rd12126, 16;
	and.b64  	%rd12132, %rd12131, 15;
	atom.global.or.b64 	%rd12133, [%rd12128+8], %rd12132;
	add.s32 	%r4281, %r4235, 580;
	shr.u32 	%r4282, %r4281, 6;
	ld.global.nc.u64 	%rd12134, [%rd11958+7424];
	mul.wide.u32 	%rd12135, %r4282, 8;
	add.s64 	%rd12136, %rd2, %rd12135;
	shl.b64 	%rd12137, %rd12134, 4;
	and.b64  	%rd12138, %rd12137, 16777200;
	atom.global.or.b64 	%rd12139, [%rd12136], %rd12138;
	add.s32 	%r4283, %r4235, 600;
	shr.u32 	%r4284, %r4283, 6;
	ld.global.nc.u64 	%rd12140, [%rd11958+7680];
	mul.wide.u32 	%rd12141, %r4284, 8;
	add.s64 	%rd12142, %rd2, %rd12141;
	shl.b64 	%rd12143, %rd12140, 24;
	and.b64  	%rd12144, %rd12143, 17592169267200;
	atom.global.or.b64 	%rd12145, [%rd12142], %rd12144;
	add.s32 	%r4285, %r4235, 620;
	shr.u32 	%r4286, %r4285, 6;
	ld.global.nc.u64 	%rd12146, [%rd11958+7936];
	mul.wide.u32 	%rd12147, %r4286, 8;
	add.s64 	%rd12148, %rd2, %rd12147;
	shl.b64 	%rd12149, %rd12146, 44;
	atom.global.or.b64 	%rd12150, [%rd12148], %rd12149;
	bra.uni 	$L__BB0_1680;
$L__BB0_42:
	ld.param.u8 	%rs76, [_Z14pack_global_64PKmPmh_param_2];
	setp.gt.s16 	%p63, %rs76, 22;
	@%p63 bra 	$L__BB0_46;
	ld.param.u8 	%rs79, [_Z14pack_global_64PKmPmh_param_2];
	setp.eq.s16 	%p66, %rs79, 21;
	@%p66 bra 	$L__BB0_408;
	ld.param.u8 	%rs80, [_Z14pack_global_64PKmPmh_param_2];
	setp.eq.s16 	%p67, %rs80, 22;
	@%p67 bra 	$L__BB0_45;
	bra.uni 	$L__BB0_1680;
$L__BB0_45:
	mov.u32 	%r4099, %tid.x;
	mul.lo.s32 	%r4100, %r4099, 704;
	mul.wide.u32 	%rd11457, %r4099, 8;
	add.s64 	%rd11458, %rd1, %rd11457;
	shr.u32 	%r4101, %r4100, 6;
	ld.global.nc.u64 	%rd11459, [%rd11458];
	and.b64  	%rd11460, %rd11459, 4194303;
	mul.wide.u32 	%rd11461, %r4101, 8;
	add.s64 	%rd11462, %rd2, %rd11461;
	atom.global.or.b64 	%rd11463, [%rd11462], %rd11460;
	ld.global.nc.u64 	%rd11464, [%rd11458+256];
	shl.b64 	%rd11465, %rd11464, 22;
	and.b64  	%rd11466, %rd11465, 17592181850112;
	atom.global.or.b64 	%rd11467, [%rd11462], %rd11466;
	ld.global.nc.u64 	%rd11468, [%rd11458+512];
	shl.b64 	%rd11469, %rd11468, 44;
	atom.global.or.b64 	%rd11470, [%rd11462], %rd11469;
	shr.u64 	%rd11471, %rd11468, 20;
	and.b64  	%rd11472, %rd11471, 3;
	atom.global.or.b64 	%rd11473, [%rd11462+8], %rd11472;
	add.s32 	%r4102, %r4100, 66;
	shr.u32 	%r4103, %r4102, 6;
	ld.global.nc.u64 	%rd11474, [%rd11458+768];
	mul.wide.u32 	%rd11475, %r4103, 8;
	add.s64 	%rd11476, %rd2, %rd11475;
	shl.b64 	%rd11477, %rd11474, 2;
	and.b64  	%rd11478, %rd11477, 16777212;
	atom.global.or.b64 	%rd11479, [%rd11476], %rd11478;
	add.s32 	%r4104, %r4100, 88;
	shr.u32 	%r4105, %r4104, 6;
	ld.global.nc.u64 	%rd11480, [%rd11458+1024];
	mul.wide.u32 	%rd11481, %r4105, 8;
	add.s64 	%rd11482, %rd2, %rd11481;
	shl.b64 	%rd11483, %rd11480, 24;
	and.b64  	%rd11484, %rd11483, 70368727400448;
	atom.global.or.b64 	%rd11485, [%rd11482], %rd11484;
	add.s32 	%r4106, %r4100, 110;
	shr.u32 	%r4107, %r4106, 6;
	ld.global.nc.u64 	%rd11486, [%rd11458+1280];
	mul.wide.u32 	%rd11487, %r4107, 8;
	add.s64 	%rd11488, %rd2, %rd11487;
	shl.b64 	%rd11489, %rd11486, 46;
	atom.global.or.b64 	%rd11490, [%rd11488], %rd11489;
	shr.u64 	%rd11491, %rd11486, 18;
	and.b64  	%rd11492, %rd11491, 15;
	atom.global.or.b64 	%rd11493, [%rd11488+8], %rd11492;
	add.s32 	%r4108, %r4100, 132;
	shr.u32 	%r4109, %r4108, 6;
	ld.global.nc.u64 	%rd11494, [%rd11458+1536];
	mul.wide.u32 	%rd11495, %r4109, 8;
	add.s64 	%rd11496, %rd2, %rd11495;
	shl.b64 	%rd11497, %rd11494, 4;
	and.b64  	%rd11498, %rd11497, 67108848;
	atom.global.or.b64 	%rd11499, [%rd11496], %rd11498;
	add.s32 	%r4110, %r4100, 154;
	shr.u32 	%r4111, %r4110, 6;
	ld.global.nc.u64 	%rd11500, [%rd11458+1792];
	mul.wide.u32 	%rd11501, %r4111, 8;
	add.s64 	%rd11502, %rd2, %rd11501;
	shl.b64 	%rd11503, %rd11500, 26;
	and.b64  	%rd11504, %rd11503, 281474909601792;
	atom.global.or.b64 	%rd11505, [%rd11502], %rd11504;
	add.s32 	%r4112, %r4100, 176;
	shr.u32 	%r4113, %r4112, 6;
	ld.global.nc.u64 	%rd11506, [%rd11458+2048];
	mul.wide.u32 	%rd11507, %r4113, 8;
	add.s64 	%rd11508, %rd2, %rd11507;
	shl.b64 	%rd11509, %rd11506, 48;
	atom.global.or.b64 	%rd11510, [%rd11508], %rd11509;
	shr.u64 	%rd11511, %rd11506, 16;
	and.b64  	%rd11512, %rd11511, 63;
	atom.global.or.b64 	%rd11513, [%rd11508+8], %rd11512;
	add.s32 	%r4114, %r4100, 198;
	shr.u32 	%r4115, %r4114, 6;
	ld.global.nc.u64 	%rd11514, [%rd11458+2304];
	mul.wide.u32 	%rd11515, %r4115, 8;
	add.s64 	%rd11516, %rd2, %rd11515;
	shl.b64 	%rd11517, %rd11514, 6;
	and.b64  	%rd11518, %rd11517, 268435392;
	atom.global.or.b64 	%rd11519, [%rd11516], %rd11518;
	add.s32 	%r4116, %r4100, 220;
	shr.u32 	%r4117, %r4116, 6;
	ld.global.nc.u64 	%rd11520, [%rd11458+2560];
	mul.wide.u32 	%rd11521, %r4117, 8;
	add.s64 	%rd11522, %rd2, %rd11521;
	shl.b64 	%rd11523, %rd11520, 28;
	and.b64  	%rd11524, %rd11523, 1125899638407168;
	atom.global.or.b64 	%rd11525, [%rd11522], %rd11524;
	add.s32 	%r4118, %r4100, 242;
	shr.u32 	%r4119, %r4118, 6;
	ld.global.nc.u64 	%rd11526, [%rd11458+2816];
	mul.wide.u32 	%rd11527, %r4119, 8;
	add.s64 	%rd11528, %rd2, %rd11527;
	shl.b64 	%rd11529, %rd11526, 50;
	atom.global.or.b64 	%rd11530, [%rd11528], %rd11529;
	shr.u64 	%rd11531, %rd11526, 14;
	and.b64  	%rd11532, %rd11531, 255;
	atom.global.or.b64 	%rd11533, [%rd11528+8], %rd11532;
	add.s32 	%r4120, %r4100, 264;
	shr.u32 	%r4121, %r4120, 6;
	ld.global.nc.u64 	%rd11534, [%rd11458+3072];
	mul.wide.u32 	%rd11535, %r4121, 8;
	add.s64 	%rd11536, %rd2, %rd11535;
	shl.b64 	%rd11537, %rd11534, 8;
	and.b64  	%rd11538, %rd11537, 1073741568;
	atom.global.or.b64 	%rd11539, [%rd11536], %rd11538;
	add.s32 	%r4122, %r4100, 286;
	shr.u32 	%r4123, %r4122, 6;
	ld.global.nc.u64 	%rd11540, [%rd11458+3328];
	mul.wide.u32 	%rd11541, %r4123, 8;
	add.s64 	%rd11542, %rd2, %rd11541;
	shl.b64 	%rd11543, %rd11540, 30;
	and.b64  	%rd11544, %rd11543, 4503598553628672;
	atom.global.or.b64 	%rd11545, [%rd11542], %rd11544;
	add.s32 	%r4124, %r4100, 308;
	shr.u32 	%r4125, %r4124, 6;
	ld.global.nc.u64 	%rd11546, [%rd11458+3584];
	mul.wide.u32 	%rd11547, %r4125, 8;
	add.s64 	%rd11548, %rd2, %rd11547;
	shl.b64 	%rd11549, %rd11546, 52;
	atom.global.or.b64 	%rd11550, [%rd11548], %rd11549;
	shr.u64 	%rd11551, %rd11546, 12;
	and.b64  	%rd11552, %rd11551, 1023;
	atom.global.or.b64 	%rd11553, [%rd11548+8], %rd11552;
	add.s32 	%r4126, %r4100, 330;
	shr.u32 	%r4127, %r4126, 6;
	ld.global.nc.u64 	%rd11554, [%rd11458+3840];
	mul.wide.u32 	%rd11555, %r4127, 8;
	add.s64 	%rd11556, %rd2, %rd11555;
	shl.b64 	%rd11557, %rd11554, 10;
	and.b64  	%rd11558, %rd11557, 4294966272;
	atom.global.or.b64 	%rd11559, [%rd11556], %rd11558;
	add.s32 	%r4128, %r4100, 352;
	shr.u32 	%r4129, %r4128, 6;
	ld.global.nc.u64 	%rd11560, [%rd11458+4096];
	mul.wide.u32 	%rd11561, %r4129, 8;
	add.s64 	%rd11562, %rd2, %rd11561;
	shl.b64 	%rd11563, %rd11560, 32;
	and.b64  	%rd11564, %rd11563, 18014394214514688;
	atom.global.or.b64 	%rd11565, [%rd11562], %rd11564;
	add.s32 	%r4130, %r4100, 374;
	shr.u32 	%r4131, %r4130, 6;
	ld.global.nc.u64 	%rd11566, [%rd11458+4352];
	mul.wide.u32 	%rd11567, %r4131, 8;
	add.s64 	%rd11568, %rd2, %rd11567;
	shl.b64 	%rd11569, %rd11566, 54;
	atom.global.or.b64 	%rd11570, [%rd11568], %rd11569;
	shr.u64 	%rd11571, %rd11566, 10;
	and.b64  	%rd11572, %rd11571, 4095;
	atom.global.or.b64 	%rd11573, [%rd11568+8], %rd11572;
	add.s32 	%r4132, %r4100, 396;
	shr.u32 	%r4133, %r4132, 6;
	ld.global.nc.u64 	%rd11574, [%rd11458+4608];
	mul.wide.u32 	%rd11575, %r4133, 8;
	add.s64 	%rd11576, %rd2, %rd11575;
	shl.b64 	%rd11577, %rd11574, 12;
	and.b64  	%rd11578, %rd11577, 17179865088;
	atom.global.or.b64 	%rd11579, [%rd11576], %rd11578;
	add.s32 	%r4134, %r4100, 418;
	shr.u32 	%r4135, %r4134, 6;
	ld.global.nc.u64 	%rd11580, [%rd11458+4864];
	mul.wide.u32 	%rd11581, %r4135, 8;
	add.s64 	%rd11582, %rd2, %rd11581;
	shl.b64 	%rd11583, %rd11580, 34;
	and.b64  	%rd11584, %rd11583, 72057576858058752;
	atom.global.or.b64 	%rd11585, [%rd11582], %rd11584;
	add.s32 	%r4136, %r4100, 440;
	shr.u32 	%r4137, %r4136, 6;
	ld.global.nc.u64 	%rd11586, [%rd11458+5120];
	mul.wide.u32 	%rd11587, %r4137, 8;
	add.s64 	%rd11588, %rd2, %rd11587;
	shl.b64 	%rd11589, %rd11586, 56;
	atom.global.or.b64 	%rd11590, [%rd11588], %rd11589;
	shr.u64 	%rd11591, %rd11586, 8;
	and.b64  	%rd11592, %rd11591, 16383;
	atom.global.or.b64 	%rd11593, [%rd11588+8], %rd11592;
	add.s32 	%r4138, %r4100, 462;
	shr.u32 	%r4139, %r4138, 6;
	ld.global.nc.u64 	%rd11594, [%rd11458+5376];
	mul.wide.u32 	%rd11595, %r4139, 8;
	add.s64 	%rd11596, %rd2, %rd11595;
	shl.b64 	%rd11597, %rd11594, 14;
	and.b64  	%rd11598, %rd11597, 68719460352;
	atom.global.or.b64 	%rd11599, [%rd11596], %rd11598;
	add.s32 	%r4140, %r4100, 484;
	shr.u32 	%r4141, %r4140, 6;
	ld.global.nc.u64 	%rd11600, [%rd11458+5632];
	mul.wide.u32 	%rd11601, %r4141, 8;
	add.s64 	%rd11602, %rd2, %rd11601;
	shl.b64 	%rd11603, %rd11600, 36;
	and.b64  	%rd11604, %rd11603, 288230307432235008;
	atom.global.or.b64 	%rd11605, [%rd11602], %rd11604;
	add.s32 	%r4142, %r4100, 506;
	shr.u32 	%r4143, %r4142, 6;
	ld.global.nc.u64 	%rd11606, [%rd11458+5888];
	mul.wide.u32 	%rd11607, %r4143, 8;
	add.s64 	%rd11608, %rd2, %rd11607;
	shl.b64 	%rd11609, %rd11606, 58;
	atom.global.or.b64 	%rd11610, [%rd11608], %rd11609;
	shr.u64 	%rd11611, %rd11606, 6;
	and.b64  	%rd11612, %rd11611, 65535;
	atom.global.or.b64 	%rd11613, [%rd11608+8], %rd11612;
	add.s32 	%r4144, %r4100, 528;
	shr.u32 	%r4145, %r4144, 6;
	ld.global.nc.u64 	%rd11614, [%rd11458+6144];
	mul.wide.u32 	%rd11615, %r4145, 8;
	add.s64 	%rd11616, %rd2, %rd11615;
	shl.b64 	%rd11617, %rd11614, 16;
	and.b64  	%rd11618, %rd11617, 274877841408;
	atom.global.or.b64 	%rd11619, [%rd11616], %rd11618;
	add.s32 	%r4146, %r4100, 550;
	shr.u32 	%r4147, %r4146, 6;
	ld.global.nc.u64 	%rd11620, [%rd11458+6400];
	mul.wide.u32 	%rd11621, %r4147, 8;
	add.s64 	%rd11622, %rd2, %rd11621;
	shl.b64 	%rd11623, %rd11620, 38;
	and.b64  	%rd11624, %rd11623, 1152921229728940032;
	atom.global.or.b64 	%rd11625, [%rd11622], %rd11624;
	add.s32 	%r4148, %r4100, 572;
	shr.u32 	%r4149, %r4148, 6;
	ld.global.nc.u64 	%rd11626, [%rd11458+6656];
	mul.wide.u32 	%rd11627, %r4149, 8;
	add.s64 	%rd11628, %rd2, %rd11627;
	shl.b64 	%rd11629, %rd11626, 60;
	atom.global.or.b64 	%rd11630, [%rd11628], %rd11629;
	shr.u64 	%rd11631, %rd11626, 4;
	and.b64  	%rd11632, %rd11631, 262143;
	atom.global.or.b64 	%rd11633, [%rd11628+8], %rd11632;
	add.s32 	%r4150, %r4100, 594;
	shr.u32 	%r4151, %r4150, 6;
	ld.global.nc.u64 	%rd11634, [%rd11458+6912];
	mul.wide.u32 	%rd11635, %r4151, 8;
	add.s64 	%rd11636, %rd2, %rd11635;
	shl.b64 	%rd11637, %rd11634, 18;
	and.b64  	%rd11638, %rd11637, 1099511365632;
	atom.global.or.b64 	%rd11639, [%rd11636], %rd11638;
	add.s32 	%r4152, %r4100, 616;
	shr.u32 	%r4153, %r4152, 6;
	ld.global.nc.u64 	%rd11640, [%rd11458+7168];
	mul.wide.u32 	%rd11641, %r4153, 8;
	add.s64 	%rd11642, %rd2, %rd11641;
	shl.b64 	%rd11643, %rd11640, 40;
	and.b64  	%rd11644, %rd11643, 4611684918915760128;
	atom.global.or.b64 	%rd11645, [%rd11642], %rd11644;
	add.s32 	%r4154, %r4100, 638;
	shr.u32 	%r4155, %r4154, 6;
	ld.global.nc.u64 	%rd11646, [%rd11458+7424];
	mul.wide.u32 	%rd11647, %r4155, 8;
	add.s64 	%rd11648, %rd2, %rd11647;
	shl.b64 	%rd11649, %rd11646, 62;
	atom.global.or.b64 	%rd11650, [%rd11648], %rd11649;
	shr.u64 	%rd11651, %rd11646, 2;
	and.b64  	%rd11652, %rd11651, 1048575;
	atom.global.or.b64 	%rd11653, [%rd11648+8], %rd11652;
	add.s32 	%r4156, %r4100, 660;
	shr.u32 	%r4157, %r4156, 6;
	ld.global.nc.u64 	%rd11654, [%rd11458+7680];
	mul.wide.u32 	%rd11655, %r4157, 8;
	add.s64 	%rd11656, %rd2, %rd11655;
	shl.b64 	%rd11657, %rd11654, 20;
	and.b64  	%rd11658, %rd11657, 4398045462528;
	atom.global.or.b64 	%rd11659, [%rd11656], %rd11658;
	add.s32 	%r4158, %r4100, 682;
	shr.u32 	%r4159, %r4158, 6;
	ld.global.nc.u64 	%rd11660, [%rd11458+7936];
	mul.wide.u32 	%rd11661, %r4159, 8;
	add.s64 	%rd11662, %rd2, %rd11661;
	shl.b64 	%rd11663, %rd11660, 42;
	atom.global.or.b64 	%rd11664, [%rd11662], %rd11663;
	bra.uni 	$L__BB0_1680;
$L__BB0_46:
	ld.param.u8 	%rs77, [_Z14pack_global_64PKmPmh_param_2];
	setp.eq.s16 	%p64, %rs77, 23;
	@%p64 bra 	$L__BB0_469;
	ld.param.u8 	%rs78, [_Z14pack_global_64PKmPmh_param_2];
	setp.eq.s16 	%p65, %rs78, 24;
	@%p65 bra 	$L__BB0_48;
	bra.uni 	$L__BB0_1680;
$L__BB0_48:
	mov.u32 	%r3980, %tid.x;
	mul.lo.s32 	%r3981, %r3980, 768;
	mul.wide.u32 	%rd10971, %r3980, 8;
	add.s64 	%rd10972, %rd1, %rd10971;
	shr.u32 	%r3982, %r3981, 6;
	ld.global.nc.u64 	%rd10973, [%rd10972];
	and.b64  	%rd10974, %rd10973, 16777215;
	mul.wide.u32 	%rd10975, %r3982, 8;
	add.s64 	%rd10976, %rd2, %rd10975;
	atom.global.or.b64 	%rd10977, [%rd10976], %rd10974;
	ld.global.nc.u64 	%rd10978, [%rd10972+256];
	shl.b64 	%rd10979, %rd10978, 24;
	and.b64  	%rd10980, %rd10979, 281474959933440;
	atom.global.or.b64 	%rd10981, [%rd10976], %rd10980;
	ld.global.nc.u64 	%rd10982, [%rd10972+512];
	shl.b64 	%rd10983, %rd10982, 48;
	atom.global.or.b64 	%rd10984, [%rd10976], %rd10983;
	shr.u64 	%rd10985, %rd10982, 16;
	and.b64  	%rd10986, %rd10985, 255;
	atom.global.or.b64 	%rd10987, [%rd10976+8], %rd10986;
	ld.global.nc.u64 	%rd10988, [%rd10972+768];
	shl.b64 	%rd10989, %rd10988, 8;
	and.b64  	%rd10990, %rd10989, 4294967040;
	or.b32  	%r3983, %r3981, 64;
	shr.u32 	%r3984, %r3983, 6;
	mul.wide.u32 	%rd10991, %r3984, 8;
	add.s64 	%rd10992, %rd2, %rd10991;
	atom.global.or.b64 	%rd10993, [%rd10992], %rd10990;
	ld.global.nc.u64 	%rd10994, [%rd10972+1024];
	shl.b64 	%rd10995, %rd10994, 32;
	and.b64  	%rd10996, %rd10995, 72057589742960640;
	atom.global.or.b64 	%rd10997, [%rd10992], %rd10996;
	ld.global.nc.u64 	%rd10998, [%rd10972+1280];
	shl.b64 	%rd10999, %rd10998, 56;
	atom.global.or.b64 	%rd11000, [%rd10992], %rd10999;
	shr.u64 	%rd11001, %rd10998, 8;
	and.b64  	%rd11002, %rd11001, 65535;
	atom.global.or.b64 	%rd11003, [%rd10992+8], %rd11002;
	ld.global.nc.u64 	%rd11004, [%rd10972+1536];
	shl.b64 	%rd11005, %rd11004, 16;
	and.b64  	%rd11006, %rd11005, 1099511562240;
	or.b32  	%r3985, %r3981, 128;
	shr.u32 	%r3986, %r3985, 6;
	mul.wide.u32 	%rd11007, %r3986, 8;
	add.s64 	%rd11008, %rd2, %rd11007;
	atom.global.or.b64 	%rd11009, [%rd11008], %rd11006;
	ld.global.nc.u64 	%rd11010, [%rd10972+1792];
	shl.b64 	%rd11011, %rd11010, 40;
	atom.global.or.b64 	%rd11012, [%rd11008], %rd11011;
	ld.global.nc.u64 	%rd11013, [%rd10972+2048];
	and.b64  	%rd11014, %rd11013, 16777215;
	atom.global.or.b64 	%rd11015, [%rd10976+24], %rd11014;
	ld.global.nc.u64 	%rd11016, [%rd10972+2304];
	shl.b64 	%rd11017, %rd11016, 24;
	and.b64  	%rd11018, %rd11017, 281474959933440;
	or.b32  	%r3987, %r3981, 192;
	shr.u32 	%r3988, %r3987, 6;
	mul.wide.u32 	%rd11019, %r3988, 8;
	add.s64 	%rd11020, %rd2, %rd11019;
	atom.global.or.b64 	%rd11021, [%rd11020], %rd11018;
	ld.global.nc.u64 	%rd11022, [%rd10972+2560];
	shl.b64 	%rd11023, %rd11022, 48;
	atom.global.or.b64 	%rd11024, [%rd11020], %rd11023;
	shr.u64 	%rd11025, %rd11022, 16;
	and.b64  	%rd11026, %rd11025, 255;
	atom.global.or.b64 	%rd11027, [%rd11020+8], %rd11026;
	add.s32 	%r3989, %r3981, 264;
	shr.u32 	%r3990, %r3989, 6;
	ld.global.nc.u64 	%rd11028, [%rd10972+2816];
	mul.wide.u32 	%rd11029, %r3990, 8;
	add.s64 	%rd11030, %rd2, %rd11029;
	shl.b64 	%rd11031, %rd11028, 8;
	and.b64  	%rd11032, %rd11031, 4294967040;
	atom.global.or.b64 	%rd11033, [%rd11030], %rd11032;
	add.s32 	%r3991, %r3981, 288;
	shr.u32 	%r3992, %r3991, 6;
	ld.global.nc.u64 	%rd11034, [%rd10972+3072];
	mul.wide.u32 	%rd11035, %r3992, 8;
	add.s64 	%rd11036, %rd2, %rd11035;
	shl.b64 	%rd11037, %rd11034, 32;
	and.b64  	%rd11038, %rd11037, 72057589742960640;
	atom.global.or.b64 	%rd11039, [%rd11036], %rd11038;
	add.s32 	%r3993, %r3981, 312;
	shr.u32 	%r3994, %r3993, 6;
	ld.global.nc.u64 	%rd11040, [%rd10972+3328];
	mul.wide.u32 	%rd11041, %r3994, 8;
	add.s64 	%rd11042, %rd2, %rd11041;
	shl.b64 	%rd11043, %rd11040, 56;
	atom.global.or.b64 	%rd11044, [%rd11042], %rd11043;
	shr.u64 	%rd11045, %rd11040, 8;
	and.b64  	%rd11046, %rd11045, 65535;
	atom.global.or.b64 	%rd11047, [%rd11042+8], %rd11046;
	add.s32 	%r3995, %r3981, 336;
	shr.u32 	%r3996, %r3995, 6;
	ld.global.nc.u64 	%rd11048, [%rd10972+3584];
	mul.wide.u32 	%rd11049, %r3996, 8;
	add.s64 	%rd11050, %rd2, %rd11049;
	shl.b64 	%rd11051, %rd11048, 16;
	and.b64  	%rd11052, %rd11051, 1099511562240;
	atom.global.or.b64 	%rd11053, [%rd11050], %rd11052;
	add.s32 	%r3997, %r3981, 360;
	shr.u32 	%r3998, %r3997, 6;
	ld.global.nc.u64 	%rd11054, [%rd10972+3840];
	mul.wide.u32 	%rd11055, %r3998, 8;
	add.s64 	%rd11056, %rd2, %rd11055;
	shl.b64 	%rd11057, %rd11054, 40;
	atom.global.or.b64 	%rd11058, [%rd11056], %rd11057;
	ld.global.nc.u64 	%rd11059, [%rd10972+4096];
	and.b64  	%rd11060, %rd11059, 16777215;
	atom.global.or.b64 	%rd11061, [%rd10976+48], %rd11060;
	add.s32 	%r3999, %r3981, 408;
	shr.u32 	%r4000, %r3999, 6;
	ld.global.nc.u64 	%rd11062, [%rd10972+4352];
	mul.wide.u32 	%rd11063, %r4000, 8;
	add.s64 	%rd11064, %rd2, %rd11063;
	shl.b64 	%rd11065, %rd11062, 24;
	and.b64  	%rd11066, %rd11065, 281474959933440;
	atom.global.or.b64 	%rd11067, [%rd11064], %rd11066;
	add.s32 	%r4001, %r3981, 432;
	shr.u32 	%r4002, %r4001, 6;
	ld.global.nc.u64 	%rd11068, [%rd10972+4608];
	mul.wide.u32 	%rd11069, %r4002, 8;
	add.s64 	%rd11070, %rd2, %rd11069;
	shl.b64 	%rd11071, %rd11068, 48;
	atom.global.or.b64 	%rd11072, [%rd11070], %rd11071;
	shr.u64 	%rd11073, %rd11068, 16;
	and.b64  	%rd11074, %rd11073, 255;
	atom.global.or.b64 	%rd11075, [%rd11070+8], %rd11074;
	add.s32 	%r4003, %r3981, 456;
	shr.u32 	%r4004, %r4003, 6;
	ld.global.nc.u64 	%rd11076, [%rd10972+4864];
	mul.wide.u32 	%rd11077, %r4004, 8;
	add.s64 	%rd11078, %rd2, %rd11077;
	shl.b64 	%rd11079, %rd11076, 8;
	and.b64  	%rd11080, %rd11079, 4294967040;
	atom.global.or.b64 	%rd11081, [%rd11078], %rd11080;
	add.s32 	%r4005, %r3981, 480;
	shr.u32 	%r4006, %r4005, 6;
	ld.global.nc.u64 	%rd11082, [%rd10972+5120];
	mul.wide.u32 	%rd11083, %r4006, 8;
	add.s64 	%rd11084, %rd2, %rd11083;
	shl.b64 	%rd11085, %rd11082, 32;
	and.b64  	%rd11086, %rd11085, 72057589742960640;
	atom.global.or.b64 	%rd11087, [%rd11084], %rd11086;
	add.s32 	%r4007, %r3981, 504;
	shr.u32 	%r4008, %r4007, 6;
	ld.global.nc.u64 	%rd11088, [%rd10972+5376];
	mul.wide.u32 	%rd11089, %r4008, 8;
	add.s64 	%rd11090, %rd2, %rd11089;
	shl.b64 	%rd11091, %rd11088, 56;
	atom.global.or.b64 	%rd11092, [%rd11090], %rd11091;
	shr.u64 	%rd11093, %rd11088, 8;
	and.b64  	%rd11094, %rd11093, 65535;
	atom.global.or.b64 	%rd11095, [%rd11090+8], %rd11094;
	add.s32 	%r4009, %r3981, 528;
	shr.u32 	%r4010, %r4009, 6;
	ld.global.nc.u64 	%rd11096, [%rd10972+5632];
	mul.wide.u32 	%rd11097, %r4010, 8;
	add.s64 	%rd11098, %rd2, %rd11097;
	shl.b64 	%rd11099, %rd11096, 16;
	and.b64  	%rd11100, %rd11099, 1099511562240;
	atom.global.or.b64 	%rd11101, [%rd11098], %rd11100;
	add.s32 	%r4011, %r3981, 552;
	shr.u32 	%r4012, %r4011, 6;
	ld.global.nc.u64 	%rd11102, [%rd10972+5888];
	mul.wide.u32 	%rd11103, %r4012, 8;
	add.s64 	%rd11104, %rd2, %rd11103;
	shl.b64 	%rd11105, %rd11102, 40;
	atom.global.or.b64 	%rd11106, [%rd11104], %rd11105;
	ld.global.nc.u64 	%rd11107, [%rd10972+6144];
	and.b64  	%rd11108, %rd11107, 16777215;
	atom.global.or.b64 	%rd11109, [%rd10976+72], %rd11108;
	add.s32 	%r4013, %r3981, 600;
	shr.u32 	%r4014, %r4013, 6;
	ld.global.nc.u64 	%rd11110, [%rd10972+6400];
	mul.wide.u32 	%rd11111, %r4014, 8;
	add.s64 	%rd11112, %rd2, %rd11111;
	shl.b64 	%rd11113, %rd11110, 24;
	and.b64  	%rd11114, %rd11113, 281474959933440;
	atom.global.or.b64 	%rd11115, [%rd11112], %rd11114;
	add.s32 	%r4015, %r3981, 624;
	shr.u32 	%r4016, %r4015, 6;
	ld.global.nc.u64 	%rd11116, [%rd10972+6656];
	mul.wide.u32 	%rd11117, %r4016, 8;
	add.s64 	%rd11118, %rd2, %rd11117;
	shl.b64 	%rd11119, %rd11116, 48;
	atom.global.or.b64 	%rd11120, [%rd11118], %rd11119;
	shr.u64 	%rd11121, %rd11116, 16;
	and.b64  	%rd11122, %rd11121, 255;
	atom.global.or.b64 	%rd11123, [%rd11118+8], %rd11122;
	add.s32 	%r4017, %r3981, 648;
	shr.u32 	%r4018, %r4017, 6;
	ld.global.nc.u64 	%rd11124, [%rd10972+6912];
	mul.wide.u32 	%rd11125, %r4018, 8;
	add.s64 	%rd11126, %rd2, %rd11125;
	shl.b64 	%rd11127, %rd11124, 8;
	and.b64  	%rd11128, %rd11127, 4294967040;
	atom.global.or.b64 	%rd11129, [%rd11126], %rd11128;
	add.s32 	%r4019, %r3981, 672;
	shr.u32 	%r4020, %r4019, 6;
	ld.global.nc.u64 	%rd11130, [%rd10972+7168];
	mul.wide.u32 	%rd11131, %r4020, 8;
	add.s64 	%rd11132, %rd2, %rd11131;
	shl.b64 	%rd11133, %rd11130, 32;
	and.b64  	%rd11134, %rd11133, 72057589742960640;
	atom.global.or.b64 	%rd11135, [%rd11132], %rd11134;
	add.s32 	%r4021, %r3981, 696;
	shr.u32 	%r4022, %r4021, 6;
	ld.global.nc.u64 	%rd11136, [%rd10972+7424];
	mul.wide.u32 	%rd11137, %r4022, 8;
	add.s64 	%rd11138, %rd2, %rd11137;
	shl.b64 	%rd11139, %rd11136, 56;
	atom.global.or.b64 	%rd11140, [%rd11138], %rd11139;
	shr.u64 	%rd11141, %rd11136, 8;
	and.b64  	%rd11142, %rd11141, 65535;
	atom.global.or.b64 	%rd11143, [%rd11138+8], %rd11142;
	add.s32 	%r4023, %r3981, 720;
	shr.u32 	%r4024, %r4023, 6;
	ld.global.nc.u64 	%rd11144, [%rd10972+7680];
	mul.wide.u32 	%rd11145, %r4024, 8;
	add.s64 	%rd11146, %rd2, %rd11145;
	shl.b64 	%rd11147, %rd11144, 16;
	and.b64  	%rd11148, %rd11147, 1099511562240;
	atom.global.or.b64 	%rd11149, [%rd11146], %rd11148;
	add.s32 	%r4025, %r3981, 744;
	shr.u32 	%r4026, %r4025, 6;
	ld.global.nc.u64 	%rd11150, [%rd10972+7936];
	mul.wide.u32 	%rd11151, %r4026, 8;
	add.s64 	%rd11152, %rd2, %rd11151;
	shl.b64 	%rd11153, %rd11150, 40;
	atom.global.or.b64 	%rd11154, [%rd11152], %rd11153;
	bra.uni 	$L__BB0_1680;
$L__BB0_49:
	ld.param.u8 	%rs64, [_Z14pack_global_64PKmPmh_param_2];
	setp.gt.s16 	%p51, %rs64, 28;
	@%p51 bra 	$L__BB0_57;
	ld.param.u8 	%rs70, [_Z14pack_global_64PKmPmh_param_2];
	setp.gt.s16 	%p57, %rs70, 26;
	@%p57 bra 	$L__BB0_54;
	ld.param.u8 	%rs73, [_Z14pack_global_64PKmPmh_param_2];
	setp.eq.s16 	%p60, %rs73, 25;
	@%p60 bra 	$L__BB0_536;
	ld.param.u8 	%rs74, [_Z14pack_global_64PKmPmh_param_2];
	setp.eq.s16 	%p61, %rs74, 26;
	@%p61 bra 	$L__BB0_53;
	bra.uni 	$L__BB0_1680;
$L__BB0_53:
	mov.u32 	%r3849, %tid.x;
	mul.lo.s32 	%r3850, %r3849, 832;
	mul.wide.u32 	%rd10447, %r3849, 8;
	add.s64 	%rd10448, %rd1, %rd10447;
	shr.u32 	%r3851, %r3850, 6;
	ld.global.nc.u64 	%rd10449, [%rd10448];
	and.b64  	%rd10450, %rd10449, 67108863;
	mul.wide.u32 	%rd10451, %r3851, 8;
	add.s64 	%rd10452, %rd2, %rd10451;
	atom.global.or.b64 	%rd10453, [%rd10452], %rd10450;
	ld.global.nc.u64 	%rd10454, [%rd10448+256];
	shl.b64 	%rd10455, %rd10454, 26;
	and.b64  	%rd10456, %rd10455, 4503599560261632;
	atom.global.or.b64 	%rd10457, [%rd10452], %rd10456;
	ld.global.nc.u64 	%rd10458, [%rd10448+512];
	shl.b64 	%rd10459, %rd10458, 52;
	atom.global.or.b64 	%rd10460, [%rd10452], %rd10459;
	shr.u64 	%rd10461, %rd10458, 12;
	and.b64  	%rd10462, %rd10461, 16383;
	atom.global.or.b64 	%rd10463, [%rd10452+8], %rd10462;
	add.s32 	%r3852, %r3850, 78;
	shr.u32 	%r3853, %r3852, 6;
	ld.global.nc.u64 	%rd10464, [%rd10448+768];
	mul.wide.u32 	%rd10465, %r3853, 8;
	add.s64 	%rd10466, %rd2, %rd10465;
	shl.b64 	%rd10467, %rd10464, 14;
	and.b64  	%rd10468, %rd10467, 1099511611392;
	atom.global.or.b64 	%rd10469, [%rd10466], %rd10468;
	add.s32 	%r3854, %r3850, 104;
	shr.u32 	%r3855, %r3854, 6;
	ld.global.nc.u64 	%rd10470, [%rd10448+1024];
	mul.wide.u32 	%rd10471, %r3855, 8;
	add.s64 	%rd10472, %rd2, %rd10471;
	shl.b64 	%rd10473, %rd10470, 40;
	atom.global.or.b64 	%rd10474, [%rd10472], %rd10473;
	shr.u64 	%rd10475, %rd10470, 24;
	and.b64  	%rd10476, %rd10475, 3;
	atom.global.or.b64 	%rd10477, [%rd10472+8], %rd10476;
	add.s32 	%r3856, %r3850, 130;
	shr.u32 	%r3857, %r3856, 6;
	ld.global.nc.u64 	%rd10478, [%rd10448+1280];
	mul.wide.u32 	%rd10479, %r3857, 8;
	add.s64 	%rd10480, %rd2, %rd10479;
	shl.b64 	%rd10481, %rd10478, 2;
	and.b64  	%rd10482, %rd10481, 268435452;
	atom.global.or.b64 	%rd10483, [%rd10480], %rd10482;
	add.s32 	%r3858, %r3850, 156;
	shr.u32 	%r3859, %r3858, 6;
	ld.global.nc.u64 	%rd10484, [%rd10448+1536];
	mul.wide.u32 	%rd10485, %r3859, 8;
	add.s64 	%rd10486, %rd2, %rd10485;
	shl.b64 	%rd10487, %rd10484, 28;
	and.b64  	%rd10488, %rd10487, 18014398241046528;
	atom.global.or.b64 	%rd10489, [%rd10486], %rd10488;
	add.s32 	%r3860, %r3850, 182;
	shr.u32 	%r3861, %r3860, 6;
	ld.global.nc.u64 	%rd10490, [%rd10448+1792];
	mul.wide.u32 	%rd10491, %r3861, 8;
	add.s64 	%rd10492, %rd2, %rd10491;
	shl.b64 	%rd10493, %rd10490, 54;
	atom.global.or.b64 	%rd10494, [%rd10492], %rd10493;
	shr.u64 	%rd10495, %rd10490, 10;
	and.b64  	%rd10496, %rd10495, 65535;
	atom.global.or.b64 	%rd10497, [%rd10492+8], %rd10496;
	add.s32 	%r3862, %r3850, 208;
	shr.u32 	%r3863, %r3862, 6;
	ld.global.nc.u64 	%rd10498, [%rd10448+2048];
	mul.wide.u32 	%rd10499, %r3863, 8;
	add.s64 	%rd10500, %rd2, %rd10499;
	shl.b64 	%rd10501, %rd10498, 16;
	and.b64  	%rd10502, %rd10501, 4398046445568;
	atom.global.or.b64 	%rd10503, [%rd10500], %rd10502;
	add.s32 	%r3864, %r3850, 234;
	shr.u32 	%r3865, %r3864, 6;
	ld.global.nc.u64 	%rd10504, [%rd10448+2304];
	mul.wide.u32 	%rd10505, %r3865, 8;
	add.s64 	%rd10506, %rd2, %rd10505;
	shl.b64 	%rd10507, %rd10504, 42;
	atom.global.or.b64 	%rd10508, [%rd10506], %rd10507;
	shr.u64 	%rd10509, %rd10504, 22;
	and.b64  	%rd10510, %rd10509, 15;
	atom.global.or.b64 	%rd10511, [%rd10506+8], %rd10510;
	add.s32 	%r3866, %r3850, 260;
	shr.u32 	%r3867, %r3866, 6;
	ld.global.nc.u64 	%rd10512, [%rd10448+2560];
	mul.wide.u32 	%rd10513, %r3867, 8;
	add.s64 	%rd10514, %rd2, %rd10513;
	shl.b64 	%rd10515, %rd10512, 4;
	and.b64  	%rd10516, %rd10515, 1073741808;
	atom.global.or.b64 	%rd10517, [%rd10514], %rd10516;
	add.s32 	%r3868, %r3850, 286;
	shr.u32 	%r3869, %r3868, 6;
	ld.global.nc.u64 	%rd10518, [%rd10448+2816];
	mul.wide.u32 	%rd10519, %r3869, 8;
	add.s64 	%rd10520, %rd2, %rd10519;
	shl.b64 	%rd10521, %rd10518, 30;
	and.b64  	%rd10522, %rd10521, 72057592964186112;
	atom.global.or.b64 	%rd10523, [%rd10520], %rd10522;
	add.s32 	%r3870, %r3850, 312;
	shr.u32 	%r3871, %r3870, 6;
	ld.global.nc.u64 	%rd10524, [%rd10448+3072];
	mul.wide.u32 	%rd10525, %r3871, 8;
	add.s64 	%rd10526, %rd2, %rd10525;
	shl.b64 	%rd10527, %rd10524, 56;
	atom.global.or.b64 	%rd10528, [%rd10526], %rd10527;
	shr.u64 	%rd10529, %rd10524, 8;
	and.b64  	%rd10530, %rd10529, 262143;
	atom.global.or.b64 	%rd10531, [%rd10526+8], %rd10530;
	add.s32 	%r3872, %r3850, 338;
	shr.u32 	%r3873, %r3872, 6;
	ld.global.nc.u64 	%rd10532, [%rd10448+3328];
	mul.wide.u32 	%rd10533, %r3873, 8;
	add.s64 	%rd10534, %rd2, %rd10533;
	shl.b64 	%rd10535, %rd10532, 18;
	and.b64  	%rd10536, %rd10535, 17592185782272;
	atom.global.or.b64 	%rd10537, [%rd10534], %rd10536;
	add.s32 	%r3874, %r3850, 364;
	shr.u32 	%r3875, %r3874, 6;
	ld.global.nc.u64 	%rd10538, [%rd10448+3584];
	mul.wide.u32 	%rd10539, %r3875, 8;
	add.s64 	%rd10540, %rd2, %rd10539;
	shl.b64 	%rd10541, %rd10538, 44;
	atom.global.or.b64 	%rd10542, [%rd10540], %rd10541;
	shr.u64 	%rd10543, %rd10538, 20;
	and.b64  	%rd10544, %rd10543, 63;
	atom.global.or.b64 	%rd10545, [%rd10540+8], %rd10544;
	add.s32 	%r3876, %r3850, 390;
	shr.u32 	%r3877, %r3876, 6;
	ld.global.nc.u64 	%rd10546, [%rd10448+3840];
	mul.wide.u32 	%rd10547, %r3877, 8;
	add.s64 	%rd10548, %rd2, %rd10547;
	shl.b64 	%rd10549, %rd10546, 6;
	and.b64  	%rd10550, %rd10549, 4294967232;
	atom.global.or.b64 	%rd10551, [%rd10548], %rd10550;
	add.s32 	%r3878, %r3850, 416;
	shr.u32 	%r3879, %r3878, 6;
	ld.global.nc.u64 	%rd10552, [%rd10448+4096];
	mul.wide.u32 	%rd10553, %r3879, 8;
	add.s64 	%rd10554, %rd2, %rd10553;
	shl.b64 	%rd10555, %rd10552, 32;
	and.b64  	%rd10556, %rd10555, 288230371856744448;
	atom.global.or.b64 	%rd10557, [%rd10554], %rd10556;
	add.s32 	%r3880, %r3850, 442;
	shr.u32 	%r3881, %r3880, 6;
	ld.global.nc.u64 	%rd10558, [%rd10448+4352];
	mul.wide.u32 	%rd10559, %r3881, 8;
	add.s64 	%rd10560, %rd2, %rd10559;
	shl.b64 	%rd10561, %rd10558, 58;
	atom.global.or.b64 	%rd10562, [%rd10560], %rd10561;
	shr.u64 	%rd10563, %rd10558, 6;
	and.b64  	%rd10564, %rd10563, 1048575;
	atom.global.or.b64 	%rd10565, [%rd10560+8], %rd10564;
	add.s32 	%r3882, %r3850, 468;
	shr.u32 	%r3883, %r3882, 6;
	ld.global.nc.u64 	%rd10566, [%rd10448+4608];
	mul.wide.u32 	%rd10567, %r3883, 8;
	add.s64 	%rd10568, %rd2, %rd10567;
	shl.b64 	%rd10569, %rd10566, 20;
	and.b64  	%rd10570, %rd10569, 70368743129088;
	atom.global.or.b64 	%rd10571, [%rd10568], %rd10570;
	add.s32 	%r3884, %r3850, 494;
	shr.u32 	%r3885, %r3884, 6;
	ld.global.nc.u64 	%rd10572, [%rd10448+4864];
	mul.wide.u32 	%rd10573, %r3885, 8;
	add.s64 	%rd10574, %rd2, %rd10573;
	shl.b64 	%rd10575, %rd10572, 46;
	atom.global.or.b64 	%rd10576, [%rd10574], %rd10575;
	shr.u64 	%rd10577, %rd10572, 18;
	and.b64  	%rd10578, %rd10577, 255;
	atom.global.or.b64 	%rd10579, [%rd10574+8], %rd10578;
	add.s32 	%r3886, %r3850, 520;
	shr.u32 	%r3887, %r3886, 6;
	ld.global.nc.u64 	%rd10580, [%rd10448+5120];
	mul.wide.u32 	%rd10581, %r3887, 8;
	add.s64 	%rd10582, %rd2, %rd10581;
	shl.b64 	%rd10583, %rd10580, 8;
	and.b64  	%rd10584, %rd10583, 17179868928;
	atom.global.or.b64 	%rd10585, [%rd10582], %rd10584;
	add.s32 	%r3888, %r3850, 546;
	shr.u32 	%r3889, %r3888, 6;
	ld.global.nc.u64 	%rd10586, [%rd10448+5376];
	mul.wide.u32 	%rd10587, %r3889, 8;
	add.s64 	%rd10588, %rd2, %rd10587;
	shl.b64 	%rd10589, %rd10586, 34;
	and.b64  	%rd10590, %rd10589, 1152921487426977792;
	atom.global.or.b64 	%rd10591, [%rd10588], %rd10590;
	add.s32 	%r3890, %r3850, 572;
	shr.u32 	%r3891, %r3890, 6;
	ld.global.nc.u64 	%rd10592, [%rd10448+5632];
	mul.wide.u32 	%rd10593, %r3891, 8;
	add.s64 	%rd10594, %rd2, %rd10593;
	shl.b64 	%rd10595, %rd10592, 60;
	atom.global.or.b64 	%rd10596, [%rd10594], %rd10595;
	shr.u64 	%rd10597, %rd10592, 4;
	and.b64  	%rd10598, %rd10597, 4194303;
	atom.global.or.b64 	%rd10599, [%rd10594+8], %rd10598;
	add.s32 	%r3892, %r3850, 598;
	shr.u32 	%r3893, %r3892, 6;
	ld.global.nc.u64 	%rd10600, [%rd10448+5888];
	mul.wide.u32 	%rd10601, %r3893, 8;
	add.s64 	%rd10602, %rd2, %rd10601;
	shl.b64 	%rd10603, %rd10600, 22;
	and.b64  	%rd10604, %rd10603, 281474972516352;
	atom.global.or.b64 	%rd10605, [%rd10602], %rd10604;
	add.s32 	%r3894, %r3850, 624;
	shr.u32 	%r3895, %r3894, 6;
	ld.global.nc.u64 	%rd10606, [%rd10448+6144];
	mul.wide.u32 	%rd10607, %r3895, 8;
	add.s64 	%rd10608, %rd2, %rd10607;
	shl.b64 	%rd10609, %rd10606, 48;
	atom.global.or.b64 	%rd10610, [%rd10608], %rd10609;
	shr.u64 	%rd10611, %rd10606, 16;
	and.b64  	%rd10612, %rd10611, 1023;
	atom.global.or.b64 	%rd10613, [%rd10608+8], %rd10612;
	add.s32 	%r3896, %r3850, 650;
	shr.u32 	%r3897, %r3896, 6;
	ld.global.nc.u64 	%rd10614, [%rd10448+6400];
	mul.wide.u32 	%rd10615, %r3897, 8;
	add.s64 	%rd10616, %rd2, %rd10615;
	shl.b64 	%rd10617, %rd10614, 10;
	and.b64  	%rd10618, %rd10617, 68719475712;
	atom.global.or.b64 	%rd10619, [%rd10616], %rd10618;
	add.s32 	%r3898, %r3850, 676;
	shr.u32 	%r3899, %r3898, 6;
	ld.global.nc.u64 	%rd10620, [%rd10448+6656];
	mul.wide.u32 	%rd10621, %r3899, 8;
	add.s64 	%rd10622, %rd2, %rd10621;
	shl.b64 	%rd10623, %rd10620, 36;
	and.b64  	%rd10624, %rd10623, 4611685949707911168;
	atom.global.or.b64 	%rd10625, [%rd10622], %rd10624;
	add.s32 	%r3900, %r3850, 702;
	shr.u32 	%r3901, %r3900, 6;
	ld.global.nc.u64 	%rd10626, [%rd10448+6912];
	mul.wide.u32 	%rd10627, %r3901, 8;
	add.s64 	%rd10628, %rd2, %rd10627;
	shl.b64 	%rd10629, %rd10626, 62;
	atom.global.or.b64 	%rd10630, [%rd10628], %rd10629;
	shr.u64 	%rd10631, %rd10626, 2;
	and.b64  	%rd10632, %rd10631, 16777215;
	atom.global.or.b64 	%rd10633, [%rd10628+8], %rd10632;
	add.s32 	%r3902, %r3850, 728;
	shr.u32 	%r3903, %r3902, 6;
	ld.global.nc.u64 	%rd10634, [%rd10448+7168];
	mul.wide.u32 	%rd10635, %r3903, 8;
	add.s64 	%rd10636, %rd2, %rd10635;
	shl.b64 	%rd10637, %rd10634, 24;
	and.b64  	%rd10638, %rd10637, 1125899890065408;
	atom.global.or.b64 	%rd10639, [%rd10636], %rd10638;
	add.s32 	%r3904, %r3850, 754;
	shr.u32 	%r3905, %r3904, 6;
	ld.global.nc.u64 	%rd10640, [%rd10448+7424];
	mul.wide.u32 	%rd10641, %r3905, 8;
	add.s64 	%rd10642, %rd2, %rd10641;
	shl.b64 	%rd10643, %rd10640, 50;
	atom.global.or.b64 	%rd10644, [%rd10642], %rd10643;
	shr.u64 	%rd10645, %rd10640, 14;
	and.b64  	%rd10646, %rd10645, 4095;
	atom.global.or.b64 	%rd10647, [%rd10642+8], %rd10646;
	add.s32 	%r3906, %r3850, 780;
	shr.u32 	%r3907, %r3906, 6;
	ld.global.nc.u64 	%rd10648, [%rd10448+7680];
	mul.wide.u32 	%rd10649, %r3907, 8;
	add.s64 	%rd10650, %rd2, %rd10649;
	shl.b64 	%rd10651, %rd10648, 12;
	and.b64  	%rd10652, %rd10651, 274877902848;
	atom.global.or.b64 	%rd10653, [%rd10650], %rd10652;
	add.s32 	%r3908, %r3850, 806;
	shr.u32 	%r3909, %r3908, 6;
	ld.global.nc.u64 	%rd10654, [%rd10448+7936];
	mul.wide.u32 	%rd10655, %r3909, 8;
	add.s64 	%rd10656, %rd2, %rd10655;
	shl.b64 	%rd10657, %rd10654, 38;
	atom.global.or.b64 	%rd10658, [%rd10656], %rd10657;
	bra.uni 	$L__BB0_1680;
$L__BB0_54:
	ld.param.u8 	%rs71, [_Z14pack_global_64PKmPmh_param_2];
	setp.eq.s16 	%p58, %rs71, 27;
	@%p58 bra 	$L__BB0_609;
	ld.param.u8 	%rs72, [_Z14pack_global_64PKmPmh_param_2];
	setp.eq.s16 	%p59, %rs72, 28;
	@%p59 bra 	$L__BB0_56;
	bra.uni 	$L__BB0_1680;
$L__BB0_56:
	mov.u32 	%r3724, %tid.x;
	mul.lo.s32 	%r3725, %r3724, 896;
	mul.wide.u32 	%rd9919, %r3724, 8;
	add.s64 	%rd9920, %rd1, %rd9919;
	shr.u32 	%r3726, %r3725, 6;
	ld.global.nc.u64 	%rd9921, [%rd9920];
	and.b64  	%rd9922, %rd9921, 268435455;
	mul.wide.u32 	%rd9923, %r3726, 8;
	add.s64 	%rd9924, %rd2, %rd9923;
	atom.global.or.b64 	%rd9925, [%rd9924], %rd9922;
	ld.global.nc.u64 	%rd9926, [%rd9920+256];
	shl.b64 	%rd9927, %rd9926, 28;
	and.b64  	%rd9928, %rd9927, 72057593769492480;
	atom.global.or.b64 	%rd9929, [%rd9924], %rd9928;
	ld.global.nc.u64 	%rd9930, [%rd9920+512];
	shl.b64 	%rd9931, %rd9930, 56;
	atom.global.or.b64 	%rd9932, [%rd9924], %rd9931;
	shr.u64 	%rd9933, %rd9930, 8;
	and.b64  	%rd9934, %rd9933, 1048575;
	atom.global.or.b64 	%rd9935, [%rd9924+8], %rd9934;
	ld.global.nc.u64 	%rd9936, [%rd9920+768];
	shl.b64 	%rd9937, %rd9936, 20;
	and.b64  	%rd9938, %rd9937, 281474975662080;
	or.b32  	%r3727, %r3725, 64;
	shr.u32 	%r3728, %r3727, 6;
	mul.wide.u32 	%rd9939, %r3728, 8;
	add.s64 	%rd9940, %rd2, %rd9939;
	atom.global.or.b64 	%rd9941, [%rd9940], %rd9938;
	ld.global.nc.u64 	%rd9942, [%rd9920+1024];
	shl.b64 	%rd9943, %rd9942, 48;
	atom.global.or.b64 	%rd9944, [%rd9940], %rd9943;
	shr.u64 	%rd9945, %rd9942, 16;
	and.b64  	%rd9946, %rd9945, 4095;
	atom.global.or.b64 	%rd9947, [%rd9940+8], %rd9946;
	add.s32 	%r3729, %r3725, 140;
	shr.u32 	%r3730, %r3729, 6;
	ld.global.nc.u64 	%rd9948, [%rd9920+1280];
	mul.wide.u32 	%rd9949, %r3730, 8;
	add.s64 	%rd9950, %rd2, %rd9949;
	shl.b64 	%rd9951, %rd9948, 12;
	and.b64  	%rd9952, %rd9951, 1099511623680;
	atom.global.or.b64 	%rd9953, [%rd9950], %rd9952;
	add.s32 	%r3731, %r3725, 168;
	shr.u32 	%r3732, %r3731, 6;
	ld.global.nc.u64 	%rd9954, [%rd9920+1536];
	mul.wide.u32 	%rd9955, %r3732, 8;
	add.s64 	%rd9956, %rd2, %rd9955;
	shl.b64 	%rd9957, %rd9954, 40;
	atom.global.or.b64 	%rd9958, [%rd9956], %rd9957;
	shr.u64 	%rd9959, %rd9954, 24;
	and.b64  	%rd9960, %rd9959, 15;
	atom.global.or.b64 	%rd9961, [%rd9956+8], %rd9960;
	add.s32 	%r3733, %r3725, 196;
	shr.u32 	%r3734, %r3733, 6;
	ld.global.nc.u64 	%rd9962, [%rd9920+1792];
	mul.wide.u32 	%rd9963, %r3734, 8;
	add.s64 	%rd9964, %rd2, %rd9963;
	shl.b64 	%rd9965, %rd9962, 4;
	and.b64  	%rd9966, %rd9965, 4294967280;
	atom.global.or.b64 	%rd9967, [%rd9964], %rd9966;
	add.s32 	%r3735, %r3725, 224;
	shr.u32 	%r3736, %r3735, 6;
	ld.global.nc.u64 	%rd9968, [%rd9920+2048];
	mul.wide.u32 	%rd9969, %r3736, 8;
	add.s64 	%rd9970, %rd2, %rd9969;
	shl.b64 	%rd9971, %rd9968, 32;
	and.b64  	%rd9972, %rd9971, 1152921500311879680;
	atom.global.or.b64 	%rd9973, [%rd9970], %rd9972;
	add.s32 	%r3737, %r3725, 252;
	shr.u32 	%r3738, %r3737, 6;
	ld.global.nc.u64 	%rd9974, [%rd9920+2304];
	mul.wide.u32 	%rd9975, %r3738, 8;
	add.s64 	%rd9976, %rd2, %rd9975;
	shl.b64 	%rd9977, %rd9974, 60;
	atom.global.or.b64 	%rd9978, [%rd9976], %rd9977;
	shr.u64 	%rd9979, %rd9974, 4;
	and.b64  	%rd9980, %rd9979, 16777215;
	atom.global.or.b64 	%rd9981, [%rd9976+8], %rd9980;
	add.s32 	%r3739, %r3725, 280;
	shr.u32 	%r3740, %r3739, 6;
	ld.global.nc.u64 	%rd9982, [%rd9920+2560];
	mul.wide.u32 	%rd9983, %r3740, 8;
	add.s64 	%rd9984, %rd2, %rd9983;
	shl.b64 	%rd9985, %rd9982, 24;
	and.b64  	%rd9986, %rd9985, 4503599610593280;
	atom.global.or.b64 	%rd9987, [%rd9984], %rd9986;
	add.s32 	%r3741, %r3725, 308;
	shr.u32 	%r3742, %r3741, 6;
	ld.global.nc.u64 	%rd9988, [%rd9920+2816];
	mul.wide.u32 	%rd9989, %r3742, 8;
	add.s64 	%rd9990, %rd2, %rd9989;
	shl.b64 	%rd9991, %rd9988, 52;
	atom.global.or.b64 	%rd9992, [%rd9990], %rd9991;
	shr.u64 	%rd9993, %rd9988, 12;
	and.b64  	%rd9994, %rd9993, 65535;
	atom.global.or.b64 	%rd9995, [%rd9990+8], %rd9994;
	add.s32 	%r3743, %r3725, 336;
	shr.u32 	%r3744, %r3743, 6;
	ld.global.nc.u64 	%rd9996, [%rd9920+3072];
	mul.wide.u32 	%rd9997, %r3744, 8;
	add.s64 	%rd9998, %rd2, %rd9997;
	shl.b64 	%rd9999, %rd9996, 16;
	and.b64  	%rd10000, %rd9999, 17592185978880;
	atom.global.or.b64 	%rd10001, [%rd9998], %rd10000;
	add.s32 	%r3745, %r3725, 364;
	shr.u32 	%r3746, %r3745, 6;
	ld.global.nc.u64 	%rd10002, [%rd9920+3328];
	mul.wide.u32 	%rd10003, %r3746, 8;
	add.s64 	%rd10004, %rd2, %rd10003;
	shl.b64 	%rd10005, %rd10002, 44;
	atom.global.or.b64 	%rd10006, [%rd10004], %rd10005;
	shr.u64 	%rd10007, %rd10002, 20;
	and.b64  	%rd10008, %rd10007, 255;
	atom.global.or.b64 	%rd10009, [%rd10004+8], %rd10008;
	add.s32 	%r3747, %r3725, 392;
	shr.u32 	%r3748, %r3747, 6;
	ld.global.nc.u64 	%rd10010, [%rd9920+3584];
	mul.wide.u32 	%rd10011, %r3748, 8;
	add.s64 	%rd10012, %rd2, %rd10011;
	shl.b64 	%rd10013, %rd10010, 8;
	and.b64  	%rd10014, %rd10013, 68719476480;
	atom.global.or.b64 	%rd10015, [%rd10012], %rd10014;
	add.s32 	%r3749, %r3725, 420;
	shr.u32 	%r3750, %r3749, 6;
	ld.global.nc.u64 	%rd10016, [%rd9920+3840];
	mul.wide.u32 	%rd10017, %r3750, 8;
	add.s64 	%rd10018, %rd2, %rd10017;
	shl.b64 	%rd10019, %rd10016, 36;
	atom.global.or.b64 	%rd10020, [%rd10018], %rd10019;
	ld.global.nc.u64 	%rd10021, [%rd9920+4096];
	and.b64  	%rd10022, %rd10021, 268435455;
	atom.global.or.b64 	%rd10023, [%rd9924+56], %rd10022;
	add.s32 	%r3751, %r3725, 476;
	shr.u32 	%r3752, %r3751, 6;
	ld.global.nc.u64 	%rd10024, [%rd9920+4352];
	mul.wide.u32 	%rd10025, %r3752, 8;
	add.s64 	%rd10026, %rd2, %rd10025;
	shl.b64 	%rd10027, %rd10024, 28;
	and.b64  	%rd10028, %rd10027, 72057593769492480;
	atom.global.or.b64 	%rd10029, [%rd10026], %rd10028;
	add.s32 	%r3753, %r3725, 504;
	shr.u32 	%r3754, %r3753, 6;
	ld.global.nc.u64 	%rd10030, [%rd9920+4608];
	mul.wide.u32 	%rd10031, %r3754, 8;
	add.s64 	%rd10032, %rd2, %rd10031;
	shl.b64 	%rd10033, %rd10030, 56;
	atom.global.or.b64 	%rd10034, [%rd10032], %rd10033;
	shr.u64 	%rd10035, %rd10030, 8;
	and.b64  	%rd10036, %rd10035, 1048575;
	atom.global.or.b64 	%rd10037, [%rd10032+8], %rd10036;
	add.s32 	%r3755, %r3725, 532;
	shr.u32 	%r3756, %r3755, 6;
	ld.global.nc.u64 	%rd10038, [%rd9920+4864];
	mul.wide.u32 	%rd10039, %r3756, 8;
	add.s64 	%rd10040, %rd2, %rd10039;
	shl.b64 	%rd10041, %rd10038, 20;
	and.b64  	%rd10042, %rd10041, 281474975662080;
	atom.global.or.b64 	%rd10043, [%rd10040], %rd10042;
	add.s32 	%r3757, %r3725, 560;
	shr.u32 	%r3758, %r3757, 6;
	ld.global.nc.u64 	%rd10044, [%rd9920+5120];
	mul.wide.u32 	%rd10045, %r3758, 8;
	add.s64 	%rd10046, %rd2, %rd10045;
	shl.b64 	%rd10047, %rd10044, 48;
	atom.global.or.b64 	%rd10048, [%rd10046], %rd10047;
	shr.u64 	%rd10049, %rd10044, 16;
	and.b64  	%rd10050, %rd10049, 4095;
	atom.global.or.b64 	%rd10051, [%rd10046+8], %rd10050;
	add.s32 	%r3759, %r3725, 588;
	shr.u32 	%r3760, %r3759, 6;
	ld.global.nc.u64 	%rd10052, [%rd9920+5376];
	mul.wide.u32 	%rd10053, %r3760, 8;
	add.s64 	%rd10054, %rd2, %rd10053;
	shl.b64 	%rd10055, %rd10052, 12;
	and.b64  	%rd10056, %rd10055, 1099511623680;
	atom.global.or.b64 	%rd10057, [%rd10054], %rd10056;
	add.s32 	%r3761, %r3725, 616;
	shr.u32 	%r3762, %r3761, 6;
	ld.global.nc.u64 	%rd10058, [%rd9920+5632];
	mul.wide.u32 	%rd10059, %r3762, 8;
	add.s64 	%rd10060, %rd2, %rd10059;
	shl.b64 	%rd10061, %rd10058, 40;
	atom.global.or.b64 	%rd10062, [%rd10060], %rd10061;
	shr.u64 	%rd10063, %rd10058, 24;
	and.b64  	%rd10064, %rd10063, 15;
	atom.global.or.b64 	%rd10065, [%rd10060+8], %rd10064;
	add.s32 	%r3763, %r3725, 644;
	shr.u32 	%r3764, %r3763, 6;
	ld.global.nc.u64 	%rd10066, [%rd9920+5888];
	mul.wide.u32 	%rd10067, %r3764, 8;
	add.s64 	%rd10068, %rd2, %rd10067;
	shl.b64 	%rd10069, %rd10066, 4;
	and.b64  	%rd10070, %rd10069, 4294967280;
	atom.global.or.b64 	%rd10071, [%rd10068], %rd10070;
	add.s32 	%r3765, %r3725, 672;
	shr.u32 	%r3766, %r3765, 6;
	ld.global.nc.u64 	%rd10072, [%rd9920+6144];
	mul.wide.u32 	%rd10073, %r3766, 8;
	add.s64 	%rd10074, %rd2, %rd10073;
	shl.b64 	%rd10075, %rd10072, 32;
	and.b64  	%rd10076, %rd10075, 1152921500311879680;
	atom.global.or.b64 	%rd10077, [%rd10074], %rd10076;
	add.s32 	%r3767, %r3725, 700;
	shr.u32 	%r3768, %r3767, 6;
	ld.global.nc.u64 	%rd10078, [%rd9920+6400];
	mul.wide.u32 	%rd10079, %r3768, 8;
	add.s64 	%rd10080, %rd2, %rd10079;
	shl.b64 	%rd10081, %rd10078, 60;
	atom.global.or.b64 	%rd10082, [%rd10080], %rd10081;
	shr.u64 	%rd10083, %rd10078, 4;
	and.b64  	%rd10084, %rd10083, 16777215;
	atom.global.or.b64 	%rd10085, [%rd10080+8], %rd10084;
	add.s32 	%r3769, %r3725, 728;
	shr.u32 	%r3770, %r3769, 6;
	ld.global.nc.u64 	%rd10086, [%rd9920+6656];
	mul.wide.u32 	%rd10087, %r3770, 8;
	add.s64 	%rd10088, %rd2, %rd10087;
	shl.b64 	%rd10089, %rd10086, 24;
	and.b64  	%rd10090, %rd10089, 4503599610593280;
	atom.global.or.b64 	%rd10091, [%rd10088], %rd10090;
	add.s32 	%r3771, %r3725, 756;
	shr.u32 	%r3772, %r3771, 6;
	ld.global.nc.u64 	%rd10092, [%rd9920+6912];
	mul.wide.u32 	%rd10093, %r3772, 8;
	add.s64 	%rd10094, %rd2, %rd10093;
	shl.b64 	%rd10095, %rd10092, 52;
	atom.global.or.b64 	%rd10096, [%rd10094], %rd10095;
	shr.u64 	%rd10097, %rd10092, 12;
	and.b64  	%rd10098, %rd10097, 65535;
	atom.global.or.b64 	%rd10099, [%rd10094+8], %rd10098;
	add.s32 	%r3773, %r3725, 784;
	shr.u32 	%r3774, %r3773, 6;
	ld.global.nc.u64 	%rd10100, [%rd9920+7168];
	mul.wide.u32 	%rd10101, %r3774, 8;
	add.s64 	%rd10102, %rd2, %rd10101;
	shl.b64 	%rd10103, %rd10100, 16;
	and.b64  	%rd10104, %rd10103, 17592185978880;
	atom.global.or.b64 	%rd10105, [%rd10102], %rd10104;
	add.s32 	%r3775, %r3725, 812;
	shr.u32 	%r3776, %r3775, 6;
	ld.global.nc.u64 	%rd10106, [%rd9920+7424];
	mul.wide.u32 	%rd10107, %r3776, 8;
	add.s64 	%rd10108, %rd2, %rd10107;
	shl.b64 	%rd10109, %rd10106, 44;
	atom.global.or.b64 	%rd10110, [%rd10108], %rd10109;
	shr.u64 	%rd10111, %rd10106, 20;
	and.b64  	%rd10112, %rd10111, 255;
	atom.global.or.b64 	%rd10113, [%rd10108+8], %rd10112;
	add.s32 	%r3777, %r3725, 840;
	shr.u32 	%r3778, %r3777, 6;
	ld.global.nc.u64 	%rd10114, [%rd9920+7680];
	mul.wide.u32 	%rd10115, %r3778, 8;
	add.s64 	%rd10116, %rd2, %rd10115;
	shl.b64 	%rd10117, %rd10114, 8;
	and.b64  	%rd10118, %rd10117, 68719476480;
	atom.global.or.b64 	%rd10119, [%rd10116], %rd10118;
	add.s32 	%r3779, %r3725, 868;
	shr.u32 	%r3780, %r3779, 6;
	ld.global.nc.u64 	%rd10120, [%rd9920+7936];
	mul.wide.u32 	%rd10121, %r3780, 8;
	add.s64 	%rd10122, %rd2, %rd10121;
	shl.b64 	%rd10123, %rd10120, 36;
	atom.global.or.b64 	%rd10124, [%rd10122], %rd10123;
	bra.uni 	$L__BB0_1680;
$L__BB0_57:
	ld.param.u8 	%rs65, [_Z14pack_global_64PKmPmh_param_2];
	setp.gt.s16 	%p52, %rs65, 30;
	@%p52 bra 	$L__BB0_61;
	ld.param.u8 	%rs68, [_Z14pack_global_64PKmPmh_param_2];
	setp.eq.s16 	%p55, %rs68, 29;
	@%p55 bra 	$L__BB0_688;
	ld.param.u8 	%rs69, [_Z14pack_global_64PKmPmh_param_2];
	setp.eq.s16 	%p56, %rs69, 30;
	@%p56 bra 	$L__BB0_60;
	bra.uni 	$L__BB0_1680;
$L__BB0_60:
	mov.u32 	%r3597, %tid.x;
	mul.lo.s32 	%r3598, %r3597, 960;
	mul.wide.u32 	%rd9371, %r3597, 8;
	add.s64 	%rd9372, %rd1, %rd9371;
	shr.u32 	%r3599, %r3598, 6;
	ld.global.nc.u64 	%rd9373, [%rd9372];
	and.b64  	%rd9374, %rd9373, 1073741823;
	mul.wide.u32 	%rd9375, %r3599, 8;
	add.s64 	%rd9376, %rd2, %rd9375;
	atom.global.or.b64 	%rd9377, [%rd9376], %rd9374;
	ld.global.nc.u64 	%rd9378, [%rd9372+256];
	shl.b64 	%rd9379, %rd9378, 30;
	and.b64  	%rd9380, %rd9379, 1152921503533105152;
	atom.global.or.b64 	%rd9381, [%rd9376], %rd9380;
	ld.global.nc.u64 	%rd9382, [%rd9372+512];
	shl.b64 	%rd9383, %rd9382, 60;
	atom.global.or.b64 	%rd9384, [%rd9376], %rd9383;
	shr.u64 	%rd9385, %rd9382, 4;
	and.b64  	%rd9386, %rd9385, 67108863;
	atom.global.or.b64 	%rd9387, [%rd9376+8], %rd9386;
	add.s32 	%r3600, %r3598, 90;
	shr.u32 	%r3601, %r3600, 6;
	ld.global.nc.u64 	%rd9388, [%rd9372+768];
	mul.wide.u32 	%rd9389, %r3601, 8;
	add.s64 	%rd9390, %rd2, %rd9389;
	shl.b64 	%rd9391, %rd9388, 26;
	and.b64  	%rd9392, %rd9391, 72057593970819072;
	atom.global.or.b64 	%rd9393, [%rd9390], %rd9392;
	add.s32 	%r3602, %r3598, 120;
	shr.u32 	%r3603, %r3602, 6;
	ld.global.nc.u64 	%rd9394, [%rd9372+1024];
	mul.wide.u32 	%rd9395, %r3603, 8;
	add.s64 	%rd9396, %rd2, %rd9395;
	shl.b64 	%rd9397, %rd9394, 56;
	atom.global.or.b64 	%rd9398, [%rd9396], %rd9397;
	shr.u64 	%rd9399, %rd9394, 8;
	and.b64  	%rd9400, %rd9399, 4194303;
	atom.global.or.b64 	%rd9401, [%rd9396+8], %rd9400;
	add.s32 	%r3604, %r3598, 150;
	shr.u32 	%r3605, %r3604, 6;
	ld.global.nc.u64 	%rd9402, [%rd9372+1280];
	mul.wide.u32 	%rd9403, %r3605, 8;
	add.s64 	%rd9404, %rd2, %rd9403;
	shl.b64 	%rd9405, %rd9402, 22;
	and.b64  	%rd9406, %rd9405, 4503599623176192;
	atom.global.or.b64 	%rd9407, [%rd9404], %rd9406;
	add.s32 	%r3606, %r3598, 180;
	shr.u32 	%r3607, %r3606, 6;
	ld.global.nc.u64 	%rd9408, [%rd9372+1536];
	mul.wide.u32 	%rd9409, %r3607, 8;
	add.s64 	%rd9410, %rd2, %rd9409;
	shl.b64 	%rd9411, %rd9408, 52;
	atom.global.or.b64 	%rd9412, [%rd9410], %rd9411;
	shr.u64 	%rd9413, %rd9408, 12;
	and.b64  	%rd9414, %rd9413, 262143;
	atom.global.or.b64 	%rd9415, [%rd9410+8], %rd9414;
	add.s32 	%r3608, %r3598, 210;
	shr.u32 	%r3609, %r3608, 6;
	ld.global.nc.u64 	%rd9416, [%rd9372+1792];
	mul.wide.u32 	%rd9417, %r3609, 8;
	add.s64 	%rd9418, %rd2, %rd9417;
	shl.b64 	%rd9419, %rd9416, 18;
	and.b64  	%rd9420, %rd9419, 281474976448512;
	atom.global.or.b64 	%rd9421, [%rd9418], %rd9420;
	add.s32 	%r3610, %r3598, 240;
	shr.u32 	%r3611, %r3610, 6;
	ld.global.nc.u64 	%rd9422, [%rd9372+2048];
	mul.wide.u32 	%rd9423, %r3611, 8;
	add.s64 	%rd9424, %rd2, %rd9423;
	shl.b64 	%rd9425, %rd9422, 48;
	atom.global.or.b64 	%rd9426, [%rd9424], %rd9425;
	shr.u64 	%rd9427, %rd9422, 16;
	and.b64  	%rd9428, %rd9427, 16383;
	atom.global.or.b64 	%rd9429, [%rd9424+8], %rd9428;
	add.s32 	%r3612, %r3598, 270;
	shr.u32 	%r3613, %r3612, 6;
	ld.global.nc.u64 	%rd9430, [%rd9372+2304];
	mul.wide.u32 	%rd9431, %r3613, 8;
	add.s64 	%rd9432, %rd2, %rd9431;
	shl.b64 	%rd9433, %rd9430, 14;
	and.b64  	%rd9434, %rd9433, 17592186028032;
	atom.global.or.b64 	%rd9435, [%rd9432], %rd9434;
	add.s32 	%r3614, %r3598, 300;
	shr.u32 	%r3615, %r3614, 6;
	ld.global.nc.u64 	%rd9436, [%rd9372+2560];
	mul.wide.u32 	%rd9437, %r3615, 8;
	add.s64 	%rd9438, %rd2, %rd9437;
	shl.b64 	%rd9439, %rd9436, 44;
	atom.global.or.b64 	%rd9440, [%rd9438], %rd9439;
	shr.u64 	%rd9441, %rd9436, 20;
	and.b64  	%rd9442, %rd9441, 1023;
	atom.global.or.b64 	%rd9443, [%rd9438+8], %rd9442;
	add.s32 	%r3616, %r3598, 330;
	shr.u32 	%r3617, %r3616, 6;
	ld.global.nc.u64 	%rd9444, [%rd9372+2816];
	mul.wide.u32 	%rd9445, %r3617, 8;
	add.s64 	%rd9446, %rd2, %rd9445;
	shl.b64 	%rd9447, %rd9444, 10;
	and.b64  	%rd9448, %rd9447, 1099511626752;
	atom.global.or.b64 	%rd9449, [%rd9446], %rd9448;
	add.s32 	%r3618, %r3598, 360;
	shr.u32 	%r3619, %r3618, 6;
	ld.global.nc.u64 	%rd9450, [%rd9372+3072];
	mul.wide.u32 	%rd9451, %r3619, 8;
	add.s64 	%rd9452, %rd2, %rd9451;
	shl.b64 	%rd9453, %rd9450, 40;
	atom.global.or.b64 	%rd9454, [%rd9452], %rd9453;
	shr.u64 	%rd9455, %rd9450, 24;
	and.b64  	%rd9456, %rd9455, 63;
	atom.global.or.b64 	%rd9457, [%rd9452+8], %rd9456;
	add.s32 	%r3620, %r3598, 390;
	shr.u32 	%r3621, %r3620, 6;
	ld.global.nc.u64 	%rd9458, [%rd9372+3328];
	mul.wide.u32 	%rd9459, %r3621, 8;
	add.s64 	%rd9460, %rd2, %rd9459;
	shl.b64 	%rd9461, %rd9458, 6;
	and.b64  	%rd9462, %rd9461, 68719476672;
	atom.global.or.b64 	%rd9463, [%rd9460], %rd9462;
	add.s32 	%r3622, %r3598, 420;
	shr.u32 	%r3623, %r3622, 6;
	ld.global.nc.u64 	%rd9464, [%rd9372+3584];
	mul.wide.u32 	%rd9465, %r3623, 8;
	add.s64 	%rd9466, %rd2, %rd9465;
	shl.b64 	%rd9467, %rd9464, 36;
	atom.global.or.b64 	%rd9468, [%rd9466], %rd9467;
	shr.u64 	%rd9469, %rd9464, 28;
	and.b64  	%rd9470, %rd9469, 3;
	atom.global.or.b64 	%rd9471, [%rd9466+8], %rd9470;
	add.s32 	%r3624, %r3598, 450;
	shr.u32 	%r3625, %r3624, 6;
	ld.global.nc.u64 	%rd9472, [%rd9372+3840];
	mul.wide.u32 	%rd9473, %r3625, 8;
	add.s64 	%rd9474, %rd2, %rd9473;
	shl.b64 	%rd9475, %rd9472, 2;
	and.b64  	%rd9476, %rd9475, 4294967292;
	atom.global.or.b64 	%rd9477, [%rd9474], %rd9476;
	add.s32 	%r3626, %r3598, 480;
	shr.u32 	%r3627, %r3626, 6;
	ld.global.nc.u64 	%rd9478, [%rd9372+4096];
	mul.wide.u32 	%rd9479, %r3627, 8;
	add.s64 	%rd9480, %rd2, %rd9479;
	shl.b64 	%rd9481, %rd9478, 32;
	and.b64  	%rd9482, %rd9481, 4611686014132420608;
	atom.global.or.b64 	%rd9483, [%rd9480], %rd9482;
	add.s32 	%r3628, %r3598, 510;
	shr.u32 	%r3629, %r3628, 6;
	ld.global.nc.u64 	%rd9484, [%rd9372+4352];
	mul.wide.u32 	%rd9485, %r3629, 8;
	add.s64 	%rd9486, %rd2, %rd9485;
	shl.b64 	%rd9487, %rd9484, 62;
	atom.global.or.b64 	%rd9488, [%rd9486], %rd9487;
	shr.u64 	%rd9489, %rd9484, 2;
	and.b64  	%rd9490, %rd9489, 268435455;
	atom.global.or.b64 	%rd9491, [%rd9486+8], %rd9490;
	add.s32 	%r3630, %r3598, 540;
	shr.u32 	%r3631, %r3630, 6;
	ld.global.nc.u64 	%rd9492, [%rd9372+4608];
	mul.wide.u32 	%rd9493, %r3631, 8;
	add.s64 	%rd9494, %rd2, %rd9493;
	shl.b64 	%rd9495, %rd9492, 28;
	and.b64  	%rd9496, %rd9495, 288230375883276288;
	atom.global.or.b64 	%rd9497, [%rd9494], %rd9496;
	add.s32 	%r3632, %r3598, 570;
	shr.u32 	%r3633, %r3632, 6;
	ld.global.nc.u64 	%rd9498, [%rd9372+4864];
	mul.wide.u32 	%rd9499, %r3633, 8;
	add.s64 	%rd9500, %rd2, %rd9499;
	shl.b64 	%rd9501, %rd9498, 58;
	atom.global.or.b64 	%rd9502, [%rd9500], %rd9501;
	shr.u64 	%rd9503, %rd9498, 6;
	and.b64  	%rd9504, %rd9503, 16777215;
	atom.global.or.b64 	%rd9505, [%rd9500+8], %rd9504;
	add.s32 	%r3634, %r3598, 600;
	shr.u32 	%r3635, %r3634, 6;
	ld.global.nc.u64 	%rd9506, [%rd9372+5120];
	mul.wide.u32 	%rd9507, %r3635, 8;
	add.s64 	%rd9508, %rd2, %rd9507;
	shl.b64 	%rd9509, %rd9506, 24;
	and.b64  	%rd9510, %rd9509, 18014398492704768;
	atom.global.or.b64 	%rd9511, [%rd9508], %rd9510;
	add.s32 	%r3636, %r3598, 630;
	shr.u32 	%r3637, %r3636, 6;
	ld.global.nc.u64 	%rd9512, [%rd9372+5376];
	mul.wide.u32 	%rd9513, %r3637, 8;
	add.s64 	%rd9514, %rd2, %rd9513;
	shl.b64 	%rd9515, %rd9512, 54;
	atom.global.or.b64 	%rd9516, [%rd9514], %rd9515;
	shr.u64 	%rd9517, %rd9512, 10;
	and.b64  	%rd9518, %rd9517, 1048575;
	atom.global.or.b64 	%rd9519, [%rd9514+8], %rd9518;
	add.s32 	%r3638, %r3598, 660;
	shr.u32 	%r3639, %r3638, 6;
	ld.global.nc.u64 	%rd9520, [%rd9372+5632];
	mul.wide.u32 	%rd9521, %r3639, 8;
	add.s64 	%rd9522, %rd2, %rd9521;
	shl.b64 	%rd9523, %rd9520, 20;
	and.b64  	%rd9524, %rd9523, 1125899905794048;
	atom.global.or.b64 	%rd9525, [%rd9522], %rd9524;
	add.s32 	%r3640, %r3598, 690;
	shr.u32 	%r3641, %r3640, 6;
	ld.global.nc.u64 	%rd9526, [%rd9372+5888];
	mul.wide.u32 	%rd9527, %r3641, 8;
	add.s64 	%rd9528, %rd2, %rd9527;
	shl.b64 	%rd9529, %rd9526, 50;
	atom.global.or.b64 	%rd9530, [%rd9528], %rd9529;
	shr.u64 	%rd9531, %rd9526, 14;
	and.b64  	%rd9532, %rd9531, 65535;
	atom.global.or.b64 	%rd9533, [%rd9528+8], %rd9532;
	add.s32 	%r3642, %r3598, 720;
	shr.u32 	%r3643, %r3642, 6;
	ld.global.nc.u64 	%rd9534, [%rd9372+6144];
	mul.wide.u32 	%rd9535, %r3643, 8;
	add.s64 	%rd9536, %rd2, %rd9535;
	shl.b64 	%rd9537, %rd9534, 16;
	and.b64  	%rd9538, %rd9537, 70368744112128;
	atom.global.or.b64 	%rd9539, [%rd9536], %rd9538;
	add.s32 	%r3644, %r3598, 750;
	shr.u32 	%r3645, %r3644, 6;
	ld.global.nc.u64 	%rd9540, [%rd9372+6400];
	mul.wide.u32 	%rd9541, %r3645, 8;
	add.s64 	%rd9542, %rd2, %rd9541;
	shl.b64 	%rd9543, %rd9540, 46;
	atom.global.or.b64 	%rd9544, [%rd9542], %rd9543;
	shr.u64 	%rd9545, %rd9540, 18;
	and.b64  	%rd9546, %rd9545, 4095;
	atom.global.or.b64 	%rd9547, [%rd9542+8], %rd9546;
	add.s32 	%r3646, %r3598, 780;
	shr.u32 	%r3647, %r3646, 6;
	ld.global.nc.u64 	%rd9548, [%rd9372+6656];
	mul.wide.u32 	%rd9549, %r3647, 8;
	add.s64 	%rd9550, %rd2, %rd9549;
	shl.b64 	%rd9551, %rd9548, 12;
	and.b64  	%rd9552, %rd9551, 4398046507008;
	atom.global.or.b64 	%rd9553, [%rd9550], %rd9552;
	add.s32 	%r3648, %r3598, 810;
	shr.u32 	%r3649, %r3648, 6;
	ld.global.nc.u64 	%rd9554, [%rd9372+6912];
	mul.wide.u32 	%rd9555, %r3649, 8;
	add.s64 	%rd9556, %rd2, %rd9555;
	shl.b64 	%rd9557, %rd9554, 42;
	atom.global.or.b64 	%rd9558, [%rd9556], %rd9557;
	shr.u64 	%rd9559, %rd9554, 22;
	and.b64  	%rd9560, %rd9559, 255;
	atom.global.or.b64 	%rd9561, [%rd9556+8], %rd9560;
	add.s32 	%r3650, %r3598, 840;
	shr.u32 	%r3651, %r3650, 6;
	ld.global.nc.u64 	%rd9562, [%rd9372+7168];
	mul.wide.u32 	%rd9563, %r3651, 8;
	add.s64 	%rd9564, %rd2, %rd9563;
	shl.b64 	%rd9565, %rd9562, 8;
	and.b64  	%rd9566, %rd9565, 274877906688;
	atom.global.or.b64 	%rd9567, [%rd9564], %rd9566;
	add.s32 	%r3652, %r3598, 870;
	shr.u32 	%r3653, %r3652, 6;
	ld.global.nc.u64 	%rd9568, [%rd9372+7424];
	mul.wide.u32 	%rd9569, %r3653, 8;
	add.s64 	%rd9570, %rd2, %rd9569;
	shl.b64 	%rd9571, %rd9568, 38;
	atom.global.or.b64 	%rd9572, [%rd9570], %rd9571;
	shr.u64 	%rd9573, %rd9568, 26;
	and.b64  	%rd9574, %rd9573, 15;
	atom.global.or.b64 	%rd9575, [%rd9570+8], %rd9574;
	add.s32 	%r3654, %r3598, 900;
	shr.u32 	%r3655, %r3654, 6;
	ld.global.nc.u64 	%rd9576, [%rd9372+7680];
	mul.wide.u32 	%rd9577, %r3655, 8;
	add.s64 	%rd9578, %rd2, %rd9577;
	shl.b64 	%rd9579, %rd9576, 4;
	and.b64  	%rd9580, %rd9579, 17179869168;
	atom.global.or.b64 	%rd9581, [%rd9578], %rd9580;
	add.s32 	%r3656, %r3598, 930;
	shr.u32 	%r3657, %r3656, 6;
	ld.global.nc.u64 	%rd9582, [%rd9372+7936];
	mul.wide.u32 	%rd9583, %r3657, 8;
	add.s64 	%rd9584, %rd2, %rd9583;
	shl.b64 	%rd9585, %rd9582, 34;
	atom.global.or.b64 	%rd9586, [%rd9584], %rd9585;
	bra.uni 	$L__BB0_1680;
$L__BB0_61:
	ld.param.u8 	%rs66, [_Z14pack_global_64PKmPmh_param_2];
	setp.eq.s16 	%p53, %rs66, 31;
	@%p53 bra 	$L__BB0_773;
	ld.param.u8 	%rs67, [_Z14pack_global_64PKmPmh_param_2];
	setp.eq.s16 	%p54, %rs67, 32;
	@%p54 bra 	$L__BB0_63;
	bra.uni 	$L__BB0_1680;
$L__BB0_63:
	mov.u32 	%r3515, %tid.x;
	shl.b32 	%r3516, %r3515, 4;
	mul.wide.u32 	%rd8961, %r3515, 8;
	add.s64 	%rd8962, %rd1, %rd8961;
	ld.global.nc.u32 	%r3517, [%rd8962];
	cvt.u64.u32 	%rd8963, %r3517;
	ld.global.nc.u64 	%rd8964, [%rd8962+256];
	shl.b64 	%rd8965, %rd8964, 32;
	or.b64  	%rd8966, %rd8965, %rd8963;
	mul.wide.u32 	%rd8967, %r3516, 8;
	add.s64 	%rd8968, %rd2, %rd8967;
	st.global.u64 	[%rd8968], %rd8966;
	ld.global.nc.u32 	%r3518, [%rd8962+512];
	cvt.u64.u32 	%rd8969, %r3518;
	ld.global.nc.u64 	%rd8970, [%rd8962+768];
	shl.b64 	%rd8971, %rd8970, 32;
	or.b64  	%rd8972, %rd8971, %rd8969;
	st.global.u64 	[%rd8968+8], %rd8972;
	ld.global.nc.u32 	%r3519, [%rd8962+1024];
	cvt.u64.u32 	%rd8973, %r3519;
	ld.global.nc.u64 	%rd8974, [%rd8962+1280];
	shl.b64 	%rd8975, %rd8974, 32;
	or.b64  	%rd8976, %rd8975, %rd8973;
	st.global.u64 	[%rd8968+16], %rd8976;
	ld.global.nc.u32 	%r3520, [%rd8962+1536];
	cvt.u64.u32 	%rd8977, %r3520;
	ld.global.nc.u64 	%rd8978, [%rd8962+1792];
	shl.b64 	%rd8979, %rd8978, 32;
	or.b64  	%rd8980, %rd8979, %rd8977;
	st.global.u64 	[%rd8968+24], %rd8980;
	ld.global.nc.u32 	%r3521, [%rd8962+2048];
	cvt.u64.u32 	%rd8981, %r3521;
	ld.global.nc.u64 	%rd8982, [%rd8962+2304];
	shl.b64 	%rd8983, %rd8982, 32;
	or.b64  	%rd8984, %rd8983, %rd8981;
	st.global.u64 	[%rd8968+32], %rd8984;
	ld.global.nc.u32 	%r3522, [%rd8962+2560];
	cvt.u64.u32 	%rd8985, %r3522;
	ld.global.nc.u64 	%rd8986, [%rd8962+2816];
	shl.b64 	%rd8987, %rd8986, 32;
	or.b64  	%rd8988, %rd8987, %rd8985;
	st.global.u64 	[%rd8968+40], %rd8988;
	ld.global.nc.u32 	%r3523, [%rd8962+3072];
	cvt.u64.u32 	%rd8989, %r3523;
	ld.global.nc.u64 	%rd8990, [%rd8962+3328];
	shl.b64 	%rd8991, %rd8990, 32;
	or.b64  	%rd8992, %rd8991, %rd8989;
	st.global.u64 	[%rd8968+48], %rd8992;
	ld.global.nc.u32 	%r3524, [%rd8962+3584];
	cvt.u64.u32 	%rd8993, %r3524;
	ld.global.nc.u64 	%rd8994, [%rd8962+3840];
	shl.b64 	%rd8995, %rd8994, 32;
	or.b64  	%rd8996, %rd8995, %rd8993;
	st.global.u64 	[%rd8968+56], %rd8996;
	ld.global.nc.u32 	%r3525, [%rd8962+4096];
	cvt.u64.u32 	%rd8997, %r3525;
	ld.global.nc.u64 	%rd8998, [%rd8962+4352];
	shl.b64 	%rd8999, %rd8998, 32;
	or.b64  	%rd9000, %rd8999, %rd8997;
	st.global.u64 	[%rd8968+64], %rd9000;
	ld.global.nc.u32 	%r3526, [%rd8962+4608];
	cvt.u64.u32 	%rd9001, %r3526;
	ld.global.nc.u64 	%rd9002, [%rd8962+4864];
	shl.b64 	%rd9003, %rd9002, 32;
	or.b64  	%rd9004, %rd9003, %rd9001;
	st.global.u64 	[%rd8968+72], %rd9004;
	ld.global.nc.u32 	%r3527, [%rd8962+5120];
	cvt.u64.u32 	%rd9005, %r3527;
	ld.global.nc.u64 	%rd9006, [%rd8962+5376];
	shl.b64 	%rd9007, %rd9006, 32;
	or.b64  	%rd9008, %rd9007, %rd9005;
	st.global.u64 	[%rd8968+80], %rd9008;
	ld.global.nc.u32 	%r3528, [%rd8962+5632];
	cvt.u64.u32 	%rd9009, %r3528;
	ld.global.nc.u64 	%rd9010, [%rd8962+5888];
	shl.b64 	%rd9011, %rd9010, 32;
	or.b64  	%rd9012, %rd9011, %rd9009;
	st.global.u64 	[%rd8968+88], %rd9012;
	ld.global.nc.u32 	%r3529, [%rd8962+6144];
	cvt.u64.u32 	%rd9013, %r3529;
	ld.global.nc.u64 	%rd9014, [%rd8962+6400];
	shl.b64 	%rd9015, %rd9014, 32;
	or.b64  	%rd9016, %rd9015, %rd9013;
	st.global.u64 	[%rd8968+96], %rd9016;
	ld.global.nc.u32 	%r3530, [%rd8962+6656];
	cvt.u64.u32 	%rd9017, %r3530;
	ld.global.nc.u64 	%rd9018, [%rd8962+6912];
	shl.b64 	%rd9019, %rd9018, 32;
	or.b64  	%rd9020, %rd9019, %rd9017;
	st.global.u64 	[%rd8968+104], %rd9020;
	ld.global.nc.u32 	%r3531, [%rd8962+7168];
	cvt.u64.u32 	%rd9021, %r3531;
	ld.global.nc.u64 	%rd9022, [%rd8962+7424];
	shl.b64 	%rd9023, %rd9022, 32;
	or.b64  	%rd9024, %rd9023, %rd9021;
	st.global.u64 	[%rd8968+112], %rd9024;
	ld.global.nc.u32 	%r3532, [%rd8962+7680];
	cvt.u64.u32 	%rd9025, %r3532;
	ld.global.nc.u64 	%rd9026, [%rd8962+7936];
	shl.b64 	%rd9027, %rd9026, 32;
	or.b64  	%rd9028, %rd9027, %rd9025;
	st.global.u64 	[%rd8968+120], %rd9028;
	bra.uni 	$L__BB0_1680;
$L__BB0_64:
	ld.param.u8 	%rs15, [_Z14pack_global_64PKmPmh_param_2];
	setp.gt.s16 	%p2, %rs15, 48;
	@%p2 bra 	$L__BB0_96;
	ld.param.u8 	%rs39, [_Z14pack_global_64PKmPmh_param_2];
	setp.gt.s16 	%p26, %rs39, 40;
	@%p26 bra 	$L__BB0_81;
	ld.param.u8 	%rs51, [_Z14pack_global_64PKmPmh_param_2];
	setp.gt.s16 	%p38, %rs51, 36;
	@%p38 bra 	$L__BB0_74;
	ld.param.u8 	%rs57, [_Z14pack_global_64PKmPmh_param_2];
	setp.gt.s16 	%p44, %rs57, 34;
	@%p44 bra 	$L__BB0_71;
	ld.param.u8 	%rs60, [_Z14pack_global_64PKmPmh_param_2];
	setp.eq.s16 	%p47, %rs60, 33;
	@%p47 bra 	$L__BB0_864;
	ld.param.u8 	%rs61, [_Z14pack_global_64PKmPmh_param_2];
	setp.eq.s16 	%p48, %rs61, 34;
	@%p48 bra 	$L__BB0_70;
	bra.uni 	$L__BB0_1680;
$L__BB0_70:
	mov.u32 	%r3388, %tid.x;
	mul.lo.s32 	%r3389, %r3388, 1088;
	mul.wide.u32 	%rd8387, %r3388, 8;
	add.s64 	%rd8388, %rd1, %rd8387;
	shr.u32 	%r3390, %r3389, 6;
	ld.global.nc.u64 	%rd8389, [%rd8388];
	and.b64  	%rd8390, %rd8389, 17179869183;
	mul.wide.u32 	%rd8391, %r3390, 8;
	add.s64 	%rd8392, %rd2, %rd8391;
	atom.global.or.b64 	%rd8393, [%rd8392], %rd8390;
	ld.global.nc.u64 	%rd8394, [%rd8388+256];
	shl.b64 	%rd8395, %rd8394, 34;
	atom.global.or.b64 	%rd8396, [%rd8392], %rd8395;
	shr.u64 	%rd8397, %rd8394, 30;
	and.b64  	%rd8398, %rd8397, 15;
	atom.global.or.b64 	%rd8399, [%rd8392+8], %rd8398;
	add.s32 	%r3391, %r3389, 68;
	shr.u32 	%r3392, %r3391, 6;
	ld.global.nc.u64 	%rd8400, [%rd8388+512];
	mul.wide.u32 	%rd8401, %r3392, 8;
	add.s64 	%rd8402, %rd2, %rd8401;
	shl.b64 	%rd8403, %rd8400, 4;
	and.b64  	%rd8404, %rd8403, 274877906928;
	atom.global.or.b64 	%rd8405, [%rd8402], %rd8404;
	add.s32 	%r3393, %r3389, 102;
	shr.u32 	%r3394, %r3393, 6;
	ld.global.nc.u64 	%rd8406, [%rd8388+768];
	mul.wide.u32 	%rd8407, %r3394, 8;
	add.s64 	%rd8408, %rd2, %rd8407;
	shl.b64 	%rd8409, %rd8406, 38;
	atom.global.or.b64 	%rd8410, [%rd8408], %rd8409;
	shr.u64 	%rd8411, %rd8406, 26;
	and.b64  	%rd8412, %rd8411, 255;
	atom.global.or.b64 	%rd8413, [%rd8408+8], %rd8412;
	add.s32 	%r3395, %r3389, 136;
	shr.u32 	%r3396, %r3395, 6;
	ld.global.nc.u64 	%rd8414, [%rd8388+1024];
	mul.wide.u32 	%rd8415, %r3396, 8;
	add.s64 	%rd8416, %rd2, %rd8415;
	shl.b64 	%rd8417, %rd8414, 8;
	and.b64  	%rd8418, %rd8417, 4398046510848;
	atom.global.or.b64 	%rd8419, [%rd8416], %rd8418;
	add.s32 	%r3397, %r3389, 170;
	shr.u32 	%r3398, %r3397, 6;
	ld.global.nc.u64 	%rd8420, [%rd8388+1280];
	mul.wide.u32 	%rd8421, %r3398, 8;
	add.s64 	%rd8422, %rd2, %rd8421;
	shl.b64 	%rd8423, %rd8420, 42;
	atom.global.or.b64 	%rd8424, [%rd8422], %rd8423;
	shr.u64 	%rd8425, %rd8420, 22;
	and.b64  	%rd8426, %rd8425, 4095;
	atom.global.or.b64 	%rd8427, [%rd8422+8], %rd8426;
	add.s32 	%r3399, %r3389, 204;
	shr.u32 	%r3400, %r3399, 6;
	ld.global.nc.u64 	%rd8428, [%rd8388+1536];
	mul.wide.u32 	%rd8429, %r3400, 8;
	add.s64 	%rd8430, %rd2, %rd8429;
	shl.b64 	%rd8431, %rd8428, 12;
	and.b64  	%rd8432, %rd8431, 70368744173568;
	atom.global.or.b64 	%rd8433, [%rd8430], %rd8432;
	add.s32 	%r3401, %r3389, 238;
	shr.u32 	%r3402, %r3401, 6;
	ld.global.nc.u64 	%rd8434, [%rd8388+1792];
	mul.wide.u32 	%rd8435, %r3402, 8;
	add.s64 	%rd8436, %rd2, %rd8435;
	shl.b64 	%rd8437, %rd8434, 46;
	atom.global.or.b64 	%rd8438, [%rd8436], %rd8437;
	shr.u64 	%rd8439, %rd8434, 18;
	and.b64  	%rd8440, %rd8439, 65535;
	atom.global.or.b64 	%rd8441, [%rd8436+8], %rd8440;
	add.s32 	%r3403, %r3389, 272;
	shr.u32 	%r3404, %r3403, 6;
	ld.global.nc.u64 	%rd8442, [%rd8388+2048];
	mul.wide.u32 	%rd8443, %r3404, 8;
	add.s64 	%rd8444, %rd2, %rd8443;
	shl.b64 	%rd8445, %rd8442, 16;
	and.b64  	%rd8446, %rd8445, 1125899906777088;
	atom.global.or.b64 	%rd8447, [%rd8444], %rd8446;
	add.s32 	%r3405, %r3389, 306;
	shr.u32 	%r3406, %r3405, 6;
	ld.global.nc.u64 	%rd8448, [%rd8388+2304];
	mul.wide.u32 	%rd8449, %r3406, 8;
	add.s64 	%rd8450, %rd2, %rd8449;
	shl.b64 	%rd8451, %rd8448, 50;
	atom.global.or.b64 	%rd8452, [%rd8450], %rd8451;
	shr.u64 	%rd8453, %rd8448, 14;
	and.b64  	%rd8454, %rd8453, 1048575;
	atom.global.or.b64 	%rd8455, [%rd8450+8], %rd8454;
	add.s32 	%r3407, %r3389, 340;
	shr.u32 	%r3408, %r3407, 6;
	ld.global.nc.u64 	%rd8456, [%rd8388+2560];
	mul.wide.u32 	%rd8457, %r3408, 8;
	add.s64 	%rd8458, %rd2, %rd8457;
	shl.b64 	%rd8459, %rd8456, 20;
	and.b64  	%rd8460, %rd8459, 18014398508433408;
	atom.global.or.b64 	%rd8461, [%rd8458], %rd8460;
	add.s32 	%r3409, %r3389, 374;
	shr.u32 	%r3410, %r3409, 6;
	ld.global.nc.u64 	%rd8462, [%rd8388+2816];
	mul.wide.u32 	%rd8463, %r3410, 8;
	add.s64 	%rd8464, %rd2, %rd8463;
	shl.b64 	%rd8465, %rd8462, 54;
	atom.global.or.b64 	%rd8466, [%rd8464], %rd8465;
	shr.u64 	%rd8467, %rd8462, 10;
	and.b64  	%rd8468, %rd8467, 16777215;
	atom.global.or.b64 	%rd8469, [%rd8464+8], %rd8468;
	add.s32 	%r3411, %r3389, 408;
	shr.u32 	%r3412, %r3411, 6;
	ld.global.nc.u64 	%rd8470, [%rd8388+3072];
	mul.wide.u32 	%rd8471, %r3412, 8;
	add.s64 	%rd8472, %rd2, %rd8471;
	shl.b64 	%rd8473, %rd8470, 24;
	and.b64  	%rd8474, %rd8473, 288230376134934528;
	atom.global.or.b64 	%rd8475, [%rd8472], %rd8474;
	add.s32 	%r3413, %r3389, 442;
	shr.u32 	%r3414, %r3413, 6;
	ld.global.nc.u64 	%rd8476, [%rd8388+3328];
	mul.wide.u32 	%rd8477, %r3414, 8;
	add.s64 	%rd8478, %rd2, %rd8477;
	shl.b64 	%rd8479, %rd8476, 58;
	atom.global.or.b64 	%rd8480, [%rd8478], %rd8479;
	shr.u64 	%rd8481, %rd8476, 6;
	and.b64  	%rd8482, %rd8481, 268435455;
	atom.global.or.b64 	%rd8483, [%rd8478+8], %rd8482;
	add.s32 	%r3415, %r3389, 476;
	shr.u32 	%r3416, %r3415, 6;
	ld.global.nc.u64 	%rd8484, [%rd8388+3584];
	mul.wide.u32 	%rd8485, %r3416, 8;
	add.s64 	%rd8486, %rd2, %rd8485;
	shl.b64 	%rd8487, %rd8484, 28;
	and.b64  	%rd8488, %rd8487, 4611686018158952448;
	atom.global.or.b64 	%rd8489, [%rd8486], %rd8488;
	add.s32 	%r3417, %r3389, 510;
	shr.u32 	%r3418, %r3417, 6;
	ld.global.nc.u64 	%rd8490, [%rd8388+3840];
	mul.wide.u32 	%rd8491, %r3418, 8;
	add.s64 	%rd8492, %rd2, %rd8491;
	shl.b64 	%rd8493, %rd8490, 62;
	atom.global.or.b64 	%rd8494, [%rd8492], %rd8493;
	shr.u64 	%rd8495, %rd8490, 2;
	and.b64  	%rd8496, %rd8495, 4294967295;
	atom.global.or.b64 	%rd8497, [%rd8492+8], %rd8496;
	add.s32 	%r3419, %r3389, 544;
	shr.u32 	%r3420, %r3419, 6;
	ld.global.nc.u64 	%rd8498, [%rd8388+4096];
	mul.wide.u32 	%rd8499, %r3420, 8;
	add.s64 	%rd8500, %rd2, %rd8499;
	shl.b64 	%rd8501, %rd8498, 32;
	atom.global.or.b64 	%rd8502, [%rd8500], %rd8501;
	shr.u64 	%rd8503, %rd8498, 32;
	and.b64  	%rd8504, %rd8503, 3;
	atom.global.or.b64 	%rd8505, [%rd8500+8], %rd8504;
	add.s32 	%r3421, %r3389, 578;
	shr.u32 	%r3422, %r3421, 6;
	ld.global.nc.u64 	%rd8506, [%rd8388+4352];
	mul.wide.u32 	%rd8507, %r3422, 8;
	add.s64 	%rd8508, %rd2, %rd8507;
	shl.b64 	%rd8509, %rd8506, 2;
	and.b64  	%rd8510, %rd8509, 68719476732;
	atom.global.or.b64 	%rd8511, [%rd8508], %rd8510;
	add.s32 	%r3423, %r3389, 612;
	shr.u32 	%r3424, %r3423, 6;
	ld.global.nc.u64 	%rd8512, [%rd8388+4608];
	mul.wide.u32 	%rd8513, %r3424, 8;
	add.s64 	%rd8514, %rd2, %rd8513;
	shl.b64 	%rd8515, %rd8512, 36;
	atom.global.or.b64 	%rd8516, [%rd8514], %rd8515;
	shr.u64 	%rd8517, %rd8512, 28;
	and.b64  	%rd8518, %rd8517, 63;
	atom.global.or.b64 	%rd8519, [%rd8514+8], %rd8518;
	add.s32 	%r3425, %r3389, 646;
	shr.u32 	%r3426, %r3425, 6;
	ld.global.nc.u64 	%rd8520, [%rd8388+4864];
	mul.wide.u32 	%rd8521, %r3426, 8;
	add.s64 	%rd8522, %rd2, %rd8521;
	shl.b64 	%rd8523, %rd8520, 6;
	and.b64  	%rd8524, %rd8523, 1099511627712;
	atom.global.or.b64 	%rd8525, [%rd8522], %rd8524;
	add.s32 	%r3427, %r3389, 680;
	shr.u32 	%r3428, %r3427, 6;
	ld.global.nc.u64 	%rd8526, [%rd8388+5120];
	mul.wide.u32 	%rd8527, %r3428, 8;
	add.s64 	%rd8528, %rd2, %rd8527;
	shl.b64 	%rd8529, %rd8526, 40;
	atom.global.or.b64 	%rd8530, [%rd8528], %rd8529;
	shr.u64 	%rd8531, %rd8526, 24;
	and.b64  	%rd8532, %rd8531, 1023;
	atom.global.or.b64 	%rd8533, [%rd8528+8], %rd8532;
	add.s32 	%r3429, %r3389, 714;
	shr.u32 	%r3430, %r3429, 6;
	ld.global.nc.u64 	%rd8534, [%rd8388+5376];
	mul.wide.u32 	%rd8535, %r3430, 8;
	add.s64 	%rd8536, %rd2, %rd8535;
	shl.b64 	%rd8537, %rd8534, 10;
	and.b64  	%rd8538, %rd8537, 17592186043392;
	atom.global.or.b64 	%rd8539, [%rd8536], %rd8538;
	add.s32 	%r3431, %r3389, 748;
	shr.u32 	%r3432, %r3431, 6;
	ld.global.nc.u64 	%rd8540, [%rd8388+5632];
	mul.wide.u32 	%rd8541, %r3432, 8;
	add.s64 	%rd8542, %rd2, %rd8541;
	shl.b64 	%rd8543, %rd8540, 44;
	atom.global.or.b64 	%rd8544, [%rd8542], %rd8543;
	shr.u64 	%rd8545, %rd8540, 20;
	and.b64  	%rd8546, %rd8545, 16383;
	atom.global.or.b64 	%rd8547, [%rd8542+8], %rd8546;
	add.s32 	%r3433, %r3389, 782;
	shr.u32 	%r3434, %r3433, 6;
	ld.global.nc.u64 	%rd8548, [%rd8388+5888];
	mul.wide.u32 	%rd8549, %r3434, 8;
	add.s64 	%rd8550, %rd2, %rd8549;
	shl.b64 	%rd8551, %rd8548, 14;
	and.b64  	%rd8552, %rd8551, 281474976694272;
	atom.global.or.b64 	%rd8553, [%rd8550], %rd8552;
	add.s32 	%r3435, %r3389, 816;
	shr.u32 	%r3436, %r3435, 6;
	ld.global.nc.u64 	%rd8554, [%rd8388+6144];
	mul.wide.u32 	%rd8555, %r3436, 8;
	add.s64 	%rd8556, %rd2, %rd8555;
	shl.b64 	%rd8557, %rd8554, 48;
	atom.global.or.b64 	%rd8558, [%rd8556], %rd8557;
	shr.u64 	%rd8559, %rd8554, 16;
	and.b64  	%rd8560, %rd8559, 262143;
	atom.global.or.b64 	%rd8561, [%rd8556+8], %rd8560;
	add.s32 	%r3437, %r3389, 850;
	shr.u32 	%r3438, %r3437, 6;
	ld.global.nc.u64 	%rd8562, [%rd8388+6400];
	mul.wide.u32 	%rd8563, %r3438, 8;
	add.s64 	%rd8564, %rd2, %rd8563;
	shl.b64 	%rd8565, %rd8562, 18;
	and.b64  	%rd8566, %rd8565, 4503599627108352;
	atom.global.or.b64 	%rd8567, [%rd8564], %rd8566;
	add.s32 	%r3439, %r3389, 884;
	shr.u32 	%r3440, %r3439, 6;
	ld.global.nc.u64 	%rd8568, [%rd8388+6656];
	mul.wide.u32 	%rd8569, %r3440, 8;
	add.s64 	%rd8570, %rd2, %rd8569;
	shl.b64 	%rd8571, %rd8568, 52;
	atom.global.or.b64 	%rd8572, [%rd8570], %rd8571;
	shr.u64 	%rd8573, %rd8568, 12;
	and.b64  	%rd8574, %rd8573, 4194303;
	atom.global.or.b64 	%rd8575, [%rd8570+8], %rd8574;
	add.s32 	%r3441, %r3389, 918;
	shr.u32 	%r3442, %r3441, 6;
	ld.global.nc.u64 	%rd8576, [%rd8388+6912];
	mul.wide.u32 	%rd8577, %r3442, 8;
	add.s64 	%rd8578, %rd2, %rd8577;
	shl.b64 	%rd8579, %rd8576, 22;
	and.b64  	%rd8580, %rd8579, 72057594033733632;
	atom.global.or.b64 	%rd8581, [%rd8578], %rd8580;
	add.s32 	%r3443, %r3389, 952;
	shr.u32 	%r3444, %r3443, 6;
	ld.global.nc.u64 	%rd8582, [%rd8388+7168];
	mul.wide.u32 	%rd8583, %r3444, 8;
	add.s64 	%rd8584, %rd2, %rd8583;
	shl.b64 	%rd8585, %rd8582, 56;
	atom.global.or.b64 	%rd8586, [%rd8584], %rd8585;
	shr.u64 	%rd8587, %rd8582, 8;
	and.b64  	%rd8588, %rd8587, 67108863;
	atom.global.or.b64 	%rd8589, [%rd8584+8], %rd8588;
	add.s32 	%r3445, %r3389, 986;
	shr.u32 	%r3446, %r3445, 6;
	ld.global.nc.u64 	%rd8590, [%rd8388+7424];
	mul.wide.u32 	%rd8591, %r3446, 8;
	add.s64 	%rd8592, %rd2, %rd8591;
	shl.b64 	%rd8593, %rd8590, 26;
	and.b64  	%rd8594, %rd8593, 1152921504539738112;
	atom.global.or.b64 	%rd8595, [%rd8592], %rd8594;
	add.s32 	%r3447, %r3389, 1020;
	shr.u32 	%r3448, %r3447, 6;
	ld.global.nc.u64 	%rd8596, [%rd8388+7680];
	mul.wide.u32 	%rd8597, %r3448, 8;
	add.s64 	%rd8598, %rd2, %rd8597;
	shl.b64 	%rd8599, %rd8596, 60;
	atom.global.or.b64 	%rd8600, [%rd8598], %rd8599;
	shr.u64 	%rd8601, %rd8596, 4;
	and.b64  	%rd8602, %rd8601, 1073741823;
	atom.global.or.b64 	%rd8603, [%rd8598+8], %rd8602;
	add.s32 	%r3449, %r3389, 1054;
	shr.u32 	%r3450, %r3449, 6;
	ld.global.nc.u64 	%rd8604, [%rd8388+7936];
	mul.wide.u32 	%rd8605, %r3450, 8;
	add.s64 	%rd8606, %rd2, %rd8605;
	shl.b64 	%rd8607, %rd8604, 30;
	atom.global.or.b64 	%rd8608, [%rd8606], %rd8607;
	bra.uni 	$L__BB0_1680;
$L__BB0_71:
	ld.param.u8 	%rs58, [_Z14pack_global_64PKmPmh_param_2];
	setp.eq.s16 	%p45, %rs58, 35;
	@%p45 bra 	$L__BB0_960;
	ld.param.u8 	%rs59, [_Z14pack_global_64PKmPmh_param_2];
	setp.eq.s16 	%p46, %rs59, 36;
	@%p46 bra 	$L__BB0_73;
	bra.uni 	$L__BB0_1680;
$L__BB0_73:
	mov.u32 	%r3261, %tid.x;
	mul.lo.s32 	%r3262, %r3261, 1152;
	mul.wide.u32 	%rd7825, %r3261, 8;
	add.s64 	%rd7826, %rd1, %rd7825;
	shr.u32 	%r3263, %r3262, 6;
	ld.global.nc.u64 	%rd7827, [%rd7826];
	and.b64  	%rd7828, %rd7827, 68719476735;
	mul.wide.u32 	%rd7829, %r3263, 8;
	add.s64 	%rd7830, %rd2, %rd7829;
	atom.global.or.b64 	%rd7831, [%rd7830], %rd7828;
	ld.global.nc.u64 	%rd7832, [%rd7826+256];
	shl.b64 	%rd7833, %rd7832, 36;
	atom.global.or.b64 	%rd7834, [%rd7830], %rd7833;
	shr.u64 	%rd7835, %rd7832, 28;
	and.b64  	%rd7836, %rd7835, 255;
	atom.global.or.b64 	%rd7837, [%rd7830+8], %rd7836;
	ld.global.nc.u64 	%rd7838, [%rd7826+512];
	shl.b64 	%rd7839, %rd7838, 8;
	and.b64  	%rd7840, %rd7839, 17592186044160;
	or.b32  	%r3264, %r3262, 64;
	shr.u32 	%r3265, %r3264, 6;
	mul.wide.u32 	%rd7841, %r3265, 8;
	add.s64 	%rd7842, %rd2, %rd7841;
	atom.global.or.b64 	%rd7843, [%rd7842], %rd7840;
	ld.global.nc.u64 	%rd7844, [%rd7826+768];
	shl.b64 	%rd7845, %rd7844, 44;
	atom.global.or.b64 	%rd7846, [%rd7842], %rd7845;
	shr.u64 	%rd7847, %rd7844, 20;
	and.b64  	%rd7848, %rd7847, 65535;
	atom.global.or.b64 	%rd7849, [%rd7842+8], %rd7848;
	add.s32 	%r3266, %r3262, 144;
	shr.u32 	%r3267, %r3266, 6;
	ld.global.nc.u64 	%rd7850, [%rd7826+1024];
	mul.wide.u32 	%rd7851, %r3267, 8;
	add.s64 	%rd7852, %rd2, %rd7851;
	shl.b64 	%rd7853, %rd7850, 16;
	and.b64  	%rd7854, %rd7853, 4503599627304960;
	atom.global.or.b64 	%rd7855, [%rd7852], %rd7854;
	add.s32 	%r3268, %r3262, 180;
	shr.u32 	%r3269, %r3268, 6;
	ld.global.nc.u64 	%rd7856, [%rd7826+1280];
	mul.wide.u32 	%rd7857, %r3269, 8;
	add.s64 	%rd7858, %rd2, %rd7857;
	shl.b64 	%rd7859, %rd7856, 52;
	atom.global.or.b64 	%rd7860, [%rd7858], %rd7859;
	shr.u64 	%rd7861, %rd7856, 12;
	and.b64  	%rd7862, %rd7861, 16777215;
	atom.global.or.b64 	%rd7863, [%rd7858+8], %rd7862;
	add.s32 	%r3270, %r3262, 216;
	shr.u32 	%r3271, %r3270, 6;
	ld.global.nc.u64 	%rd7864, [%rd7826+1536];
	mul.wide.u32 	%rd7865, %r3271, 8;
	add.s64 	%rd7866, %rd2, %rd7865;
	shl.b64 	%rd7867, %rd7864, 24;
	and.b64  	%rd7868, %rd7867, 1152921504590069760;
	atom.global.or.b64 	%rd7869, [%rd7866], %rd7868;
	add.s32 	%r3272, %r3262, 252;
	shr.u32 	%r3273, %r3272, 6;
	ld.global.nc.u64 	%rd7870, [%rd7826+1792];
	mul.wide.u32 	%rd7871, %r3273, 8;
	add.s64 	%rd7872, %rd2, %rd7871;
	shl.b64 	%rd7873, %rd7870, 60;
	atom.global.or.b64 	%rd7874, [%rd7872], %rd7873;
	shr.u64 	%rd7875, %rd7870, 4;
	and.b64  	%rd7876, %rd7875, 4294967295;
	atom.global.or.b64 	%rd7877, [%rd7872+8], %rd7876;
	add.s32 	%r3274, %r3262, 288;
	shr.u32 	%r3275, %r3274, 6;
	ld.global.nc.u64 	%rd7878, [%rd7826+2048];
	mul.wide.u32 	%rd7879, %r3275, 8;
	add.s64 	%rd7880, %rd2, %rd7879;
	shl.b64 	%rd7881, %rd7878, 32;
	atom.global.or.b64 	%rd7882, [%rd7880], %rd7881;
	shr.u64 	%rd7883, %rd7878, 32;
	and.b64  	%rd7884, %rd7883, 15;
	atom.global.or.b64 	%rd7885, [%rd7880+8], %rd7884;
	add.s32 	%r3276, %r3262, 324;
	shr.u32 	%r3277, %r3276, 6;
	ld.global.nc.u64 	%rd7886, [%rd7826+2304];
	mul.wide.u32 	%rd7887, %r3277, 8;
	add.s64 	%rd7888, %rd2, %rd7887;
	shl.b64 	%rd7889, %rd7886, 4;
	and.b64  	%rd7890, %rd7889, 1099511627760;
	atom.global.or.b64 	%rd7891, [%rd7888], %rd7890;
	add.s32 	%r3278, %r3262, 360;
	shr.u32 	%r3279, %r3278, 6;
	ld.global.nc.u64 	%rd7892, [%rd7826+2560];
	mul.wide.u32 	%rd7893, %r3279, 8;
	add.s64 	%rd7894, %rd2, %rd7893;
	shl.b64 	%rd7895, %rd7892, 40;
	atom.global.or.b64 	%rd7896, [%rd7894], %rd7895;
	shr.u64 	%rd7897, %rd7892, 24;
	and.b64  	%rd7898, %rd7897, 4095;
	atom.global.or.b64 	%rd7899, [%rd7894+8], %rd7898;
	add.s32 	%r3280, %r3262, 396;
	shr.u32 	%r3281, %r3280, 6;
	ld.global.nc.u64 	%rd7900, [%rd7826+2816];
	mul.wide.u32 	%rd7901, %r3281, 8;
	add.s64 	%rd7902, %rd2, %rd7901;
	shl.b64 	%rd7903, %rd7900, 12;
	and.b64  	%rd7904, %rd7903, 281474976706560;
	atom.global.or.b64 	%rd7905, [%rd7902], %rd7904;
	add.s32 	%r3282, %r3262, 432;
	shr.u32 	%r3283, %r3282, 6;
	ld.global.nc.u64 	%rd7906, [%rd7826+3072];
	mul.wide.u32 	%rd7907, %r3283, 8;
	add.s64 	%rd7908, %rd2, %rd7907;
	shl.b64 	%rd7909, %rd7906, 48;
	atom.global.or.b64 	%rd7910, [%rd7908], %rd7909;
	shr.u64 	%rd7911, %rd7906, 16;
	and.b64  	%rd7912, %rd7911, 1048575;
	atom.global.or.b64 	%rd7913, [%rd7908+8], %rd7912;
	add.s32 	%r3284, %r3262, 468;
	shr.u32 	%r3285, %r3284, 6;
	ld.global.nc.u64 	%rd7914, [%rd7826+3328];
	mul.wide.u32 	%rd7915, %r3285, 8;
	add.s64 	%rd7916, %rd2, %rd7915;
	shl.b64 	%rd7917, %rd7914, 20;
	and.b64  	%rd7918, %rd7917, 72057594036879360;
	atom.global.or.b64 	%rd7919, [%rd7916], %rd7918;
	add.s32 	%r3286, %r3262, 504;
	shr.u32 	%r3287, %r3286, 6;
	ld.global.nc.u64 	%rd7920, [%rd7826+3584];
	mul.wide.u32 	%rd7921, %r3287, 8;
	add.s64 	%rd7922, %rd2, %rd7921;
	shl.b64 	%rd7923, %rd7920, 56;
	atom.global.or.b64 	%rd7924, [%rd7922], %rd7923;
	shr.u64 	%rd7925, %rd7920, 8;
	and.b64  	%rd7926, %rd7925, 268435455;
	atom.global.or.b64 	%rd7927, [%rd7922+8], %rd7926;
	add.s32 	%r3288, %r3262, 540;
	shr.u32 	%r3289, %r3288, 6;
	ld.global.nc.u64 	%rd7928, [%rd7826+3840];
	mul.wide.u32 	%rd7929, %r3289, 8;
	add.s64 	%rd7930, %rd2, %rd7929;
	shl.b64 	%rd7931, %rd7928, 28;
	atom.global.or.b64 	%rd7932, [%rd7930], %rd7931;
	ld.global.nc.u64 	%rd7933, [%rd7826+4096];
	and.b64  	%rd7934, %rd7933, 68719476735;
	atom.global.or.b64 	%rd7935, [%rd7830+72], %rd7934;
	add.s32 	%r3290, %r3262, 612;
	shr.u32 	%r3291, %r3290, 6;
	ld.global.nc.u64 	%rd7936, [%rd7826+4352];
	mul.wide.u32 	%rd7937, %r3291, 8;
	add.s64 	%rd7938, %rd2, %rd7937;
	shl.b64 	%rd7939, %rd7936, 36;
	atom.global.or.b64 	%rd7940, [%rd7938], %rd7939;
	shr.u64 	%rd7941, %rd7936, 28;
	and.b64  	%rd7942, %rd7941, 255;
	atom.global.or.b64 	%rd7943, [%rd7938+8], %rd7942;
	add.s32 	%r3292, %r3262, 648;
	shr.u32 	%r3293, %r3292, 6;
	ld.global.nc.u64 	%rd7944, [%rd7826+4608];
	mul.wide.u32 	%rd7945, %r3293, 8;
	add.s64 	%rd7946, %rd2, %rd7945;
	shl.b64 	%rd7947, %rd7944, 8;
	and.b64  	%rd7948, %rd7947, 17592186044160;
	atom.global.or.b64 	%rd7949, [%rd7946], %rd7948;
	add.s32 	%r3294, %r3262, 684;
	shr.u32 	%r3295, %r3294, 6;
	ld.global.nc.u64 	%rd7950, [%rd7826+4864];
	mul.wide.u32 	%rd7951, %r3295, 8;
	add.s64 	%rd7952, %rd2, %rd7951;
	shl.b64 	%rd7953, %rd7950, 44;
	atom.global.or.b64 	%rd7954, [%rd7952], %rd7953;
	shr.u64 	%rd7955, %rd7950, 20;
	and.b64  	%rd7956, %rd7955, 65535;
	atom.global.or.b64 	%rd7957, [%rd7952+8], %rd7956;
	add.s32 	%r3296, %r3262, 720;
	shr.u32 	%r3297, %r3296, 6;
	ld.global.nc.u64 	%rd7958, [%rd7826+5120];
	mul.wide.u32 	%rd7959, %r3297, 8;
	add.s64 	%rd7960, %rd2, %rd7959;
	shl.b64 	%rd7961, %rd7958, 16;
	and.b64  	%rd7962, %rd7961, 4503599627304960;
	atom.global.or.b64 	%rd7963, [%rd7960], %rd7962;
	add.s32 	%r3298, %r3262, 756;
	shr.u32 	%r3299, %r3298, 6;
	ld.global.nc.u64 	%rd7964, [%rd7826+5376];
	mul.wide.u32 	%rd7965, %r3299, 8;
	add.s64 	%rd7966, %rd2, %rd7965;
	shl.b64 	%rd7967, %rd7964, 52;
	atom.global.or.b64 	%rd7968, [%rd7966], %rd7967;
	shr.u64 	%rd7969, %rd7964, 12;
	and.b64  	%rd7970, %rd7969, 16777215;
	atom.global.or.b64 	%rd7971, [%rd7966+8], %rd7970;
	add.s32 	%r3300, %r3262, 792;
	shr.u32 	%r3301, %r3300, 6;
	ld.global.nc.u64 	%rd7972, [%rd7826+5632];
	mul.wide.u32 	%rd7973, %r3301, 8;
	add.s64 	%rd7974, %rd2, %rd7973;
	shl.b64 	%rd7975, %rd7972, 24;
	and.b64  	%rd7976, %rd7975, 1152921504590069760;
	atom.global.or.b64 	%rd7977, [%rd7974], %rd7976;
	add.s32 	%r3302, %r3262, 828;
	shr.u32 	%r3303, %r3302, 6;
	ld.global.nc.u64 	%rd7978, [%rd7826+5888];
	mul.wide.u32 	%rd7979, %r3303, 8;
	add.s64 	%rd7980, %rd2, %rd7979;
	shl.b64 	%rd7981, %rd7978, 60;
	atom.global.or.b64 	%rd7982, [%rd7980], %rd7981;
	shr.u64 	%rd7983, %rd7978, 4;
	and.b64  	%rd7984, %rd7983, 4294967295;
	atom.global.or.b64 	%rd7985, [%rd7980+8], %rd7984;
	add.s32 	%r3304, %r3262, 864;
	shr.u32 	%r3305, %r3304, 6;
	ld.global.nc.u64 	%rd7986, [%rd7826+6144];
	mul.wide.u32 	%rd7987, %r3305, 8;
	add.s64 	%rd7988, %rd2, %rd7987;
	shl.b64 	%rd7989, %rd7986, 32;
	atom.global.or.b64 	%rd7990, [%rd7988], %rd7989;
	shr.u64 	%rd7991, %rd7986, 32;
	and.b64  	%rd7992, %rd7991, 15;
	atom.global.or.b64 	%rd7993, [%rd7988+8], %rd7992;
	add.s32 	%r3306, %r3262, 900;
	shr.u32 	%r3307, %r3306, 6;
	ld.global.nc.u64 	%rd7994, [%rd7826+6400];
	mul.wide.u32 	%rd7995, %r3307, 8;
	add.s64 	%rd7996, %rd2, %rd7995;
	shl.b64 	%rd7997, %rd7994, 4;
	and.b64  	%rd7998, %rd7997, 1099511627760;
	atom.global.or.b64 	%rd7999, [%rd7996], %rd7998;
	add.s32 	%r3308, %r3262, 936;
	shr.u32 	%r3309, %r3308, 6;
	ld.global.nc.u64 	%rd8000, [%rd7826+6656];
	mul.wide.u32 	%rd8001, %r3309, 8;
	add.s64 	%rd8002, %rd2, %rd8001;
	shl.b64 	%rd8003, %rd8000, 40;
	atom.global.or.b64 	%rd8004, [%rd8002], %rd8003;
	shr.u64 	%rd8005, %rd8000, 24;
	and.b64  	%rd8006, %rd8005, 4095;
	atom.global.or.b64 	%rd8007, [%rd8002+8], %rd8006;
	add.s32 	%r3310, %r3262, 972;
	shr.u32 	%r3311, %r3310, 6;
	ld.global.nc.u64 	%rd8008, [%rd7826+6912];
	mul.wide.u32 	%rd8009, %r3311, 8;
	add.s64 	%rd8010, %rd2, %rd8009;
	shl.b64 	%rd8011, %rd8008, 12;
	and.b64  	%rd8012, %rd8011, 281474976706560;
	atom.global.or.b64 	%rd8013, [%rd8010], %rd8012;
	add.s32 	%r3312, %r3262, 1008;
	shr.u32 	%r3313, %r3312, 6;
	ld.global.nc.u64 	%rd8014, [%rd7826+7168];
	mul.wide.u32 	%rd8015, %r3313, 8;
	add.s64 	%rd8016, %rd2, %rd8015;
	shl.b64 	%rd8017, %rd8014, 48;
	atom.global.or.b64 	%rd8018, [%rd8016], %rd8017;
	shr.u64 	%rd8019, %rd8014, 16;
	and.b64  	%rd8020, %rd8019, 1048575;
	atom.global.or.b64 	%rd8021, [%rd8016+8], %rd8020;
	add.s32 	%r3314, %r3262, 1044;
	shr.u32 	%r3315, %r3314, 6;
	ld.global.nc.u64 	%rd8022, [%rd7826+7424];
	mul.wide.u32 	%rd8023, %r3315, 8;
	add.s64 	%rd8024, %rd2, %rd8023;
	shl.b64 	%rd8025, %rd8022, 20;
	and.b64  	%rd8026, %rd8025, 72057594036879360;
	atom.global.or.b64 	%rd8027, [%rd8024], %rd8026;
	add.s32 	%r3316, %r3262, 1080;
	shr.u32 	%r3317, %r3316, 6;
	ld.global.nc.u64 	%rd8028, [%rd7826+7680];
	mul.wide.u32 	%rd8029, %r3317, 8;
	add.s64 	%rd8030, %rd2, %rd8029;
	shl.b64 	%rd8031, %rd8028, 56;
	atom.global.or.b64 	%rd8032, [%rd8030], %rd8031;
	shr.u64 	%rd8033, %rd8028, 8;
	and.b64  	%rd8034, %rd8033, 268435455;
	atom.global.or.b64 	%rd8035, [%rd8030+8], %rd8034;
	add.s32 	%r3318, %r3262, 1116;
	shr.u32 	%r3319, %r3318, 6;
	ld.global.nc.u64 	%rd8036, [%rd7826+7936];
	mul.wide.u32 	%rd8037, %r3319, 8;
	add.s64 	%rd8038, %rd2, %rd8037;
	shl.b64 	%rd8039, %rd8036, 28;
	atom.global.or.b64 	%rd8040, [%rd8038], %rd8039;
	bra.uni 	$L__BB0_1680;
$L__BB0_74:
	ld.param.u8 	%rs52, [_Z14pack_global_64PKmPmh_param_2];
	setp.gt.s16 	%p39, %rs52, 38;
	@%p39 bra 	$L__BB0_78;
	ld.param.u8 	%rs55, [_Z14pack_global_64PKmPmh_param_2];
	setp.eq.s16 	%p42, %rs55, 37;
	@%p42 bra 	$L__BB0_1050;
	ld.param.u8 	%rs56, [_Z14pack_global_64PKmPmh_param_2];
	setp.eq.s16 	%p43, %rs56, 38;
	@%p43 bra 	$L__BB0_77;
	bra.uni 	$L__BB0_1680;
$L__BB0_77:
	mov.u32 	%r3126, %tid.x;
	mul.lo.s32 	%r3127, %r3126, 1216;
	mul.wide.u32 	%rd7259, %r3126, 8;
	add.s64 	%rd7260, %rd1, %rd7259;
	shr.u32 	%r3128, %r3127, 6;
	ld.global.nc.u64 	%rd7261, [%rd7260];
	and.b64  	%rd7262, %rd7261, 274877906943;
	mul.wide.u32 	%rd7263, %r3128, 8;
	add.s64 	%rd7264, %rd2, %rd7263;
	atom.global.or.b64 	%rd7265, [%rd7264], %rd7262;
	ld.global.nc.u64 	%rd7266, [%rd7260+256];
	shl.b64 	%rd7267, %rd7266, 38;
	atom.global.or.b64 	%rd7268, [%rd7264], %rd7267;
	shr.u64 	%rd7269, %rd7266, 26;
	and.b64  	%rd7270, %rd7269, 4095;
	atom.global.or.b64 	%rd7271, [%rd7264+8], %rd7270;
	add.s32 	%r3129, %r3127, 76;
	shr.u32 	%r3130, %r3129, 6;
	ld.global.nc.u64 	%rd7272, [%rd7260+512];
	mul.wide.u32 	%rd7273, %r3130, 8;
	add.s64 	%rd7274, %rd2, %rd7273;
	shl.b64 	%rd7275, %rd7272, 12;
	and.b64  	%rd7276, %rd7275, 1125899906838528;
	atom.global.or.b64 	%rd7277, [%rd7274], %rd7276;
	add.s32 	%r3131, %r3127, 114;
	shr.u32 	%r3132, %r3131, 6;
	ld.global.nc.u64 	%rd7278, [%rd7260+768];
	mul.wide.u32 	%rd7279, %r3132, 8;
	add.s64 	%rd7280, %rd2, %rd7279;
	shl.b64 	%rd7281, %rd7278, 50;
	atom.global.or.b64 	%rd7282, [%rd7280], %rd7281;
	shr.u64 	%rd7283, %rd7278, 14;
	and.b64  	%rd7284, %rd7283, 16777215;
	atom.global.or.b64 	%rd7285, [%rd7280+8], %rd7284;
	add.s32 	%r3133, %r3127, 152;
	shr.u32 	%r3134, %r3133, 6;
	ld.global.nc.u64 	%rd7286, [%rd7260+1024];
	mul.wide.u32 	%rd7287, %r3134, 8;
	add.s64 	%rd7288, %rd2, %rd7287;
	shl.b64 	%rd7289, %rd7286, 24;
	and.b64  	%rd7290, %rd7289, 4611686018410610688;
	atom.global.or.b64 	%rd7291, [%rd7288], %rd7290;
	add.s32 	%r3135, %r3127, 190;
	shr.u32 	%r3136, %r3135, 6;
	ld.global.nc.u64 	%rd7292, [%rd7260+1280];
	mul.wide.u32 	%rd7293, %r3136, 8;
	add.s64 	%rd7294, %rd2, %rd7293;
	shl.b64 	%rd7295, %rd7292, 62;
	atom.global.or.b64 	%rd7296, [%rd7294], %rd7295;
	shr.u64 	%rd7297, %rd7292, 2;
	and.b64  	%rd7298, %rd7297, 68719476735;
	atom.global.or.b64 	%rd7299, [%rd7294+8], %rd7298;
	add.s32 	%r3137, %r3127, 228;
	shr.u32 	%r3138, %r3137, 6;
	ld.global.nc.u64 	%rd7300, [%rd7260+1536];
	mul.wide.u32 	%rd7301, %r3138, 8;
	add.s64 	%rd7302, %rd2, %rd7301;
	shl.b64 	%rd7303, %rd7300, 36;
	atom.global.or.b64 	%rd7304, [%rd7302], %rd7303;
	shr.u64 	%rd7305, %rd7300, 28;
	and.b64  	%rd7306, %rd7305, 1023;
	atom.global.or.b64 	%rd7307, [%rd7302+8], %rd7306;
	add.s32 	%r3139, %r3127, 266;
	shr.u32 	%r3140, %r3139, 6;
	ld.global.nc.u64 	%rd7308, [%rd7260+1792];
	mul.wide.u32 	%rd7309, %r3140, 8;
	add.s64 	%rd7310, %rd2, %rd7309;
	shl.b64 	%rd7311, %rd7308, 10;
	and.b64  	%rd7312, %rd7311, 281474976709632;
	atom.global.or.b64 	%rd7313, [%rd7310], %rd7312;
	add.s32 	%r3141, %r3127, 304;
	shr.u32 	%r3142, %r3141, 6;
	ld.global.nc.u64 	%rd7314, [%rd7260+2048];
	mul.wide.u32 	%rd7315, %r3142, 8;
	add.s64 	%rd7316, %rd2, %rd7315;
	shl.b64 	%rd7317, %rd7314, 48;
	atom.global.or.b64 	%rd7318, [%rd7316], %rd7317;
	shr.u64 	%rd7319, %rd7314, 16;
	and.b64  	%rd7320, %rd7319, 4194303;
	atom.global.or.b64 	%rd7321, [%rd7316+8], %rd7320;
	add.s32 	%r3143, %r3127, 342;
	shr.u32 	%r3144, %r3143, 6;
	ld.global.nc.u64 	%rd7322, [%rd7260+2304];
	mul.wide.u32 	%rd7323, %r3144, 8;
	add.s64 	%rd7324, %rd2, %rd7323;
	shl.b64 	%rd7325, %rd7322, 22;
	and.b64  	%rd7326, %rd7325, 1152921504602652672;
	atom.global.or.b64 	%rd7327, [%rd7324], %rd7326;
	add.s32 	%r3145, %r3127, 380;
	shr.u32 	%r3146, %r3145, 6;
	ld.global.nc.u64 	%rd7328, [%rd7260+2560];
	mul.wide.u32 	%rd7329, %r3146, 8;
	add.s64 	%rd7330, %rd2, %rd7329;
	shl.b64 	%rd7331, %rd7328, 60;
	atom.global.or.b64 	%rd7332, [%rd7330], %rd7331;
	shr.u64 	%rd7333, %rd7328, 4;
	and.b64  	%rd7334, %rd7333, 17179869183;
	atom.global.or.b64 	%rd7335, [%rd7330+8], %rd7334;
	add.s32 	%r3147, %r3127, 418;
	shr.u32 	%r3148, %r3147, 6;
	ld.global.nc.u64 	%rd7336, [%rd7260+2816];
	mul.wide.u32 	%rd7337, %r3148, 8;
	add.s64 	%rd7338, %rd2, %rd7337;
	shl.b64 	%rd7339, %rd7336, 34;
	atom.global.or.b64 	%rd7340, [%rd7338], %rd7339;
	shr.u64 	%rd7341, %rd7336, 30;
	and.b64  	%rd7342, %rd7341, 255;
	atom.global.or.b64 	%rd7343, [%rd7338+8], %rd7342;
	add.s32 	%r3149, %r3127, 456;
	shr.u32 	%r3150, %r3149, 6;
	ld.global.nc.u64 	%rd7344, [%rd7260+3072];
	mul.wide.u32 	%rd7345, %r3150, 8;
	add.s64 	%rd7346, %rd2, %rd7345;
	shl.b64 	%rd7347, %rd7344, 8;
	and.b64  	%rd7348, %rd7347, 70368744177408;
	atom.global.or.b64 	%rd7349, [%rd7346], %rd7348;
	add.s32 	%r3151, %r3127, 494;
	shr.u32 	%r3152, %r3151, 6;
	ld.global.nc.u64 	%rd7350, [%rd7260+3328];
	mul.wide.u32 	%rd7351, %r3152, 8;
	add.s64 	%rd7352, %rd2, %rd7351;
	shl.b64 	%rd7353, %rd7350, 46;
	atom.global.or.b64 	%rd7354, [%rd7352], %rd7353;
	shr.u64 	%rd7355, %rd7350, 18;
	and.b64  	%rd7356, %rd7355, 1048575;
	atom.global.or.b64 	%rd7357, [%rd7352+8], %rd7356;
	add.s32 	%r3153, %r3127, 532;
	shr.u32 	%r3154, %r3153, 6;
	ld.global.nc.u64 	%rd7358, [%rd7260+3584];
	mul.wide.u32 	%rd7359, %r3154, 8;
	add.s64 	%rd7360, %rd2, %rd7359;
	shl.b64 	%rd7361, %rd7358, 20;
	and.b64  	%rd7362, %rd7361, 288230376150663168;
	atom.global.or.b64 	%rd7363, [%rd7360], %rd7362;
	add.s32 	%r3155, %r3127, 570;
	shr.u32 	%r3156, %r3155, 6;
	ld.global.nc.u64 	%rd7364, [%rd7260+3840];
	mul.wide.u32 	%rd7365, %r3156, 8;
	add.s64 	%rd7366, %rd2, %rd7365;
	shl.b64 	%rd7367, %rd7364, 58;
	atom.global.or.b64 	%rd7368, [%rd7366], %rd7367;
	shr.u64 	%rd7369, %rd7364, 6;
	and.b64  	%rd7370, %rd7369, 4294967295;
	atom.global.or.b64 	%rd7371, [%rd7366+8], %rd7370;
	add.s32 	%r3157, %r3127, 608;
	shr.u32 	%r3158, %r3157, 6;
	ld.global.nc.u64 	%rd7372, [%rd7260+4096];
	mul.wide.u32 	%rd7373, %r3158, 8;
	add.s64 	%rd7374, %rd2, %rd7373;
	shl.b64 	%rd7375, %rd7372, 32;
	atom.global.or.b64 	%rd7376, [%rd7374], %rd7375;
	shr.u64 	%rd7377, %rd7372, 32;
	and.b64  	%rd7378, %rd7377, 63;
	atom.global.or.b64 	%rd7379, [%rd7374+8], %rd7378;
	add.s32 	%r3159, %r3127, 646;
	shr.u32 	%r3160, %r3159, 6;
	ld.global.nc.u64 	%rd7380, [%rd7260+4352];
	mul.wide.u32 	%rd7381, %r3160, 8;
	add.s64 	%rd7382, %rd2, %rd7381;
	shl.b64 	%rd7383, %rd7380, 6;
	and.b64  	%rd7384, %rd7383, 17592186044352;
	atom.global.or.b64 	%rd7385, [%rd7382], %rd7384;
	add.s32 	%r3161, %r3127, 684;
	shr.u32 	%r3162, %r3161, 6;
	ld.global.nc.u64 	%rd7386, [%rd7260+4608];
	mul.wide.u32 	%rd7387, %r3162, 8;
	add.s64 	%rd7388, %rd2, %rd7387;
	shl.b64 	%rd7389, %rd7386, 44;
	atom.global.or.b64 	%rd7390, [%rd7388], %rd7389;
	shr.u64 	%rd7391, %rd7386, 20;
	and.b64  	%rd7392, %rd7391, 262143;
	atom.global.or.b64 	%rd7393, [%rd7388+8], %rd7392;
	add.s32 	%r3163, %r3127, 722;
	shr.u32 	%r3164, %r3163, 6;
	ld.global.nc.u64 	%rd7394, [%rd7260+4864];
	mul.wide.u32 	%rd7395, %r3164, 8;
	add.s64 	%rd7396, %rd2, %rd7395;
	shl.b64 	%rd7397, %rd7394, 18;
	and.b64  	%rd7398, %rd7397, 72057594037665792;
	atom.global.or.b64 	%rd7399, [%rd7396], %rd7398;
	add.s32 	%r3165, %r3127, 760;
	shr.u32 	%r3166, %r3165, 6;
	ld.global.nc.u64 	%rd7400, [%rd7260+5120];
	mul.wide.u32 	%rd7401, %r3166, 8;
	add.s64 	%rd7402, %rd2, %rd7401;
	shl.b64 	%rd7403, %rd7400, 56;
	atom.global.or.b64 	%rd7404, [%rd7402], %rd7403;
	shr.u64 	%rd7405, %rd7400, 8;
	and.b64  	%rd7406, %rd7405, 1073741823;
	atom.global.or.b64 	%rd7407, [%rd7402+8], %rd7406;
	add.s32 	%r3167, %r3127, 798;
	shr.u32 	%r3168, %r3167, 6;
	ld.global.nc.u64 	%rd7408, [%rd7260+5376];
	mul.wide.u32 	%rd7409, %r3168, 8;
	add.s64 	%rd7410, %rd2, %rd7409;
	shl.b64 	%rd7411, %rd7408, 30;
	atom.global.or.b64 	%rd7412, [%rd7410], %rd7411;
	shr.u64 	%rd7413, %rd7408, 34;
	and.b64  	%rd7414, %rd7413, 15;
	atom.global.or.b64 	%rd7415, [%rd7410+8], %rd7414;
	add.s32 	%r3169, %r3127, 836;
	shr.u32 	%r3170, %r3169, 6;
	ld.global.nc.u64 	%rd7416, [%rd7260+5632];
	mul.wide.u32 	%rd7417, %r3170, 8;
	add.s64 	%rd7418, %rd2, %rd7417;
	shl.b64 	%rd7419, %rd7416, 4;
	and.b64  	%rd7420, %rd7419, 4398046511088;
	atom.global.or.b64 	%rd7421, [%rd7418], %rd7420;
	add.s32 	%r3171, %r3127, 874;
	shr.u32 	%r3172, %r3171, 6;
	ld.global.nc.u64 	%rd7422, [%rd7260+5888];
	mul.wide.u32 	%rd7423, %r3172, 8;
	add.s64 	%rd7424, %rd2, %rd7423;
	shl.b64 	%rd7425, %rd7422, 42;
	atom.global.or.b64 	%rd7426, [%rd7424], %rd7425;
	shr.u64 	%rd7427, %rd7422, 22;
	and.b64  	%rd7428, %rd7427, 65535;
	atom.global.or.b64 	%rd7429, [%rd7424+8], %rd7428;
	add.s32 	%r3173, %r3127, 912;
	shr.u32 	%r3174, %r3173, 6;
	ld.global.nc.u64 	%rd7430, [%rd7260+6144];
	mul.wide.u32 	%rd7431, %r3174, 8;
	add.s64 	%rd7432, %rd2, %rd7431;
	shl.b64 	%rd7433, %rd7430, 16;
	and.b64  	%rd7434, %rd7433, 18014398509416448;
	atom.global.or.b64 	%rd7435, [%rd7432], %rd7434;
	add.s32 	%r3175, %r3127, 950;
	shr.u32 	%r3176, %r3175, 6;
	ld.global.nc.u64 	%rd7436, [%rd7260+6400];
	mul.wide.u32 	%rd7437, %r3176, 8;
	add.s64 	%rd7438, %rd2, %rd7437;
	shl.b64 	%rd7439, %rd7436, 54;
	atom.global.or.b64 	%rd7440, [%rd7438], %rd7439;
	shr.u64 	%rd7441, %rd7436, 10;
	and.b64  	%rd7442, %rd7441, 268435455;
	atom.global.or.b64 	%rd7443, [%rd7438+8], %rd7442;
	add.s32 	%r3177, %r3127, 988;
	shr.u32 	%r3178, %r3177, 6;
	ld.global.nc.u64 	%rd7444, [%rd7260+6656];
	mul.wide.u32 	%rd7445, %r3178, 8;
	add.s64 	%rd7446, %rd2, %rd7445;
	shl.b64 	%rd7447, %rd7444, 28;
	atom.global.or.b64 	%rd7448, [%rd7446], %rd7447;
	shr.u64 	%rd7449, %rd7444, 36;
	and.b64  	%rd7450, %rd7449, 3;
	atom.global.or.b64 	%rd7451, [%rd7446+8], %rd7450;
	add.s32 	%r3179, %r3127, 1026;
	shr.u32 	%r3180, %r3179, 6;
	ld.global.nc.u64 	%rd7452, [%rd7260+6912];
	mul.wide.u32 	%rd7453, %r3180, 8;
	add.s64 	%rd7454, %rd2, %rd7453;
	shl.b64 	%rd7455, %rd7452, 2;
	and.b64  	%rd7456, %rd7455, 1099511627772;
	atom.global.or.b64 	%rd7457, [%rd7454], %rd7456;
	add.s32 	%r3181, %r3127, 1064;
	shr.u32 	%r3182, %r3181, 6;
	ld.global.nc.u64 	%rd7458, [%rd7260+7168];
	mul.wide.u32 	%rd7459, %r3182, 8;
	add.s64 	%rd7460, %rd2, %rd7459;
	shl.b64 	%rd7461, %rd7458, 40;
	atom.global.or.b64 	%rd7462, [%rd7460], %rd7461;
	shr.u64 	%rd7463, %rd7458, 24;
	and.b64  	%rd7464, %rd7463, 16383;
	atom.global.or.b64 	%rd7465, [%rd7460+8], %rd7464;
	add.s32 	%r3183, %r3127, 1102;
	shr.u32 	%r3184, %r3183, 6;
	ld.global.nc.u64 	%rd7466, [%rd7260+7424];
	mul.wide.u32 	%rd7467, %r3184, 8;
	add.s64 	%rd7468, %rd2, %rd7467;
	shl.b64 	%rd7469, %rd7466, 14;
	and.b64  	%rd7470, %rd7469, 4503599627354112;
	atom.global.or.b64 	%rd7471, [%rd7468], %rd7470;
	add.s32 	%r3185, %r3127, 1140;
	shr.u32 	%r3186, %r3185, 6;
	ld.global.nc.u64 	%rd7472, [%rd7260+7680];
	mul.wide.u32 	%rd7473, %r3186, 8;
	add.s64 	%rd7474, %rd2, %rd7473;
	shl.b64 	%rd7475, %rd7472, 52;
	atom.global.or.b64 	%rd7476, [%rd7474], %rd7475;
	shr.u64 	%rd7477, %rd7472, 12;
	and.b64  	%rd7478, %rd7477, 67108863;
	atom.global.or.b64 	%rd7479, [%rd7474+8], %rd7478;
	add.s32 	%r3187, %r3127, 1178;
	shr.u32 	%r3188, %r3187, 6;
	ld.global.nc.u64 	%rd7480, [%rd7260+7936];
	mul.wide.u32 	%rd7481, %r3188, 8;
	add.s64 	%rd7482, %rd2, %rd7481;
	shl.b64 	%rd7483, %rd7480, 26;
	atom.global.or.b64 	%rd7484, [%rd7482], %rd7483;
	bra.uni 	$L__BB0_1680;
$L__BB0_78:
	ld.param.u8 	%rs53, [_Z14pack_global_64PKmPmh_param_2];
	setp.eq.s16 	%p40, %rs53, 39;
	@%p40 bra 	$L__BB0_1134;
	ld.param.u8 	%rs54, [_Z14pack_global_64PKmPmh_param_2];
	setp.eq.s16 	%p41, %rs54, 40;
	@%p41 bra 	$L__BB0_80;
	bra.uni 	$L__BB0_1680;
$L__BB0_80:
	mov.u32 	%r2997, %tid.x;
	mul.lo.s32 	%r2998, %r2997, 1280;
	mul.wide.u32 	%rd6719, %r2997, 8;
	add.s64 	%rd6720, %rd1, %rd6719;
	shr.u32 	%r2999, %r2998, 6;
	ld.global.nc.u64 	%rd6721, [%rd6720];
	and.b64  	%rd6722, %rd6721, 1099511627775;
	mul.wide.u32 	%rd6723, %r2999, 8;
	add.s64 	%rd6724, %rd2, %rd6723;
	atom.global.or.b64 	%rd6725, [%rd6724], %rd6722;
	ld.global.nc.u64 	%rd6726, [%rd6720+256];
	shl.b64 	%rd6727, %rd6726, 40;
	atom.global.or.b64 	%rd6728, [%rd6724], %rd6727;
	shr.u64 	%rd6729, %rd6726, 24;
	and.b64  	%rd6730, %rd6729, 65535;
	atom.global.or.b64 	%rd6731, [%rd6724+8], %rd6730;
	ld.global.nc.u64 	%rd6732, [%rd6720+512];
	shl.b64 	%rd6733, %rd6732, 16;
	and.b64  	%rd6734, %rd6733, 72057594037862400;
	or.b32  	%r3000, %r2998, 64;
	shr.u32 	%r3001, %r3000, 6;
	mul.wide.u32 	%rd6735, %r3001, 8;
	add.s64 	%rd6736, %rd2, %rd6735;
	atom.global.or.b64 	%rd6737, [%rd6736], %rd6734;
	ld.global.nc.u64 	%rd6738, [%rd6720+768];
	shl.b64 	%rd6739, %rd6738, 56;
	atom.global.or.b64 	%rd6740, [%rd6736], %rd6739;
	shr.u64 	%rd6741, %rd6738, 8;
	and.b64  	%rd6742, %rd6741, 4294967295;
	atom.global.or.b64 	%rd6743, [%rd6736+8], %rd6742;
	or.b32  	%r3002, %r2998, 128;
	shr.u32 	%r3003, %r3002, 6;
	ld.global.nc.u64 	%rd6744, [%rd6720+1024];
	mul.wide.u32 	%rd6745, %r3003, 8;
	add.s64 	%rd6746, %rd2, %rd6745;
	shl.b64 	%rd6747, %rd6744, 32;
	atom.global.or.b64 	%rd6748, [%rd6746], %rd6747;
	shr.u64 	%rd6749, %rd6744, 32;
	and.b64  	%rd6750, %rd6749, 255;
	atom.global.or.b64 	%rd6751, [%rd6746+8], %rd6750;
	ld.global.nc.u64 	%rd6752, [%rd6720+1280];
	shl.b64 	%rd6753, %rd6752, 8;
	and.b64  	%rd6754, %rd6753, 281474976710400;
	or.b32  	%r3004, %r2998, 192;
	shr.u32 	%r3005, %r3004, 6;
	mul.wide.u32 	%rd6755, %r3005, 8;
	add.s64 	%rd6756, %rd2, %rd6755;
	atom.global.or.b64 	%rd6757, [%rd6756], %rd6754;
	ld.global.nc.u64 	%rd6758, [%rd6720+1536];
	shl.b64 	%rd6759, %rd6758, 48;
	atom.global.or.b64 	%rd6760, [%rd6756], %rd6759;
	shr.u64 	%rd6761, %rd6758, 16;
	and.b64  	%rd6762, %rd6761, 16777215;
	atom.global.or.b64 	%rd6763, [%rd6756+8], %rd6762;
	add.s32 	%r3006, %r2998, 280;
	shr.u32 	%r3007, %r3006, 6;
	ld.global.nc.u64 	%rd6764, [%rd6720+1792];
	mul.wide.u32 	%rd6765, %r3007, 8;
	add.s64 	%rd6766, %rd2, %rd6765;
	shl.b64 	%rd6767, %rd6764, 24;
	atom.global.or.b64 	%rd6768, [%rd6766], %rd6767;
	ld.global.nc.u64 	%rd6769, [%rd6720+2048];
	and.b64  	%rd6770, %rd6769, 1099511627775;
	atom.global.or.b64 	%rd6771, [%rd6724+40], %rd6770;
	add.s32 	%r3008, %r2998, 360;
	shr.u32 	%r3009, %r3008, 6;
	ld.global.nc.u64 	%rd6772, [%rd6720+2304];
	mul.wide.u32 	%rd6773, %r3009, 8;
	add.s64 	%rd6774, %rd2, %rd6773;
	shl.b64 	%rd6775, %rd6772, 40;
	atom.global.or.b64 	%rd6776, [%rd6774], %rd6775;
	shr.u64 	%rd6777, %rd6772, 24;
	and.b64  	%rd6778, %rd6777, 65535;
	atom.global.or.b64 	%rd6779, [%rd6774+8], %rd6778;
	add.s32 	%r3010, %r2998, 400;
	shr.u32 	%r3011, %r3010, 6;
	ld.global.nc.u64 	%rd6780, [%rd6720+2560];
	mul.wide.u32 	%rd6781, %r3011, 8;
	add.s64 	%rd6782, %rd2, %rd6781;
	shl.b64 	%rd6783, %rd6780, 16;
	and.b64  	%rd6784, %rd6783, 72057594037862400;
	atom.global.or.b64 	%rd6785, [%rd6782], %rd6784;
	add.s32 	%r3012, %r2998, 440;
	shr.u32 	%r3013, %r3012, 6;
	ld.global.nc.u64 	%rd6786, [%rd6720+2816];
	mul.wide.u32 	%rd6787, %r3013, 8;
	add.s64 	%rd6788, %rd2, %rd6787;
	shl.b64 	%rd6789, %rd6786, 56;
	atom.global.or.b64 	%rd6790, [%rd6788], %rd6789;
	shr.u64 	%rd6791, %rd6786, 8;
	and.b64  	%rd6792, %rd6791, 4294967295;
	atom.global.or.b64 	%rd6793, [%rd6788+8], %rd6792;
	add.s32 	%r3014, %r2998, 480;
	shr.u32 	%r3015, %r3014, 6;
	ld.global.nc.u64 	%rd6794, [%rd6720+3072];
	mul.wide.u32 	%rd6795, %r3015, 8;
	add.s64 	%rd6796, %rd2, %rd6795;
	shl.b64 	%rd6797, %rd6794, 32;
	atom.global.or.b64 	%rd6798, [%rd6796], %rd6797;
	shr.u64 	%rd6799, %rd6794, 32;
	and.b64  	%rd6800, %rd6799, 255;
	atom.global.or.b64 	%rd6801, [%rd6796+8], %rd6800;
	add.s32 	%r3016, %r2998, 520;
	shr.u32 	%r3017, %r3016, 6;
	ld.global.nc.u64 	%rd6802, [%rd6720+3328];
	mul.wide.u32 	%rd6803, %r3017, 8;
	add.s64 	%rd6804, %rd2, %rd6803;
	shl.b64 	%rd6805, %rd6802, 8;
	and.b64  	%rd6806, %rd6805, 281474976710400;
	atom.global.or.b64 	%rd6807, [%rd6804], %rd6806;
	add.s32 	%r3018, %r2998, 560;
	shr.u32 	%r3019, %r3018, 6;
	ld.global.nc.u64 	%rd6808, [%rd6720+3584];
	mul.wide.u32 	%rd6809, %r3019, 8;
	add.s64 	%rd6810, %rd2, %rd6809;
	shl.b64 	%rd6811, %rd6808, 48;
	atom.global.or.b64 	%rd6812, [%rd6810], %rd6811;
	shr.u64 	%rd6813, %rd6808, 16;
	and.b64  	%rd6814, %rd6813, 16777215;
	atom.global.or.b64 	%rd6815, [%rd6810+8], %rd6814;
	add.s32 	%r3020, %r2998, 600;
	shr.u32 	%r3021, %r3020, 6;
	ld.global.nc.u64 	%rd6816, [%rd6720+3840];
	mul.wide.u32 	%rd6817, %r3021, 8;
	add.s64 	%rd6818, %rd2, %rd6817;
	shl.b64 	%rd6819, %rd6816, 24;
	atom.global.or.b64 	%rd6820, [%rd6818], %rd6819;
	ld.global.nc.u64 	%rd6821, [%rd6720+4096];
	and.b64  	%rd6822, %rd6821, 1099511627775;
	atom.global.or.b64 	%rd6823, [%rd6724+80], %rd6822;
	add.s32 	%r3022, %r2998, 680;
	shr.u32 	%r3023, %r3022, 6;
	ld.global.nc.u64 	%rd6824, [%rd6720+4352];
	mul.wide.u32 	%rd6825, %r3023, 8;
	add.s64 	%rd6826, %rd2, %rd6825;
	shl.b64 	%rd6827, %rd6824, 40;
	atom.global.or.b64 	%rd6828, [%rd6826], %rd6827;
	shr.u64 	%rd6829, %rd6824, 24;
	and.b64  	%rd6830, %rd6829, 65535;
	atom.global.or.b64 	%rd6831, [%rd6826+8], %rd6830;
	add.s32 	%r3024, %r2998, 720;
	shr.u32 	%r3025, %r3024, 6;
	ld.global.nc.u64 	%rd6832, [%rd6720+4608];
	mul.wide.u32 	%rd6833, %r3025, 8;
	add.s64 	%rd6834, %rd2, %rd6833;
	shl.b64 	%rd6835, %rd6832, 16;
	and.b64  	%rd6836, %rd6835, 72057594037862400;
	atom.global.or.b64 	%rd6837, [%rd6834], %rd6836;
	add.s32 	%r3026, %r2998, 760;
	shr.u32 	%r3027, %r3026, 6;
	ld.global.nc.u64 	%rd6838, [%rd6720+4864];
	mul.wide.u32 	%rd6839, %r3027, 8;
	add.s64 	%rd6840, %rd2, %rd6839;
	shl.b64 	%rd6841, %rd6838, 56;
	atom.global.or.b64 	%rd6842, [%rd6840], %rd6841;
	shr.u64 	%rd6843, %rd6838, 8;
	and.b64  	%rd6844, %rd6843, 4294967295;
	atom.global.or.b64 	%rd6845, [%rd6840+8], %rd6844;
	add.s32 	%r3028, %r2998, 800;
	shr.u32 	%r3029, %r3028, 6;
	ld.global.nc.u64 	%rd6846, [%rd6720+5120];
	mul.wide.u32 	%rd6847, %r3029, 8;
	add.s64 	%rd6848, %rd2, %rd6847;
	shl.b64 	%rd6849, %rd6846, 32;
	atom.global.or.b64 	%rd6850, [%rd6848], %rd6849;
	shr.u64 	%rd6851, %rd6846, 32;
	and.b64  	%rd6852, %rd6851, 255;
	atom.global.or.b64 	%rd6853, [%rd6848+8], %rd6852;
	add.s32 	%r3030, %r2998, 840;
	shr.u32 	%r3031, %r3030, 6;
	ld.global.nc.u64 	%rd6854, [%rd6720+5376];
	mul.wide.u32 	%rd6855, %r3031, 8;
	add.s64 	%rd6856, %rd2, %rd6855;
	shl.b64 	%rd6857, %rd6854, 8;
	and.b64  	%rd6858, %rd6857, 281474976710400;
	atom.global.or.b64 	%rd6859, [%rd6856], %rd6858;
	add.s32 	%r3032, %r2998, 880;
	shr.u32 	%r3033, %r3032, 6;
	ld.global.nc.u64 	%rd6860, [%rd6720+5632];
	mul.wide.u32 	%rd6861, %r3033, 8;
	add.s64 	%rd6862, %rd2, %rd6861;
	shl.b64 	%rd6863, %rd6860, 48;
	atom.global.or.b64 	%rd6864, [%rd6862], %rd6863;
	shr.u64 	%rd6865, %rd6860, 16;
	and.b64  	%rd6866, %rd6865, 16777215;
	atom.global.or.b64 	%rd6867, [%rd6862+8], %rd6866;
	add.s32 	%r3034, %r2998, 920;
	shr.u32 	%r3035, %r3034, 6;
	ld.global.nc.u64 	%rd6868, [%rd6720+5888];
	mul.wide.u32 	%rd6869, %r3035, 8;
	add.s64 	%rd6870, %rd2, %rd6869;
	shl.b64 	%rd6871, %rd6868, 24;
	atom.global.or.b64 	%rd6872, [%rd6870], %rd6871;
	ld.global.nc.u64 	%rd6873, [%rd6720+6144];
	and.b64  	%rd6874, %rd6873, 1099511627775;
	atom.global.or.b64 	%rd6875, [%rd6724+120], %rd6874;
	add.s32 	%r3036, %r2998, 1000;
	shr.u32 	%r3037, %r3036, 6;
	ld.global.nc.u64 	%rd6876, [%rd6720+6400];
	mul.wide.u32 	%rd6877, %r3037, 8;
	add.s64 	%rd6878, %rd2, %rd6877;
	shl.b64 	%rd6879, %rd6876, 40;
	atom.global.or.b64 	%rd6880, [%rd6878], %rd6879;
	shr.u64 	%rd6881, %rd6876, 24;
	and.b64  	%rd6882, %rd6881, 65535;
	atom.global.or.b64 	%rd6883, [%rd6878+8], %rd6882;
	add.s32 	%r3038, %r2998, 1040;
	shr.u32 	%r3039, %r3038, 6;
	ld.global.nc.u64 	%rd6884, [%rd6720+6656];
	mul.wide.u32 	%rd6885, %r3039, 8;
	add.s64 	%rd6886, %rd2, %rd6885;
	shl.b64 	%rd6887, %rd6884, 16;
	and.b64  	%rd6888, %rd6887, 72057594037862400;
	atom.global.or.b64 	%rd6889, [%rd6886], %rd6888;
	add.s32 	%r3040, %r2998, 1080;
	shr.u32 	%r3041, %r3040, 6;
	ld.global.nc.u64 	%rd6890, [%rd6720+6912];
	mul.wide.u32 	%rd6891, %r3041, 8;
	add.s64 	%rd6892, %rd2, %rd6891;
	shl.b64 	%rd6893, %rd6890, 56;
	atom.global.or.b64 	%rd6894, [%rd6892], %rd6893;
	shr.u64 	%rd6895, %rd6890, 8;
	and.b64  	%rd6896, %rd6895, 4294967295;
	atom.global.or.b64 	%rd6897, [%rd6892+8], %rd6896;
	add.s32 	%r3042, %r2998, 1120;
	shr.u32 	%r3043, %r3042, 6;
	ld.global.nc.u64 	%rd6898, [%rd6720+7168];
	mul.wide.u32 	%rd6899, %r3043, 8;
	add.s64 	%rd6900, %rd2, %rd6899;
	shl.b64 	%rd6901, %rd6898, 32;
	atom.global.or.b64 	%rd6902, [%rd6900], %rd6901;
	shr.u64 	%rd6903, %rd6898, 32;
	and.b64  	%rd6904, %rd6903, 255;
	atom.global.or.b64 	%rd6905, [%rd6900+8], %rd6904;
	add.s32 	%r3044, %r2998, 1160;
	shr.u32 	%r3045, %r3044, 6;
	ld.global.nc.u64 	%rd6906, [%rd6720+7424];
	mul.wide.u32 	%rd6907, %r3045, 8;
	add.s64 	%rd6908, %rd2, %rd6907;
	shl.b64 	%rd6909, %rd6906, 8;
	and.b64  	%rd6910, %rd6909, 281474976710400;
	atom.global.or.b64 	%rd6911, [%rd6908], %rd6910;
	add.s32 	%r3046, %r2998, 1200;
	shr.u32 	%r3047, %r3046, 6;
	ld.global.nc.u64 	%rd6912, [%rd6720+7680];
	mul.wide.u32 	%rd6913, %r3047, 8;
	add.s64 	%rd6914, %rd2, %rd6913;
	shl.b64 	%rd6915, %rd6912, 48;
	atom.global.or.b64 	%rd6916, [%rd6914], %rd6915;
	shr.u64 	%rd6917, %rd6912, 16;
	and.b64  	%rd6918, %rd6917, 16777215;
	atom.global.or.b64 	%rd6919, [%rd6914+8], %rd6918;
	add.s32 	%r3048, %r2998, 1240;
	shr.u32 	%r3049, %r3048, 6;
	ld.global.nc.u64 	%rd6920, [%rd6720+7936];
	mul.wide.u32 	%rd6921, %r3049, 8;
	add.s64 	%rd6922, %rd2, %rd6921;
	shl.b64 	%rd6923, %rd6920, 24;
	atom.global.or.b64 	%rd6924, [%rd6922], %rd6923;
	bra.uni 	$L__BB0_1680;
$L__BB0_81:
	ld.param.u8 	%rs40, [_Z14pack_global_64PKmPmh_param_2];
	setp.gt.s16 	%p27, %rs40, 44;
	@%p27 bra 	$L__BB0_89;
	ld.param.u8 	%rs46, [_Z14pack_global_64PKmPmh_param_2];
	setp.gt.s16 	%p33, %rs46, 42;
	@%p33 bra 	$L__BB0_86;
	ld.param.u8 	%rs49, [_Z14pack_global_64PKmPmh_param_2];
	setp.eq.s16 	%p36, %rs49, 41;
	@%p36 bra 	$L__BB0_1212;
	ld.param.u8 	%rs50, [_Z14pack_global_64PKmPmh_param_2];
	setp.eq.s16 	%p37, %rs50, 42;
	@%p37 bra 	$L__BB0_85;
	bra.uni 	$L__BB0_1680;
$L__BB0_85:
	mov.u32 	%r2854, %tid.x;
	mul.lo.s32 	%r2855, %r2854, 1344;
	mul.wide.u32 	%rd6161, %r2854, 8;
	add.s64 	%rd6162, %rd1, %rd6161;
	shr.u32 	%r2856, %r2855, 6;
	ld.global.nc.u64 	%rd6163, [%rd6162];
	and.b64  	%rd6164, %rd6163, 4398046511103;
	mul.wide.u32 	%rd6165, %r2856, 8;
	add.s64 	%rd6166, %rd2, %rd6165;
	atom.global.or.b64 	%rd6167, [%rd6166], %rd6164;
	ld.global.nc.u64 	%rd6168, [%rd6162+256];
	shl.b64 	%rd6169, %rd6168, 42;
	atom.global.or.b64 	%rd6170, [%rd6166], %rd6169;
	shr.u64 	%rd6171, %rd6168, 22;
	and.b64  	%rd6172, %rd6171, 1048575;
	atom.global.or.b64 	%rd6173, [%rd6166+8], %rd6172;
	add.s32 	%r2857, %r2855, 84;
	shr.u32 	%r2858, %r2857, 6;
	ld.global.nc.u64 	%rd6174, [%rd6162+512];
	mul.wide.u32 	%rd6175, %r2858, 8;
	add.s64 	%rd6176, %rd2, %rd6175;
	shl.b64 	%rd6177, %rd6174, 20;
	and.b64  	%rd6178, %rd6177, 4611686018426339328;
	atom.global.or.b64 	%rd6179, [%rd6176], %rd6178;
	add.s32 	%r2859, %r2855, 126;
	shr.u32 	%r2860, %r2859, 6;
	ld.global.nc.u64 	%rd6180, [%rd6162+768];
	mul.wide.u32 	%rd6181, %r2860, 8;
	add.s64 	%rd6182, %rd2, %rd6181;
	shl.b64 	%rd6183, %rd6180, 62;
	atom.global.or.b64 	%rd6184, [%rd6182], %rd6183;
	shr.u64 	%rd6185, %rd6180, 2;
	and.b64  	%rd6186, %rd6185, 1099511627775;
	atom.global.or.b64 	%rd6187, [%rd6182+8], %rd6186;
	add.s32 	%r2861, %r2855, 168;
	shr.u32 	%r2862, %r2861, 6;
	ld.global.nc.u64 	%rd6188, [%rd6162+1024];
	mul.wide.u32 	%rd6189, %r2862, 8;
	add.s64 	%rd6190, %rd2, %rd6189;
	shl.b64 	%rd6191, %rd6188, 40;
	atom.global.or.b64 	%rd6192, [%rd6190], %rd6191;
	shr.u64 	%rd6193, %rd6188, 24;
	and.b64  	%rd6194, %rd6193, 262143;
	atom.global.or.b64 	%rd6195, [%rd6190+8], %rd6194;
	add.s32 	%r2863, %r2855, 210;
	shr.u32 	%r2864, %r2863, 6;
	ld.global.nc.u64 	%rd6196, [%rd6162+1280];
	mul.wide.u32 	%rd6197, %r2864, 8;
	add.s64 	%rd6198, %rd2, %rd6197;
	shl.b64 	%rd6199, %rd6196, 18;
	and.b64  	%rd6200, %rd6199, 1152921504606584832;
	atom.global.or.b64 	%rd6201, [%rd6198], %rd6200;
	add.s32 	%r2865, %r2855, 252;
	shr.u32 	%r2866, %r2865, 6;
	ld.global.nc.u64 	%rd6202, [%rd6162+1536];
	mul.wide.u32 	%rd6203, %r2866, 8;
	add.s64 	%rd6204, %rd2, %rd6203;
	shl.b64 	%rd6205, %rd6202, 60;
	atom.global.or.b64 	%rd6206, [%rd6204], %rd6205;
	shr.u64 	%rd6207, %rd6202, 4;
	and.b64  	%rd6208, %rd6207, 274877906943;
	atom.global.or.b64 	%rd6209, [%rd6204+8], %rd6208;
	add.s32 	%r2867, %r2855, 294;
	shr.u32 	%r2868, %r2867, 6;
	ld.global.nc.u64 	%rd6210, [%rd6162+1792];
	mul.wide.u32 	%rd6211, %r2868, 8;
	add.s64 	%rd6212, %rd2, %rd6211;
	shl.b64 	%rd6213, %rd6210, 38;
	atom.global.or.b64 	%rd6214, [%rd6212], %rd6213;
	shr.u64 	%rd6215, %rd6210, 26;
	and.b64  	%rd6216, %rd6215, 65535;
	atom.global.or.b64 	%rd6217, [%rd6212+8], %rd6216;
	add.s32 	%r2869, %r2855, 336;
	shr.u32 	%r2870, %r2869, 6;
	ld.global.nc.u64 	%rd6218, [%rd6162+2048];
	mul.wide.u32 	%rd6219, %r2870, 8;
	add.s64 	%rd6220, %rd2, %rd6219;
	shl.b64 	%rd6221, %rd6218, 16;
	and.b64  	%rd6222, %rd6221, 288230376151646208;
	atom.global.or.b64 	%rd6223, [%rd6220], %rd6222;
	add.s32 	%r2871, %r2855, 378;
	shr.u32 	%r2872, %r2871, 6;
	ld.global.nc.u64 	%rd6224, [%rd6162+2304];
	mul.wide.u32 	%rd6225, %r2872, 8;
	add.s64 	%rd6226, %rd2, %rd6225;
	shl.b64 	%rd6227, %rd6224, 58;
	atom.global.or.b64 	%rd6228, [%rd6226], %rd6227;
	shr.u64 	%rd6229, %rd6224, 6;
	and.b64  	%rd6230, %rd6229, 68719476735;
	atom.global.or.b64 	%rd6231, [%rd6226+8], %rd6230;
	add.s32 	%r2873, %r2855, 420;
	shr.u32 	%r2874, %r2873, 6;
	ld.global.nc.u64 	%rd6232, [%rd6162+2560];
	mul.wide.u32 	%rd6233, %r2874, 8;
	add.s64 	%rd6234, %rd2, %rd6233;
	shl.b64 	%rd6235, %rd6232, 36;
	atom.global.or.b64 	%rd6236, [%rd6234], %rd6235;
	shr.u64 	%rd6237, %rd6232, 28;
	and.b64  	%rd6238, %rd6237, 16383;
	atom.global.or.b64 	%rd6239, [%rd6234+8], %rd6238;
	add.s32 	%r2875, %r2855, 462;
	shr.u32 	%r2876, %r2875, 6;
	ld.global.nc.u64 	%rd6240, [%rd6162+2816];
	mul.wide.u32 	%rd6241, %r2876, 8;
	add.s64 	%rd6242, %rd2, %rd6241;
	shl.b64 	%rd6243, %rd6240, 14;
	and.b64  	%rd6244, %rd6243, 72057594037911552;
	atom.global.or.b64 	%rd6245, [%rd6242], %rd6244;
	add.s32 	%r2877, %r2855, 504;
	shr.u32 	%r2878, %r2877, 6;
	ld.global.nc.u64 	%rd6246, [%rd6162+3072];
	mul.wide.u32 	%rd6247, %r2878, 8;
	add.s64 	%rd6248, %rd2, %rd6247;
	shl.b64 	%rd6249, %rd6246, 56;
	atom.global.or.b64 	%rd6250, [%rd6248], %rd6249;
	shr.u64 	%rd6251, %rd6246, 8;
	and.b64  	%rd6252, %rd6251, 17179869183;
	atom.global.or.b64 	%rd6253, [%rd6248+8], %rd6252;
	add.s32 	%r2879, %r2855, 546;
	shr.u32 	%r2880, %r2879, 6;
	ld.global.nc.u64 	%rd6254, [%rd6162+3328];
	mul.wide.u32 	%rd6255, %r2880, 8;
	add.s64 	%rd6256, %rd2, %rd6255;
	shl.b64 	%rd6257, %rd6254, 34;
	atom.global.or.b64 	%rd6258, [%rd6256], %rd6257;
	shr.u64 	%rd6259, %rd6254, 30;
	and.b64  	%rd6260, %rd6259, 4095;
	atom.global.or.b64 	%rd6261, [%rd6256+8], %rd6260;
	add.s32 	%r2881, %r2855, 588;
	shr.u32 	%r2882, %r2881, 6;
	ld.global.nc.u64 	%rd6262, [%rd6162+3584];
	mul.wide.u32 	%rd6263, %r2882, 8;
	add.s64 	%rd6264, %rd2, %rd6263;
	shl.b64 	%rd6265, %rd6262, 12;
	and.b64  	%rd6266, %rd6265, 18014398509477888;
	atom.global.or.b64 	%rd6267, [%rd6264], %rd6266;
	add.s32 	%r2883, %r2855, 630;
	shr.u32 	%r2884, %r2883, 6;
	ld.global.nc.u64 	%rd6268, [%rd6162+3840];
	mul.wide.u32 	%rd6269, %r2884, 8;
	add.s64 	%rd6270, %rd2, %rd6269;
	shl.b64 	%rd6271, %rd6268, 54;
	atom.global.or.b64 	%rd6272, [%rd6270], %rd6271;
	shr.u64 	%rd6273, %rd6268, 10;
	and.b64  	%rd6274, %rd6273, 4294967295;
	atom.global.or.b64 	%rd6275, [%rd6270+8], %rd6274;
	add.s32 	%r2885, %r2855, 672;
	shr.u32 	%r2886, %r2885, 6;
	ld.global.nc.u64 	%rd6276, [%rd6162+4096];
	mul.wide.u32 	%rd6277, %r2886, 8;
	add.s64 	%rd6278, %rd2, %rd6277;
	shl.b64 	%rd6279, %rd6276, 32;
	atom.global.or.b64 	%rd6280, [%rd6278], %rd6279;
	shr.u64 	%rd6281, %rd6276, 32;
	and.b64  	%rd6282, %rd6281, 1023;
	atom.global.or.b64 	%rd6283, [%rd6278+8], %rd6282;
	add.s32 	%r2887, %r2855, 714;
	shr.u32 	%r2888, %r2887, 6;
	ld.global.nc.u64 	%rd6284, [%rd6162+4352];
	mul.wide.u32 	%rd6285, %r2888, 8;
	add.s64 	%rd6286, %rd2, %rd6285;
	shl.b64 	%rd6287, %rd6284, 10;
	and.b64  	%rd6288, %rd6287, 4503599627369472;
	atom.global.or.b64 	%rd6289, [%rd6286], %rd6288;
	add.s32 	%r2889, %r2855, 756;
	shr.u32 	%r2890, %r2889, 6;
	ld.global.nc.u64 	%rd6290, [%rd6162+4608];
	mul.wide.u32 	%rd6291, %r2890, 8;
	add.s64 	%rd6292, %rd2, %rd6291;
	shl.b64 	%rd6293, %rd6290, 52;
	atom.global.or.b64 	%rd6294, [%rd6292], %rd6293;
	shr.u64 	%rd6295, %rd6290, 12;
	and.b64  	%rd6296, %rd6295, 1073741823;
	atom.global.or.b64 	%rd6297, [%rd6292+8], %rd6296;
	add.s32 	%r2891, %r2855, 798;
	shr.u32 	%r2892, %r2891, 6;
	ld.global.nc.u64 	%rd6298, [%rd6162+4864];
	mul.wide.u32 	%rd6299, %r2892, 8;
	add.s64 	%rd6300, %rd2, %rd6299;
	shl.b64 	%rd6301, %rd6298, 30;
	atom.global.or.b64 	%rd6302, [%rd6300], %rd6301;
	shr.u64 	%rd6303, %rd6298, 34;
	and.b64  	%rd6304, %rd6303, 255;
	atom.global.or.b64 	%rd6305, [%rd6300+8], %rd6304;
	add.s32 	%r2893, %r2855, 840;
	shr.u32 	%r2894, %r2893, 6;
	ld.global.nc.u64 	%rd6306, [%rd6162+5120];
	mul.wide.u32 	%rd6307, %r2894, 8;
	add.s64 	%rd6308, %rd2, %rd6307;
	shl.b64 	%rd6309, %rd6306, 8;
	and.b64  	%rd6310, %rd6309, 1125899906842368;
	atom.global.or.b64 	%rd6311, [%rd6308], %rd6310;
	add.s32 	%r2895, %r2855, 882;
	shr.u32 	%r2896, %r2895, 6;
	ld.global.nc.u64 	%rd6312, [%rd6162+5376];
	mul.wide.u32 	%rd6313, %r2896, 8;
	add.s64 	%rd6314, %rd2, %rd6313;
	shl.b64 	%rd6315, %rd6312, 50;
	atom.global.or.b64 	%rd6316, [%rd6314], %rd6315;
	shr.u64 	%rd6317, %rd6312, 14;
	and.b64  	%rd6318, %rd6317, 268435455;
	atom.global.or.b64 	%rd6319, [%rd6314+8], %rd6318;
	add.s32 	%r2897, %r2855, 924;
	shr.u32 	%r2898, %r2897, 6;
	ld.global.nc.u64 	%rd6320, [%rd6162+5632];
	mul.wide.u32 	%rd6321, %r2898, 8;
	add.s64 	%rd6322, %rd2, %rd6321;
	shl.b64 	%rd6323, %rd6320, 28;
	atom.global.or.b64 	%rd6324, [%rd6322], %rd6323;
	shr.u64 	%rd6325, %rd6320, 36;
	and.b64  	%rd6326, %rd6325, 63;
	atom.global.or.b64 	%rd6327, [%rd6322+8], %rd6326;
	add.s32 	%r2899, %r2855, 966;
	shr.u32 	%r2900, %r2899, 6;
	ld.global.nc.u64 	%rd6328, [%rd6162+5888];
	mul.wide.u32 	%rd6329, %r2900, 8;
	add.s64 	%rd6330, %rd2, %rd6329;
	shl.b64 	%rd6331, %rd6328, 6;
	and.b64  	%rd6332, %rd6331, 281474976710592;
	atom.global.or.b64 	%rd6333, [%rd6330], %rd6332;
	add.s32 	%r2901, %r2855, 1008;
	shr.u32 	%r2902, %r2901, 6;
	ld.global.nc.u64 	%rd6334, [%rd6162+6144];
	mul.wide.u32 	%rd6335, %r2902, 8;
	add.s64 	%rd6336, %rd2, %rd6335;
	shl.b64 	%rd6337, %rd6334, 48;
	atom.global.or.b64 	%rd6338, [%rd6336], %rd6337;
	shr.u64 	%rd6339, %rd6334, 16;
	and.b64  	%rd6340, %rd6339, 67108863;
	atom.global.or.b64 	%rd6341, [%rd6336+8], %rd6340;
	add.s32 	%r2903, %r2855, 1050;
	shr.u32 	%r2904, %r2903, 6;
	ld.global.nc.u64 	%rd6342, [%rd6162+6400];
	mul.wide.u32 	%rd6343, %r2904, 8;
	add.s64 	%rd6344, %rd2, %rd6343;
	shl.b64 	%rd6345, %rd6342, 26;
	atom.global.or.b64 	%rd6346, [%rd6344], %rd6345;
	shr.u64 	%rd6347, %rd6342, 38;
	and.b64  	%rd6348, %rd6347, 15;
	atom.global.or.b64 	%rd6349, [%rd6344+8], %rd6348;
	add.s32 	%r2905, %r2855, 1092;
	shr.u32 	%r2906, %r2905, 6;
	ld.global.nc.u64 	%rd6350, [%rd6162+6656];
	mul.wide.u32 	%rd6351, %r2906, 8;
	add.s64 	%rd6352, %rd2, %rd6351;
	shl.b64 	%rd6353, %rd6350, 4;
	and.b64  	%rd6354, %rd6353, 70368744177648;
	atom.global.or.b64 	%rd6355, [%rd6352], %rd6354;
	add.s32 	%r2907, %r2855, 1134;
	shr.u32 	%r2908, %r2907, 6;
	ld.global.nc.u64 	%rd6356, [%rd6162+6912];
	mul.wide.u32 	%rd6357, %r2908, 8;
	add.s64 	%rd6358, %rd2, %rd6357;
	shl.b64 	%rd6359, %rd6356, 46;
	atom.global.or.b64 	%rd6360, [%rd6358], %rd6359;
	shr.u64 	%rd6361, %rd6356, 18;
	and.b64  	%rd6362, %rd6361, 16777215;
	atom.global.or.b64 	%rd6363, [%rd6358+8], %rd6362;
	add.s32 	%r2909, %r2855, 1176;
	shr.u32 	%r2910, %r2909, 6;
	ld.global.nc.u64 	%rd6364, [%rd6162+7168];
	mul.wide.u32 	%rd6365, %r2910, 8;
	add.s64 	%rd6366, %rd2, %rd6365;
	shl.b64 	%rd6367, %rd6364, 24;
	atom.global.or.b64 	%rd6368, [%rd6366], %rd6367;
	shr.u64 	%rd6369, %rd6364, 40;
	and.b64  	%rd6370, %rd6369, 3;
	atom.global.or.b64 	%rd6371, [%rd6366+8], %rd6370;
	add.s32 	%r2911, %r2855, 1218;
	shr.u32 	%r2912, %r2911, 6;
	ld.global.nc.u64 	%rd6372, [%rd6162+7424];
	mul.wide.u32 	%rd6373, %r2912, 8;
	add.s64 	%rd6374, %rd2, %rd6373;
	shl.b64 	%rd6375, %rd6372, 2;
	and.b64  	%rd6376, %rd6375, 17592186044412;
	atom.global.or.b64 	%rd6377, [%rd6374], %rd6376;
	add.s32 	%r2913, %r2855, 1260;
	shr.u32 	%r2914, %r2913, 6;
	ld.global.nc.u64 	%rd6378, [%rd6162+7680];
	mul.wide.u32 	%rd6379, %r2914, 8;
	add.s64 	%rd6380, %rd2, %rd6379;
	shl.b64 	%rd6381, %rd6378, 44;
	atom.global.or.b64 	%rd6382, [%rd6380], %rd6381;
	shr.u64 	%rd6383, %rd6378, 20;
	and.b64  	%rd6384, %rd6383, 4194303;
	atom.global.or.b64 	%rd6385, [%rd6380+8], %rd6384;
	add.s32 	%r2915, %r2855, 1302;
	shr.u32 	%r2916, %r2915, 6;
	ld.global.nc.u64 	%rd6386, [%rd6162+7936];
	mul.wide.u32 	%rd6387, %r2916, 8;
	add.s64 	%rd6388, %rd2, %rd6387;
	shl.b64 	%rd6389, %rd6386, 22;
	atom.global.or.b64 	%rd6390, [%rd6388], %rd6389;
	bra.uni 	$L__BB0_1680;
$L__BB0_86:
	ld.param.u8 	%rs47, [_Z14pack_global_64PKmPmh_param_2];
	setp.eq.s16 	%p34, %rs47, 43;
	@%p34 bra 	$L__BB0_1284;
	ld.param.u8 	%rs48, [_Z14pack_global_64PKmPmh_param_2];
	setp.eq.s16 	%p35, %rs48, 44;
	@%p35 bra 	$L__BB0_88;
	bra.uni 	$L__BB0_1680;
$L__BB0_88:
	mov.u32 	%r2709, %tid.x;
	mul.lo.s32 	%r2710, %r2709, 1408;
	mul.wide.u32 	%rd5613, %r2709, 8;
	add.s64 	%rd5614, %rd1, %rd5613;
	shr.u32 	%r2711, %r2710, 6;
	ld.global.nc.u64 	%rd5615, [%rd5614];
	and.b64  	%rd5616, %rd5615, 17592186044415;
	mul.wide.u32 	%rd5617, %r2711, 8;
	add.s64 	%rd5618, %rd2, %rd5617;
	atom.global.or.b64 	%rd5619, [%rd5618], %rd5616;
	ld.global.nc.u64 	%rd5620, [%rd5614+256];
	shl.b64 	%rd5621, %rd5620, 44;
	atom.global.or.b64 	%rd5622, [%rd5618], %rd5621;
	shr.u64 	%rd5623, %rd5620, 20;
	and.b64  	%rd5624, %rd5623, 16777215;
	atom.global.or.b64 	%rd5625, [%rd5618+8], %rd5624;
	or.b32  	%r2712, %r2710, 64;
	shr.u32 	%r2713, %r2712, 6;
	ld.global.nc.u64 	%rd5626, [%rd5614+512];
	mul.wide.u32 	%rd5627, %r2713, 8;
	add.s64 	%rd5628, %rd2, %rd5627;
	shl.b64 	%rd5629, %rd5626, 24;
	atom.global.or.b64 	%rd5630, [%rd5628], %rd5629;
	shr.u64 	%rd5631, %rd5626, 40;
	and.b64  	%rd5632, %rd5631, 15;
	atom.global.or.b64 	%rd5633, [%rd5628+8], %rd5632;
	add.s32 	%r2714, %r2710, 132;
	shr.u32 	%r2715, %r2714, 6;
	ld.global.nc.u64 	%rd5634, [%rd5614+768];
	mul.wide.u32 	%rd5635, %r2715, 8;
	add.s64 	%rd5636, %rd2, %rd5635;
	shl.b64 	%rd5637, %rd5634, 4;
	and.b64  	%rd5638, %rd5637, 281474976710640;
	atom.global.or.b64 	%rd5639, [%rd5636], %rd5638;
	add.s32 	%r2716, %r2710, 176;
	shr.u32 	%r2717, %r2716, 6;
	ld.global.nc.u64 	%rd5640, [%rd5614+1024];
	mul.wide.u32 	%rd5641, %r2717, 8;
	add.s64 	%rd5642, %rd2, %rd5641;
	shl.b64 	%rd5643, %rd5640, 48;
	atom.global.or.b64 	%rd5644, [%rd5642], %rd5643;
	shr.u64 	%rd5645, %rd5640, 16;
	and.b64  	%rd5646, %rd5645, 268435455;
	atom.global.or.b64 	%rd5647, [%rd5642+8], %rd5646;
	add.s32 	%r2718, %r2710, 220;
	shr.u32 	%r2719, %r2718, 6;
	ld.global.nc.u64 	%rd5648, [%rd5614+1280];
	mul.wide.u32 	%rd5649, %r2719, 8;
	add.s64 	%rd5650, %rd2, %rd5649;
	shl.b64 	%rd5651, %rd5648, 28;
	atom.global.or.b64 	%rd5652, [%rd5650], %rd5651;
	shr.u64 	%rd5653, %rd5648, 36;
	and.b64  	%rd5654, %rd5653, 255;
	atom.global.or.b64 	%rd5655, [%rd5650+8], %rd5654;
	add.s32 	%r2720, %r2710, 264;
	shr.u32 	%r2721, %r2720, 6;
	ld.global.nc.u64 	%rd5656, [%rd5614+1536];
	mul.wide.u32 	%rd5657, %r2721, 8;
	add.s64 	%rd5658, %rd2, %rd5657;
	shl.b64 	%rd5659, %rd5656, 8;
	and.b64  	%rd5660, %rd5659, 4503599627370240;
	atom.global.or.b64 	%rd5661, [%rd5658], %rd5660;
	add.s32 	%r2722, %r2710, 308;
	shr.u32 	%r2723, %r2722, 6;
	ld.global.nc.u64 	%rd5662, [%rd5614+1792];
	mul.wide.u32 	%rd5663, %r2723, 8;
	add.s64 	%rd5664, %rd2, %rd5663;
	shl.b64 	%rd5665, %rd5662, 52;
	atom.global.or.b64 	%rd5666, [%rd5664], %rd5665;
	shr.u64 	%rd5667, %rd5662, 12;
	and.b64  	%rd5668, %rd5667, 4294967295;
	atom.global.or.b64 	%rd5669, [%rd5664+8], %rd5668;
	add.s32 	%r2724, %r2710, 352;
	shr.u32 	%r2725, %r2724, 6;
	ld.global.nc.u64 	%rd5670, [%rd5614+2048];
	mul.wide.u32 	%rd5671, %r2725, 8;
	add.s64 	%rd5672, %rd2, %rd5671;
	shl.b64 	%rd5673, %rd5670, 32;
	atom.global.or.b64 	%rd5674, [%rd5672], %rd5673;
	shr.u64 	%rd5675, %rd5670, 32;
	and.b64  	%rd5676, %rd5675, 4095;
	atom.global.or.b64 	%rd5677, [%rd5672+8], %rd5676;
	add.s32 	%r2726, %r2710, 396;
	shr.u32 	%r2727, %r2726, 6;
	ld.global.nc.u64 	%rd5678, [%rd5614+2304];
	mul.wide.u32 	%rd5679, %r2727, 8;
	add.s64 	%rd5680, %rd2, %rd5679;
	shl.b64 	%rd5681, %rd5678, 12;
	and.b64  	%rd5682, %rd5681, 72057594037923840;
	atom.global.or.b64 	%rd5683, [%rd5680], %rd5682;
	add.s32 	%r2728, %r2710, 440;
	shr.u32 	%r2729, %r2728, 6;
	ld.global.nc.u64 	%rd5684, [%rd5614+2560];
	mul.wide.u32 	%rd5685, %r2729, 8;
	add.s64 	%rd5686, %rd2, %rd5685;
	shl.b64 	%rd5687, %rd5684, 56;
	atom.global.or.b64 	%rd5688, [%rd5686], %rd5687;
	shr.u64 	%rd5689, %rd5684, 8;
	and.b64  	%rd5690, %rd5689, 68719476735;
	atom.global.or.b64 	%rd5691, [%rd5686+8], %rd5690;
	add.s32 	%r2730, %r2710, 484;
	shr.u32 	%r2731, %r2730, 6;
	ld.global.nc.u64 	%rd5692, [%rd5614+2816];
	mul.wide.u32 	%rd5693, %r2731, 8;
	add.s64 	%rd5694, %rd2, %rd5693;
	shl.b64 	%rd5695, %rd5692, 36;
	atom.global.or.b64 	%rd5696, [%rd5694], %rd5695;
	shr.u64 	%rd5697, %rd5692, 28;
	and.b64  	%rd5698, %rd5697, 65535;
	atom.global.or.b64 	%rd5699, [%rd5694+8], %rd5698;
	add.s32 	%r2732, %r2710, 528;
	shr.u32 	%r2733, %r2732, 6;
	ld.global.nc.u64 	%rd5700, [%rd5614+3072];
	mul.wide.u32 	%rd5701, %r2733, 8;
	add.s64 	%rd5702, %rd2, %rd5701;
	shl.b64 	%rd5703, %rd5700, 16;
	and.b64  	%rd5704, %rd5703, 1152921504606781440;
	atom.global.or.b64 	%rd5705, [%rd5702], %rd5704;
	add.s32 	%r2734, %r2710, 572;
	shr.u32 	%r2735, %r2734, 6;
	ld.global.nc.u64 	%rd5706, [%rd5614+3328];
	mul.wide.u32 	%rd5707, %r2735, 8;
	add.s64 	%rd5708, %rd2, %rd5707;
	shl.b64 	%rd5709, %rd5706, 60;
	atom.global.or.b64 	%rd5710, [%rd5708], %rd5709;
	shr.u64 	%rd5711, %rd5706, 4;
	and.b64  	%rd5712, %rd5711, 1099511627775;
	atom.global.or.b64 	%rd5713, [%rd5708+8], %rd5712;
	add.s32 	%r2736, %r2710, 616;
	shr.u32 	%r2737, %r2736, 6;
	ld.global.nc.u64 	%rd5714, [%rd5614+3584];
	mul.wide.u32 	%rd5715, %r2737, 8;
	add.s64 	%rd5716, %rd2, %rd5715;
	shl.b64 	%rd5717, %rd5714, 40;
	atom.global.or.b64 	%rd5718, [%rd5716], %rd5717;
	shr.u64 	%rd5719, %rd5714, 24;
	and.b64  	%rd5720, %rd5719, 1048575;
	atom.global.or.b64 	%rd5721, [%rd5716+8], %rd5720;
	add.s32 	%r2738, %r2710, 660;
	shr.u32 	%r2739, %r2738, 6;
	ld.global.nc.u64 	%rd5722, [%rd5614+3840];
	mul.wide.u32 	%rd5723, %r2739, 8;
	add.s64 	%rd5724, %rd2, %rd5723;
	shl.b64 	%rd5725, %rd5722, 20;
	atom.global.or.b64 	%rd5726, [%rd5724], %rd5725;
	ld.global.nc.u64 	%rd5727, [%rd5614+4096];
	and.b64  	%rd5728, %rd5727, 17592186044415;
	atom.global.or.b64 	%rd5729, [%rd5618+88], %rd5728;
	add.s32 	%r2740, %r2710, 748;
	shr.u32 	%r2741, %r2740, 6;
	ld.global.nc.u64 	%rd5730, [%rd5614+4352];
	mul.wide.u32 	%rd5731, %r2741, 8;
	add.s64 	%rd5732, %rd2, %rd5731;
	shl.b64 	%rd5733, %rd5730, 44;
	atom.global.or.b64 	%rd5734, [%rd5732], %rd5733;
	shr.u64 	%rd5735, %rd5730, 20;
	and.b64  	%rd5736, %rd5735, 16777215;
	atom.global.or.b64 	%rd5737, [%rd5732+8], %rd5736;
	add.s32 	%r2742, %r2710, 792;
	shr.u32 	%r2743, %r2742, 6;
	ld.global.nc.u64 	%rd5738, [%rd5614+4608];
	mul.wide.u32 	%rd5739, %r2743, 8;
	add.s64 	%rd5740, %rd2, %rd5739;
	shl.b64 	%rd5741, %rd5738, 24;
	atom.global.or.b64 	%rd5742, [%rd5740], %rd5741;
	shr.u64 	%rd5743, %rd5738, 40;
	and.b64  	%rd5744, %rd5743, 15;
	atom.global.or.b64 	%rd5745, [%rd5740+8], %rd5744;
	add.s32 	%r2744, %r2710, 836;
	shr.u32 	%r2745, %r2744, 6;
	ld.global.nc.u64 	%rd5746, [%rd5614+4864];
	mul.wide.u32 	%rd5747, %r2745, 8;
	add.s64 	%rd5748, %rd2, %rd5747;
	shl.b64 	%rd5749, %rd5746, 4;
	and.b64  	%rd5750, %rd5749, 281474976710640;
	atom.global.or.b64 	%rd5751, [%rd5748], %rd5750;
	add.s32 	%r2746, %r2710, 880;
	shr.u32 	%r2747, %r2746, 6;
	ld.global.nc.u64 	%rd5752, [%rd5614+5120];
	mul.wide.u32 	%rd5753, %r2747, 8;
	add.s64 	%rd5754, %rd2, %rd5753;
	shl.b64 	%rd5755, %rd5752, 48;
	atom.global.or.b64 	%rd5756, [%rd5754], %rd5755;
	shr.u64 	%rd5757, %rd5752, 16;
	and.b64  	%rd5758, %rd5757, 268435455;
	atom.global.or.b64 	%rd5759, [%rd5754+8], %rd5758;
	add.s32 	%r2748, %r2710, 924;
	shr.u32 	%r2749, %r2748, 6;
	ld.global.nc.u64 	%rd5760, [%rd5614+5376];
	mul.wide.u32 	%rd5761, %r2749, 8;
	add.s64 	%rd5762, %rd2, %rd5761;
	shl.b64 	%rd5763, %rd5760, 28;
	atom.global.or.b64 	%rd5764, [%rd5762], %rd5763;
	shr.u64 	%rd5765, %rd5760, 36;
	and.b64  	%rd5766, %rd5765, 255;
	atom.global.or.b64 	%rd5767, [%rd5762+8], %rd5766;
	add.s32 	%r2750, %r2710, 968;
	shr.u32 	%r2751, %r2750, 6;
	ld.global.nc.u64 	%rd5768, [%rd5614+5632];
	mul.wide.u32 	%rd5769, %r2751, 8;
	add.s64 	%rd5770, %rd2, %rd5769;
	shl.b64 	%rd5771, %rd5768, 8;
	and.b64  	%rd5772, %rd5771, 4503599627370240;
	atom.global.or.b64 	%rd5773, [%rd5770], %rd5772;
	add.s32 	%r2752, %r2710, 1012;
	shr.u32 	%r2753, %r2752, 6;
	ld.global.nc.u64 	%rd5774, [%rd5614+5888];
	mul.wide.u32 	%rd5775, %r2753, 8;
	add.s64 	%rd5776, %rd2, %rd5775;
	shl.b64 	%rd5777, %rd5774, 52;
	atom.global.or.b64 	%rd5778, [%rd5776], %rd5777;
	shr.u64 	%rd5779, %rd5774, 12;
	and.b64  	%rd5780, %rd5779, 4294967295;
	atom.global.or.b64 	%rd5781, [%rd5776+8], %rd5780;
	add.s32 	%r2754, %r2710, 1056;
	shr.u32 	%r2755, %r2754, 6;
	ld.global.nc.u64 	%rd5782, [%rd5614+6144];
	mul.wide.u32 	%rd5783, %r2755, 8;
	add.s64 	%rd5784, %rd2, %rd5783;
	shl.b64 	%rd5785, %rd5782, 32;
	atom.global.or.b64 	%rd5786, [%rd5784], %rd5785;
	shr.u64 	%rd5787, %rd5782, 32;
	and.b64  	%rd5788, %rd5787, 4095;
	atom.global.or.b64 	%rd5789, [%rd5784+8], %rd5788;
	add.s32 	%r2756, %r2710, 1100;
	shr.u32 	%r2757, %r2756, 6;
	ld.global.nc.u64 	%rd5790, [%rd5614+6400];
	mul.wide.u32 	%rd5791, %r2757, 8;
	add.s64 	%rd5792, %rd2, %rd5791;
	shl.b64 	%rd5793, %rd5790, 12;
	and.b64  	%rd5794, %rd5793, 72057594037923840;
	atom.global.or.b64 	%rd5795, [%rd5792], %rd5794;
	add.s32 	%r2758, %r2710, 1144;
	shr.u32 	%r2759, %r2758, 6;
	ld.global.nc.u64 	%rd5796, [%rd5614+6656];
	mul.wide.u32 	%rd5797, %r2759, 8;
	add.s64 	%rd5798, %rd2, %rd5797;
	shl.b64 	%rd5799, %rd5796, 56;
	atom.global.or.b64 	%rd5800, [%rd5798], %rd5799;
	shr.u64 	%rd5801, %rd5796, 8;
	and.b64  	%rd5802, %rd5801, 68719476735;
	atom.global.or.b64 	%rd5803, [%rd5798+8], %rd5802;
	add.s32 	%r2760, %r2710, 1188;
	shr.u32 	%r2761, %r2760, 6;
	ld.global.nc.u64 	%rd5804, [%rd5614+6912];
	mul.wide.u32 	%rd5805, %r2761, 8;
	add.s64 	%rd5806, %rd2, %rd5805;
	shl.b64 	%rd5807, %rd5804, 36;
	atom.global.or.b64 	%rd5808, [%rd5806], %rd5807;
	shr.u64 	%rd5809, %rd5804, 28;
	and.b64  	%rd5810, %rd5809, 65535;
	atom.global.or.b64 	%rd5811, [%rd5806+8], %rd5810;
	add.s32 	%r2762, %r2710, 1232;
	shr.u32 	%r2763, %r2762, 6;
	ld.global.nc.u64 	%rd5812, [%rd5614+7168];
	mul.wide.u32 	%rd5813, %r2763, 8;
	add.s64 	%rd5814, %rd2, %rd5813;
	shl.b64 	%rd5815, %rd5812, 16;
	and.b64  	%rd5816, %rd5815, 1152921504606781440;
	atom.global.or.b64 	%rd5817, [%rd5814], %rd5816;
	add.s32 	%r2764, %r2710, 1276;
	shr.u32 	%r2765, %r2764, 6;
	ld.global.nc.u64 	%rd5818, [%rd5614+7424];
	mul.wide.u32 	%rd5819, %r2765, 8;
	add.s64 	%rd5820, %rd2, %rd5819;
	shl.b64 	%rd5821, %rd5818, 60;
	atom.global.or.b64 	%rd5822, [%rd5820], %rd5821;
	shr.u64 	%rd5823, %rd5818, 4;
	and.b64  	%rd5824, %rd5823, 1099511627775;
	atom.global.or.b64 	%rd5825, [%rd5820+8], %rd5824;
	add.s32 	%r2766, %r2710, 1320;
	shr.u32 	%r2767, %r2766, 6;
	ld.global.nc.u64 	%rd5826, [%rd5614+7680];
	mul.wide.u32 	%rd5827, %r2767, 8;
	add.s64 	%rd5828, %rd2, %rd5827;
	shl.b64 	%rd5829, %rd5826, 40;
	atom.global.or.b64 	%rd5830, [%rd5828], %rd5829;
	shr.u64 	%rd5831, %rd5826, 24;
	and.b64  	%rd5832, %rd5831, 1048575;
	atom.global.or.b64 	%rd5833, [%rd5828+8], %rd5832;
	add.s32 	%r2768, %r2710, 1364;
	shr.u32 	%r2769, %r2768, 6;
	ld.global.nc.u64 	%rd5834, [%rd5614+7936];
	mul.wide.u32 	%rd5835, %r2769, 8;
	add.s64 	%rd5836, %rd2, %rd5835;
	shl.b64 	%rd5837, %rd5834, 20;
	atom.global.or.b64 	%rd5838, [%rd5836], %rd5837;
	bra.uni 	$L__BB0_1680;
$L__BB0_89:
	ld.param.u8 	%rs41, [_Z14pack_global_64PKmPmh_param_2];
	setp.gt.s16 	%p28, %rs41, 46;
	@%p28 bra 	$L__BB0_93;
	ld.param.u8 	%rs44, [_Z14pack_global_64PKmPmh_param_2];
	setp.eq.s16 	%p31, %rs44, 45;
	@%p31 bra 	$L__BB0_1350;
	ld.param.u8 	%rs45, [_Z14pack_global_64PKmPmh_param_2];
	setp.eq.s16 	%p32, %rs45, 46;
	@%p32 bra 	$L__BB0_92;
	bra.uni 	$L__BB0_1680;
$L__BB0_92:
	mov.u32 	%r2558, %tid.x;
	mul.lo.s32 	%r2559, %r2558, 1472;
	mul.wide.u32 	%rd5063, %r2558, 8;
	add.s64 	%rd5064, %rd1, %rd5063;
	shr.u32 	%r2560, %r2559, 6;
	ld.global.nc.u64 	%rd5065, [%rd5064];
	and.b64  	%rd5066, %rd5065, 70368744177663;
	mul.wide.u32 	%rd5067, %r2560, 8;
	add.s64 	%rd5068, %rd2, %rd5067;
	atom.global.or.b64 	%rd5069, [%rd5068], %rd5066;
	ld.global.nc.u64 	%rd5070, [%rd5064+256];
	shl.b64 	%rd5071, %rd5070, 46;
	atom.global.or.b64 	%rd5072, [%rd5068], %rd5071;
	shr.u64 	%rd5073, %rd5070, 18;
	and.b64  	%rd5074, %rd5073, 268435455;
	atom.global.or.b64 	%rd5075, [%rd5068+8], %rd5074;
	add.s32 	%r2561, %r2559, 92;
	shr.u32 	%r2562, %r2561, 6;
	ld.global.nc.u64 	%rd5076, [%rd5064+512];
	mul.wide.u32 	%rd5077, %r2562, 8;
	add.s64 	%rd5078, %rd2, %rd5077;
	shl.b64 	%rd5079, %rd5076, 28;
	atom.global.or.b64 	%rd5080, [%rd5078], %rd5079;
	shr.u64 	%rd5081, %rd5076, 36;
	and.b64  	%rd5082, %rd5081, 1023;
	atom.global.or.b64 	%rd5083, [%rd5078+8], %rd5082;
	add.s32 	%r2563, %r2559, 138;
	shr.u32 	%r2564, %r2563, 6;
	ld.global.nc.u64 	%rd5084, [%rd5064+768];
	mul.wide.u32 	%rd5085, %r2564, 8;
	add.s64 	%rd5086, %rd2, %rd5085;
	shl.b64 	%rd5087, %rd5084, 10;
	and.b64  	%rd5088, %rd5087, 72057594037926912;
	atom.global.or.b64 	%rd5089, [%rd5086], %rd5088;
	add.s32 	%r2565, %r2559, 184;
	shr.u32 	%r2566, %r2565, 6;
	ld.global.nc.u64 	%rd5090, [%rd5064+1024];
	mul.wide.u32 	%rd5091, %r2566, 8;
	add.s64 	%rd5092, %rd2, %rd5091;
	shl.b64 	%rd5093, %rd5090, 56;
	atom.global.or.b64 	%rd5094, [%rd5092], %rd5093;
	shr.u64 	%rd5095, %rd5090, 8;
	and.b64  	%rd5096, %rd5095, 274877906943;
	atom.global.or.b64 	%rd5097, [%rd5092+8], %rd5096;
	add.s32 	%r2567, %r2559, 230;
	shr.u32 	%r2568, %r2567, 6;
	ld.global.nc.u64 	%rd5098, [%rd5064+1280];
	mul.wide.u32 	%rd5099, %r2568, 8;
	add.s64 	%rd5100, %rd2, %rd5099;
	shl.b64 	%rd5101, %rd5098, 38;
	atom.global.or.b64 	%rd5102, [%rd5100], %rd5101;
	shr.u64 	%rd5103, %rd5098, 26;
	and.b64  	%rd5104, %rd5103, 1048575;
	atom.global.or.b64 	%rd5105, [%rd5100+8], %rd5104;
	add.s32 	%r2569, %r2559, 276;
	shr.u32 	%r2570, %r2569, 6;
	ld.global.nc.u64 	%rd5106, [%rd5064+1536];
	mul.wide.u32 	%rd5107, %r2570, 8;
	add.s64 	%rd5108, %rd2, %rd5107;
	shl.b64 	%rd5109, %rd5106, 20;
	atom.global.or.b64 	%rd5110, [%rd5108], %rd5109;
	shr.u64 	%rd5111, %rd5106, 44;
	and.b64  	%rd5112, %rd5111, 3;
	atom.global.or.b64 	%rd5113, [%rd5108+8], %rd5112;
	add.s32 	%r2571, %r2559, 322;
	shr.u32 	%r2572, %r2571, 6;
	ld.global.nc.u64 	%rd5114, [%rd5064+1792];
	mul.wide.u32 	%rd5115, %r2572, 8;
	add.s64 	%rd5116, %rd2, %rd5115;
	shl.b64 	%rd5117, %rd5114, 2;
	and.b64  	%rd5118, %rd5117, 281474976710652;
	atom.global.or.b64 	%rd5119, [%rd5116], %rd5118;
	add.s32 	%r2573, %r2559, 368;
	shr.u32 	%r2574, %r2573, 6;
	ld.global.nc.u64 	%rd5120, [%rd5064+2048];
	mul.wide.u32 	%rd5121, %r2574, 8;
	add.s64 	%rd5122, %rd2, %rd5121;
	shl.b64 	%rd5123, %rd5120, 48;
	atom.global.or.b64 	%rd5124, [%rd5122], %rd5123;
	shr.u64 	%rd5125, %rd5120, 16;
	and.b64  	%rd5126, %rd5125, 1073741823;
	atom.global.or.b64 	%rd5127, [%rd5122+8], %rd5126;
	add.s32 	%r2575, %r2559, 414;
	shr.u32 	%r2576, %r2575, 6;
	ld.global.nc.u64 	%rd5128, [%rd5064+2304];
	mul.wide.u32 	%rd5129, %r2576, 8;
	add.s64 	%rd5130, %rd2, %rd5129;
	shl.b64 	%rd5131, %rd5128, 30;
	atom.global.or.b64 	%rd5132, [%rd5130], %rd5131;
	shr.u64 	%rd5133, %rd5128, 34;
	and.b64  	%rd5134, %rd5133, 4095;
	atom.global.or.b64 	%rd5135, [%rd5130+8], %rd5134;
	add.s32 	%r2577, %r2559, 460;
	shr.u32 	%r2578, %r2577, 6;
	ld.global.nc.u64 	%rd5136, [%rd5064+2560];
	mul.wide.u32 	%rd5137, %r2578, 8;
	add.s64 	%rd5138, %rd2, %rd5137;
	shl.b64 	%rd5139, %rd5136, 12;
	and.b64  	%rd5140, %rd5139, 288230376151707648;
	atom.global.or.b64 	%rd5141, [%rd5138], %rd5140;
	add.s32 	%r2579, %r2559, 506;
	shr.u32 	%r2580, %r2579, 6;
	ld.global.nc.u64 	%rd5142, [%rd5064+2816];
	mul.wide.u32 	%rd5143, %r2580, 8;
	add.s64 	%rd5144, %rd2, %rd5143;
	shl.b64 	%rd5145, %rd5142, 58;
	atom.global.or.b64 	%rd5146, [%rd5144], %rd5145;
	shr.u64 	%rd5147, %rd5142, 6;
	and.b64  	%rd5148, %rd5147, 1099511627775;
	atom.global.or.b64 	%rd5149, [%rd5144+8], %rd5148;
	add.s32 	%r2581, %r2559, 552;
	shr.u32 	%r2582, %r2581, 6;
	ld.global.nc.u64 	%rd5150, [%rd5064+3072];
	mul.wide.u32 	%rd5151, %r2582, 8;
	add.s64 	%rd5152, %rd2, %rd5151;
	shl.b64 	%rd5153, %rd5150, 40;
	atom.global.or.b64 	%rd5154, [%rd5152], %rd5153;
	shr.u64 	%rd5155, %rd5150, 24;
	and.b64  	%rd5156, %rd5155, 4194303;
	atom.global.or.b64 	%rd5157, [%rd5152+8], %rd5156;
	add.s32 	%r2583, %r2559, 598;
	shr.u32 	%r2584, %r2583, 6;
	ld.global.nc.u64 	%rd5158, [%rd5064+3328];
	mul.wide.u32 	%rd5159, %r2584, 8;
	add.s64 	%rd5160, %rd2, %rd5159;
	shl.b64 	%rd5161, %rd5158, 22;
	atom.global.or.b64 	%rd5162, [%rd5160], %rd5161;
	shr.u64 	%rd5163, %rd5158, 42;
	and.b64  	%rd5164, %rd5163, 15;
	atom.global.or.b64 	%rd5165, [%rd5160+8], %rd5164;
	add.s32 	%r2585, %r2559, 644;
	shr.u32 	%r2586, %r2585, 6;
	ld.global.nc.u64 	%rd5166, [%rd5064+3584];
	mul.wide.u32 	%rd5167, %r2586, 8;
	add.s64 	%rd5168, %rd2, %rd5167;
	shl.b64 	%rd5169, %rd5166, 4;
	and.b64  	%rd5170, %rd5169, 1125899906842608;
	atom.global.or.b64 	%rd5171, [%rd5168], %rd5170;
	add.s32 	%r2587, %r2559, 690;
	shr.u32 	%r2588, %r2587, 6;
	ld.global.nc.u64 	%rd5172, [%rd5064+3840];
	mul.wide.u32 	%rd5173, %r2588, 8;
	add.s64 	%rd5174, %rd2, %rd5173;
	shl.b64 	%rd5175, %rd5172, 50;
	atom.global.or.b64 	%rd5176, [%rd5174], %rd5175;
	shr.u64 	%rd5177, %rd5172, 14;
	and.b64  	%rd5178, %rd5177, 4294967295;
	atom.global.or.b64 	%rd5179, [%rd5174+8], %rd5178;
	add.s32 	%r2589, %r2559, 736;
	shr.u32 	%r2590, %r2589, 6;
	ld.global.nc.u64 	%rd5180, [%rd5064+4096];
	mul.wide.u32 	%rd5181, %r2590, 8;
	add.s64 	%rd5182, %rd2, %rd5181;
	shl.b64 	%rd5183, %rd5180, 32;
	atom.global.or.b64 	%rd5184, [%rd5182], %rd5183;
	shr.u64 	%rd5185, %rd5180, 32;
	and.b64  	%rd5186, %rd5185, 16383;
	atom.global.or.b64 	%rd5187, [%rd5182+8], %rd5186;
	add.s32 	%r2591, %r2559, 782;
	shr.u32 	%r2592, %r2591, 6;
	ld.global.nc.u64 	%rd5188, [%rd5064+4352];
	mul.wide.u32 	%rd5189, %r2592, 8;
	add.s64 	%rd5190, %rd2, %rd5189;
	shl.b64 	%rd5191, %rd5188, 14;
	and.b64  	%rd5192, %rd5191, 1152921504606830592;
	atom.global.or.b64 	%rd5193, [%rd5190], %rd5192;
	add.s32 	%r2593, %r2559, 828;
	shr.u32 	%r2594, %r2593, 6;
	ld.global.nc.u64 	%rd5194, [%rd5064+4608];
	mul.wide.u32 	%rd5195, %r2594, 8;
	add.s64 	%rd5196, %rd2, %rd5195;
	shl.b64 	%rd5197, %rd5194, 60;
	atom.global.or.b64 	%rd5198, [%rd5196], %rd5197;
	shr.u64 	%rd5199, %rd5194, 4;
	and.b64  	%rd5200, %rd5199, 4398046511103;
	atom.global.or.b64 	%rd5201, [%rd5196+8], %rd5200;
	add.s32 	%r2595, %r2559, 874;
	shr.u32 	%r2596, %r2595, 6;
	ld.global.nc.u64 	%rd5202, [%rd5064+4864];
	mul.wide.u32 	%rd5203, %r2596, 8;
	add.s64 	%rd5204, %rd2, %rd5203;
	shl.b64 	%rd5205, %rd5202, 42;
	atom.global.or.b64 	%rd5206, [%rd5204], %rd5205;
	shr.u64 	%rd5207, %rd5202, 22;
	and.b64  	%rd5208, %rd5207, 16777215;
	atom.global.or.b64 	%rd5209, [%rd5204+8], %rd5208;
	add.s32 	%r2597, %r2559, 920;
	shr.u32 	%r2598, %r2597, 6;
	ld.global.nc.u64 	%rd5210, [%rd5064+5120];
	mul.wide.u32 	%rd5211, %r2598, 8;
	add.s64 	%rd5212, %rd2, %rd5211;
	shl.b64 	%rd5213, %rd5210, 24;
	atom.global.or.b64 	%rd5214, [%rd5212], %rd5213;
	shr.u64 	%rd5215, %rd5210, 40;
	and.b64  	%rd5216, %rd5215, 63;
	atom.global.or.b64 	%rd5217, [%rd5212+8], %rd5216;
	add.s32 	%r2599, %r2559, 966;
	shr.u32 	%r2600, %r2599, 6;
	ld.global.nc.u64 	%rd5218, [%rd5064+5376];
	mul.wide.u32 	%rd5219, %r2600, 8;
	add.s64 	%rd5220, %rd2, %rd5219;
	shl.b64 	%rd5221, %rd5218, 6;
	and.b64  	%rd5222, %rd5221, 4503599627370432;
	atom.global.or.b64 	%rd5223, [%rd5220], %rd5222;
	add.s32 	%r2601, %r2559, 1012;
	shr.u32 	%r2602, %r2601, 6;
	ld.global.nc.u64 	%rd5224, [%rd5064+5632];
	mul.wide.u32 	%rd5225, %r2602, 8;
	add.s64 	%rd5226, %rd2, %rd5225;
	shl.b64 	%rd5227, %rd5224, 52;
	atom.global.or.b64 	%rd5228, [%rd5226], %rd5227;
	shr.u64 	%rd5229, %rd5224, 12;
	and.b64  	%rd5230, %rd5229, 17179869183;
	atom.global.or.b64 	%rd5231, [%rd5226+8], %rd5230;
	add.s32 	%r2603, %r2559, 1058;
	shr.u32 	%r2604, %r2603, 6;
	ld.global.nc.u64 	%rd5232, [%rd5064+5888];
	mul.wide.u32 	%rd5233, %r2604, 8;
	add.s64 	%rd5234, %rd2, %rd5233;
	shl.b64 	%rd5235, %rd5232, 34;
	atom.global.or.b64 	%rd5236, [%rd5234], %rd5235;
	shr.u64 	%rd5237, %rd5232, 30;
	and.b64  	%rd5238, %rd5237, 65535;
	atom.global.or.b64 	%rd5239, [%rd5234+8], %rd5238;
	add.s32 	%r2605, %r2559, 1104;
	shr.u32 	%r2606, %r2605, 6;
	ld.global.nc.u64 	%rd5240, [%rd5064+6144];
	mul.wide.u32 	%rd5241, %r2606, 8;
	add.s64 	%rd5242, %rd2, %rd5241;
	shl.b64 	%rd5243, %rd5240, 16;
	and.b64  	%rd5244, %rd5243, 4611686018427322368;
	atom.global.or.b64 	%rd5245, [%rd5242], %rd5244;
	add.s32 	%r2607, %r2559, 1150;
	shr.u32 	%r2608, %r2607, 6;
	ld.global.nc.u64 	%rd5246, [%rd5064+6400];
	mul.wide.u32 	%rd5247, %r2608, 8;
	add.s64 	%rd5248, %rd2, %rd5247;
	shl.b64 	%rd5249, %rd5246, 62;
	atom.global.or.b64 	%rd5250, [%rd5248], %rd5249;
	shr.u64 	%rd5251, %rd5246, 2;
	and.b64  	%rd5252, %rd5251, 17592186044415;
	atom.global.or.b64 	%rd5253, [%rd5248+8], %rd5252;
	add.s32 	%r2609, %r2559, 1196;
	shr.u32 	%r2610, %r2609, 6;
	ld.global.nc.u64 	%rd5254, [%rd5064+6656];
	mul.wide.u32 	%rd5255, %r2610, 8;
	add.s64 	%rd5256, %rd2, %rd5255;
	shl.b64 	%rd5257, %rd5254, 44;
	atom.global.or.b64 	%rd5258, [%rd5256], %rd5257;
	shr.u64 	%rd5259, %rd5254, 20;
	and.b64  	%rd5260, %rd5259, 67108863;
	atom.global.or.b64 	%rd5261, [%rd5256+8], %rd5260;
	add.s32 	%r2611, %r2559, 1242;
	shr.u32 	%r2612, %r2611, 6;
	ld.global.nc.u64 	%rd5262, [%rd5064+6912];
	mul.wide.u32 	%rd5263, %r2612, 8;
	add.s64 	%rd5264, %rd2, %rd5263;
	shl.b64 	%rd5265, %rd5262, 26;
	atom.global.or.b64 	%rd5266, [%rd5264], %rd5265;
	shr.u64 	%rd5267, %rd5262, 38;
	and.b64  	%rd5268, %rd5267, 255;
	atom.global.or.b64 	%rd5269, [%rd5264+8], %rd5268;
	add.s32 	%r2613, %r2559, 1288;
	shr.u32 	%r2614, %r2613, 6;
	ld.global.nc.u64 	%rd5270, [%rd5064+7168];
	mul.wide.u32 	%rd5271, %r2614, 8;
	add.s64 	%rd5272, %rd2, %rd5271;
	shl.b64 	%rd5273, %rd5270, 8;
	and.b64  	%rd5274, %rd5273, 18014398509481728;
	atom.global.or.b64 	%rd5275, [%rd5272], %rd5274;
	add.s32 	%r2615, %r2559, 1334;
	shr.u32 	%r2616, %r2615, 6;
	ld.global.nc.u64 	%rd5276, [%rd5064+7424];
	mul.wide.u32 	%rd5277, %r2616, 8;
	add.s64 	%rd5278, %rd2, %rd5277;
	shl.b64 	%rd5279, %rd5276, 54;
	atom.global.or.b64 	%rd5280, [%rd5278], %rd5279;
	shr.u64 	%rd5281, %rd5276, 10;
	and.b64  	%rd5282, %rd5281, 68719476735;
	atom.global.or.b64 	%rd5283, [%rd5278+8], %rd5282;
	add.s32 	%r2617, %r2559, 1380;
	shr.u32 	%r2618, %r2617, 6;
	ld.global.nc.u64 	%rd5284, [%rd5064+7680];
	mul.wide.u32 	%rd5285, %r2618, 8;
	add.s64 	%rd5286, %rd2, %rd5285;
	shl.b64 	%rd5287, %rd5284, 36;
	atom.global.or.b64 	%rd5288, [%rd5286], %rd5287;
	shr.u64 	%rd5289, %rd5284, 28;
	and.b64  	%rd5290, %rd5289, 262143;
	atom.global.or.b64 	%rd5291, [%rd5286+8], %rd5290;
	add.s32 	%r2619, %r2559, 1426;
	shr.u32 	%r2620, %r2619, 6;
	ld.global.nc.u64 	%rd5292, [%rd5064+7936];
	mul.wide.u32 	%rd5293, %r2620, 8;
	add.s64 	%rd5294, %rd2, %rd5293;
	shl.b64 	%rd5295, %rd5292, 18;
	atom.global.or.b64 	%rd5296, [%rd5294], %rd5295;
	bra.uni 	$L__BB0_1680;
$L__BB0_93:
	ld.param.u8 	%rs42, [_Z14pack_global_64PKmPmh_param_2];
	setp.eq.s16 	%p29, %rs42, 47;
	@%p29 bra 	$L__BB0_1410;
	ld.param.u8 	%rs43, [_Z14pack_global_64PKmPmh_param_2];
	setp.eq.s16 	%p30, %rs43, 48;
	@%p30 bra 	$L__BB0_95;
	bra.uni 	$L__BB0_1680;
$L__BB0_95:
	mov.u32 	%r2417, %tid.x;
	mul.lo.s32 	%r2418, %r2417, 1536;
	mul.wide.u32 	%rd4559, %r2417, 8;
	add.s64 	%rd4560, %rd1, %rd4559;
	shr.u32 	%r2419, %r2418, 6;
	ld.global.nc.u64 	%rd4561, [%rd4560];
	and.b64  	%rd4562, %rd4561, 281474976710655;
	mul.wide.u32 	%rd4563, %r2419, 8;
	add.s64 	%rd4564, %rd2, %rd4563;
	atom.global.or.b64 	%rd4565, [%rd4564], %rd4562;
	ld.global.nc.u64 	%rd4566, [%rd4560+256];
	shl.b64 	%rd4567, %rd4566, 48;
	atom.global.or.b64 	%rd4568, [%rd4564], %rd4567;
	shr.u64 	%rd4569, %rd4566, 16;
	and.b64  	%rd4570, %rd4569, 4294967295;
	atom.global.or.b64 	%rd4571, [%rd4564+8], %rd4570;
	or.b32  	%r2420, %r2418, 64;
	shr.u32 	%r2421, %r2420, 6;
	ld.global.nc.u64 	%rd4572, [%rd4560+512];
	mul.wide.u32 	%rd4573, %r2421, 8;
	add.s64 	%rd4574, %rd2, %rd4573;
	shl.b64 	%rd4575, %rd4572, 32;
	atom.global.or.b64 	%rd4576, [%rd4574], %rd4575;
	shr.u64 	%rd4577, %rd4572, 32;
	and.b64  	%rd4578, %rd4577, 65535;
	atom.global.or.b64 	%rd4579, [%rd4574+8], %rd4578;
	or.b32  	%r2422, %r2418, 128;
	shr.u32 	%r2423, %r2422, 6;
	ld.global.nc.u64 	%rd4580, [%rd4560+768];
	mul.wide.u32 	%rd4581, %r2423, 8;
	add.s64 	%rd4582, %rd2, %rd4581;
	shl.b64 	%rd4583, %rd4580, 16;
	atom.global.or.b64 	%rd4584, [%rd4582], %rd4583;
	ld.global.nc.u64 	%rd4585, [%rd4560+1024];
	and.b64  	%rd4586, %rd4585, 281474976710655;
	atom.global.or.b64 	%rd4587, [%rd4564+24], %rd4586;
	or.b32  	%r2424, %r2418, 192;
	shr.u32 	%r2425, %r2424, 6;
	ld.global.nc.u64 	%rd4588, [%rd4560+1280];
	mul.wide.u32 	%rd4589, %r2425, 8;
	add.s64 	%rd4590, %rd2, %rd4589;
	shl.b64 	%rd4591, %rd4588, 48;
	atom.global.or.b64 	%rd4592, [%rd4590], %rd4591;
	shr.u64 	%rd4593, %rd4588, 16;
	and.b64  	%rd4594, %rd4593, 4294967295;
	atom.global.or.b64 	%rd4595, [%rd4590+8], %rd4594;
	or.b32  	%r2426, %r2418, 256;
	shr.u32 	%r2427, %r2426, 6;
	ld.global.nc.u64 	%rd4596, [%rd4560+1536];
	mul.wide.u32 	%rd4597, %r2427, 8;
	add.s64 	%rd4598, %rd2, %rd4597;
	shl.b64 	%rd4599, %rd4596, 32;
	atom.global.or.b64 	%rd4600, [%rd4598], %rd4599;
	shr.u64 	%rd4601, %rd4596, 32;
	and.b64  	%rd4602, %rd4601, 65535;
	atom.global.or.b64 	%rd4603, [%rd4598+8], %rd4602;
	or.b32  	%r2428, %r2418, 320;
	shr.u32 	%r2429, %r2428, 6;
	ld.global.nc.u64 	%rd4604, [%rd4560+1792];
	mul.wide.u32 	%rd4605, %r2429, 8;
	add.s64 	%rd4606, %rd2, %rd4605;
	shl.b64 	%rd4607, %rd4604, 16;
	atom.global.or.b64 	%rd4608, [%rd4606], %rd4607;
	ld.global.nc.u64 	%rd4609, [%rd4560+2048];
	and.b64  	%rd4610, %rd4609, 281474976710655;
	atom.global.or.b64 	%rd4611, [%rd4564+48], %rd4610;
	or.b32  	%r2430, %r2418, 384;
	shr.u32 	%r2431, %r2430, 6;
	ld.global.nc.u64 	%rd4612, [%rd4560+2304];
	mul.wide.u32 	%rd4613, %r2431, 8;
	add.s64 	%rd4614, %rd2, %rd4613;
	shl.b64 	%rd4615, %rd4612, 48;
	atom.global.or.b64 	%rd4616, [%rd4614], %rd4615;
	shr.u64 	%rd4617, %rd4612, 16;
	and.b64  	%rd4618, %rd4617, 4294967295;
	atom.global.or.b64 	%rd4619, [%rd4614+8], %rd4618;
	or.b32  	%r2432, %r2418, 448;
	shr.u32 	%r2433, %r2432, 6;
	ld.global.nc.u64 	%rd4620, [%rd4560+2560];
	mul.wide.u32 	%rd4621, %r2433, 8;
	add.s64 	%rd4622, %rd2, %rd4621;
	shl.b64 	%rd4623, %rd4620, 32;
	atom.global.or.b64 	%rd4624, [%rd4622], %rd4623;
	shr.u64 	%rd4625, %rd4620, 32;
	and.b64  	%rd4626, %rd4625, 65535;
	atom.global.or.b64 	%rd4627, [%rd4622+8], %rd4626;
	add.s32 	%r2434, %r2418, 528;
	shr.u32 	%r2435, %r2434, 6;
	ld.global.nc.u64 	%rd4628, [%rd4560+2816];
	mul.wide.u32 	%rd4629, %r2435, 8;
	add.s64 	%rd4630, %rd2, %rd4629;
	shl.b64 	%rd4631, %rd4628, 16;
	atom.global.or.b64 	%rd4632, [%rd4630], %rd4631;
	ld.global.nc.u64 	%rd4633, [%rd4560+3072];
	and.b64  	%rd4634, %rd4633, 281474976710655;
	atom.global.or.b64 	%rd4635, [%rd4564+72], %rd4634;
	add.s32 	%r2436, %r2418, 624;
	shr.u32 	%r2437, %r2436, 6;
	ld.global.nc.u64 	%rd4636, [%rd4560+3328];
	mul.wide.u32 	%rd4637, %r2437, 8;
	add.s64 	%rd4638, %rd2, %rd4637;
	shl.b64 	%rd4639, %rd4636, 48;
	atom.global.or.b64 	%rd4640, [%rd4638], %rd4639;
	shr.u64 	%rd4641, %rd4636, 16;
	and.b64  	%rd4642, %rd4641, 4294967295;
	atom.global.or.b64 	%rd4643, [%rd4638+8], %rd4642;
	add.s32 	%r2438, %r2418, 672;
	shr.u32 	%r2439, %r2438, 6;
	ld.global.nc.u64 	%rd4644, [%rd4560+3584];
	mul.wide.u32 	%rd4645, %r2439, 8;
	add.s64 	%rd4646, %rd2, %rd4645;
	shl.b64 	%rd4647, %rd4644, 32;
	atom.global.or.b64 	%rd4648, [%rd4646], %rd4647;
	shr.u64 	%rd4649, %rd4644, 32;
	and.b64  	%rd4650, %rd4649, 65535;
	atom.global.or.b64 	%rd4651, [%rd4646+8], %rd4650;
	add.s32 	%r2440, %r2418, 720;
	shr.u32 	%r2441, %r2440, 6;
	ld.global.nc.u64 	%rd4652, [%rd4560+3840];
	mul.wide.u32 	%rd4653, %r2441, 8;
	add.s64 	%rd4654, %rd2, %rd4653;
	shl.b64 	%rd4655, %rd4652, 16;
	atom.global.or.b64 	%rd4656, [%rd4654], %rd4655;
	ld.global.nc.u64 	%rd4657, [%rd4560+4096];
	and.b64  	%rd4658, %rd4657, 281474976710655;
	atom.global.or.b64 	%rd4659, [%rd4564+96], %rd4658;
	add.s32 	%r2442, %r2418, 816;
	shr.u32 	%r2443, %r2442, 6;
	ld.global.nc.u64 	%rd4660, [%rd4560+4352];
	mul.wide.u32 	%rd4661, %r2443, 8;
	add.s64 	%rd4662, %rd2, %rd4661;
	shl.b64 	%rd4663, %rd4660, 48;
	atom.global.or.b64 	%rd4664, [%rd4662], %rd4663;
	shr.u64 	%rd4665, %rd4660, 16;
	and.b64  	%rd4666, %rd4665, 4294967295;
	atom.global.or.b64 	%rd4667, [%rd4662+8], %rd4666;
	add.s32 	%r2444, %r2418, 864;
	shr.u32 	%r2445, %r2444, 6;
	ld.global.nc.u64 	%rd4668, [%rd4560+4608];
	mul.wide.u32 	%rd4669, %r2445, 8;
	add.s64 	%rd4670, %rd2, %rd4669;
	shl.b64 	%rd4671, %rd4668, 32;
	atom.global.or.b64 	%rd4672, [%rd4670], %rd4671;
	shr.u64 	%rd4673, %rd4668, 32;
	and.b64  	%rd4674, %rd4673, 65535;
	atom.global.or.b64 	%rd4675, [%rd4670+8], %rd4674;
	add.s32 	%r2446, %r2418, 912;
	shr.u32 	%r2447, %r2446, 6;
	ld.global.nc.u64 	%rd4676, [%rd4560+4864];
	mul.wide.u32 	%rd4677, %r2447, 8;
	add.s64 	%rd4678, %rd2, %rd4677;
	shl.b64 	%rd4679, %rd4676, 16;
	atom.global.or.b64 	%rd4680, [%rd4678], %rd4679;
	ld.global.nc.u64 	%rd4681, [%rd4560+5120];
	and.b64  	%rd4682, %rd4681, 281474976710655;
	atom.global.or.b64 	%rd4683, [%rd4564+120], %rd4682;
	add.s32 	%r2448, %r2418, 1008;
	shr.u32 	%r2449, %r2448, 6;
	ld.global.nc.u64 	%rd4684, [%rd4560+5376];
	mul.wide.u32 	%rd4685, %r2449, 8;
	add.s64 	%rd4686, %rd2, %rd4685;
	shl.b64 	%rd4687, %rd4684, 48;
	atom.global.or.b64 	%rd4688, [%rd4686], %rd4687;
	shr.u64 	%rd4689, %rd4684, 16;
	and.b64  	%rd4690, %rd4689, 4294967295;
	atom.global.or.b64 	%rd4691, [%rd4686+8], %rd4690;
	add.s32 	%r2450, %r2418, 1056;
	shr.u32 	%r2451, %r2450, 6;
	ld.global.nc.u64 	%rd4692, [%rd4560+5632];
	mul.wide.u32 	%rd4693, %r2451, 8;
	add.s64 	%rd4694, %rd2, %rd4693;
	shl.b64 	%rd4695, %rd4692, 32;
	atom.global.or.b64 	%rd4696, [%rd4694], %rd4695;
	shr.u64 	%rd4697, %rd4692, 32;
	and.b64  	%rd4698, %rd4697, 65535;
	atom.global.or.b64 	%rd4699, [%rd4694+8], %rd4698;
	add.s32 	%r2452, %r2418, 1104;
	shr.u32 	%r2453, %r2452, 6;
	ld.global.nc.u64 	%rd4700, [%rd4560+5888];
	mul.wide.u32 	%rd4701, %r2453, 8;
	add.s64 	%rd4702, %rd2, %rd4701;
	shl.b64 	%rd4703, %rd4700, 16;
	atom.global.or.b64 	%rd4704, [%rd4702], %rd4703;
	ld.global.nc.u64 	%rd4705, [%rd4560+6144];
	and.b64  	%rd4706, %rd4705, 281474976710655;
	atom.global.or.b64 	%rd4707, [%rd4564+144], %rd4706;
	add.s32 	%r2454, %r2418, 1200;
	shr.u32 	%r2455, %r2454, 6;
	ld.global.nc.u64 	%rd4708, [%rd4560+6400];
	mul.wide.u32 	%rd4709, %r2455, 8;
	add.s64 	%rd4710, %rd2, %rd4709;
	shl.b64 	%rd4711, %rd4708, 48;
	atom.global.or.b64 	%rd4712, [%rd4710], %rd4711;
	shr.u64 	%rd4713, %rd4708, 16;
	and.b64  	%rd4714, %rd4713, 4294967295;
	atom.global.or.b64 	%rd4715, [%rd4710+8], %rd4714;
	add.s32 	%r2456, %r2418, 1248;
	shr.u32 	%r2457, %r2456, 6;
	ld.global.nc.u64 	%rd4716, [%rd4560+6656];
	mul.wide.u32 	%rd4717, %r2457, 8;
	add.s64 	%rd4718, %rd2, %rd4717;
	shl.b64 	%rd4719, %rd4716, 32;
	atom.global.or.b64 	%rd4720, [%rd4718], %rd4719;
	shr.u64 	%rd4721, %rd4716, 32;
	and.b64  	%rd4722, %rd4721, 65535;
	atom.global.or.b64 	%rd4723, [%rd4718+8], %rd4722;
	add.s32 	%r2458, %r2418, 1296;
	shr.u32 	%r2459, %r2458, 6;
	ld.global.nc.u64 	%rd4724, [%rd4560+6912];
	mul.wide.u32 	%rd4725, %r2459, 8;
	add.s64 	%rd4726, %rd2, %rd4725;
	shl.b64 	%rd4727, %rd4724, 16;
	atom.global.or.b64 	%rd4728, [%rd4726], %rd4727;
	ld.global.nc.u64 	%rd4729, [%rd4560+7168];
	and.b64  	%rd4730, %rd4729, 281474976710655;
	atom.global.or.b64 	%rd4731, [%rd4564+168], %rd4730;
	add.s32 	%r2460, %r2418, 1392;
	shr.u32 	%r2461, %r2460, 6;
	ld.global.nc.u64 	%rd4732, [%rd4560+7424];
	mul.wide.u32 	%rd4733, %r2461, 8;
	add.s64 	%rd4734, %rd2, %rd4733;
	shl.b64 	%rd4735, %rd4732, 48;
	atom.global.or.b64 	%rd4736, [%rd4734], %rd4735;
	shr.u64 	%rd4737, %rd4732, 16;
	and.b64  	%rd4738, %rd4737, 4294967295;
	atom.global.or.b64 	%rd4739, [%rd4734+8], %rd4738;
	add.s32 	%r2462, %r2418, 1440;
	shr.u32 	%r2463, %r2462, 6;
	ld.global.nc.u64 	%rd4740, [%rd4560+7680];
	mul.wide.u32 	%rd4741, %r2463, 8;
	add.s64 	%rd4742, %rd2, %rd4741;
	shl.b64 	%rd4743, %rd4740, 32;
	atom.global.or.b64 	%rd4744, [%rd4742], %rd4743;
	shr.u64 	%rd4745, %rd4740, 32;
	and.b64  	%rd4746, %rd4745, 65535;
	atom.global.or.b64 	%rd4747, [%rd4742+8], %rd4746;
	add.s32 	%r2464, %r2418, 1488;
	shr.u32 	%r2465, %r2464, 6;
	ld.global.nc.u64 	%rd4748, [%rd4560+7936];
	mul.wide.u32 	%rd4749, %r2465, 8;
	add.s64 	%rd4750, %rd2, %rd4749;
	shl.b64 	%rd4751, %rd4748, 16;
	atom.global.or.b64 	%rd4752, [%rd4750], %rd4751;
	bra.uni 	$L__BB0_1680;
$L__BB0_96:
	ld.param.u8 	%rs16, [_Z14pack_global_64PKmPmh_param_2];
	setp.gt.s16 	%p3, %rs16, 56;
	@%p3 bra 	$L__BB0_112;
	ld.param.u8 	%rs28, [_Z14pack_global_64PKmPmh_param_2];
	setp.gt.s16 	%p15, %rs28, 52;
	@%p15 bra 	$L__BB0_105;
	ld.param.u8 	%rs34, [_Z14pack_global_64PKmPmh_param_2];
	setp.gt.s16 	%p21, %rs34, 50;
	@%p21 bra 	$L__BB0_102;
	ld.param.u8 	%rs37, [_Z14pack_global_64PKmPmh_param_2];
	setp.eq.s16 	%p24, %rs37, 49;
	@%p24 bra 	$L__BB0_1464;
	ld.param.u8 	%rs38, [_Z14pack_global_64PKmPmh_param_2];
	setp.eq.s16 	%p25, %rs38, 50;
	@%p25 bra 	$L__BB0_101;
	bra.uni 	$L__BB0_1680;
$L__BB0_101:
	ld.param.u64 	%rd15754, [_Z14pack_global_64PKmPmh_param_1];
	ld.param.u64 	%rd15746, [_Z14pack_global_64PKmPmh_param_0];
	mov.u32 	%r2253, %tid.x;
	mul.lo.s32 	%r2254, %r2253, 1600;
	cvta.to.global.u64 	%rd4011, %rd15746;
	add.s64 	%rd4013, %rd4011, %rd565;
	mul.wide.u32 	%rd4014, %r2253, 8;
	add.s64 	%rd4015, %rd4013, %rd4014;
	shr.u32 	%r2257, %r2254, 6;
	ld.global.nc.u64 	%rd4016, [%rd4015];
	and.b64  	%rd4017, %rd4016, 1125899906842623;
	cvta.to.global.u64 	%rd4018, %rd15754;
	add.s64 	%rd4020, %rd4018, %rd566;
	mul.wide.u32 	%rd4021, %r2257, 8;
	add.s64 	%rd4022, %rd4020, %rd4021;
	atom.global.or.b64 	%rd4023, [%rd4022], %rd4017;
	ld.global.nc.u64 	%rd4024, [%rd4015+256];
	shl.b64 	%rd4025, %rd4024, 50;
	atom.global.or.b64 	%rd4026, [%rd4022], %rd4025;
	shr.u64 	%rd4027, %rd4024, 14;
	and.b64  	%rd4028, %rd4027, 68719476735;
	atom.global.or.b64 	%rd4029, [%rd4022+8], %rd4028;
	add.s32 	%r2261, %r2254, 100;
	shr.u32 	%r2262, %r2261, 6;
	ld.global.nc.u64 	%rd4030, [%rd4015+512];
	mul.wide.u32 	%rd4031, %r2262, 8;
	add.s64 	%rd4032, %rd4020, %rd4031;
	shl.b64 	%rd4033, %rd4030, 36;
	atom.global.or.b64 	%rd4034, [%rd4032], %rd4033;
	shr.u64 	%rd4035, %rd4030, 28;
	and.b64  	%rd4036, %rd4035, 4194303;
	atom.global.or.b64 	%rd4037, [%rd4032+8], %rd4036;
	add.s32 	%r2263, %r2254, 150;
	shr.u32 	%r2264, %r2263, 6;
	ld.global.nc.u64 	%rd4038, [%rd4015+768];
	mul.wide.u32 	%rd4039, %r2264, 8;
	add.s64 	%rd4040, %rd4020, %rd4039;
	shl.b64 	%rd4041, %rd4038, 22;
	atom.global.or.b64 	%rd4042, [%rd4040], %rd4041;
	shr.u64 	%rd4043, %rd4038, 42;
	and.b64  	%rd4044, %rd4043, 255;
	atom.global.or.b64 	%rd4045, [%rd4040+8], %rd4044;
	add.s32 	%r2265, %r2254, 200;
	shr.u32 	%r2266, %r2265, 6;
	ld.global.nc.u64 	%rd4046, [%rd4015+1024];
	mul.wide.u32 	%rd4047, %r2266, 8;
	add.s64 	%rd4048, %rd4020, %rd4047;
	shl.b64 	%rd4049, %rd4046, 8;
	and.b64  	%rd4050, %rd4049, 288230376151711488;
	atom.global.or.b64 	%rd4051, [%rd4048], %rd4050;
	add.s32 	%r2267, %r2254, 250;
	shr.u32 	%r2268, %r2267, 6;
	ld.global.nc.u64 	%rd4052, [%rd4015+1280];
	mul.wide.u32 	%rd4053, %r2268, 8;
	add.s64 	%rd4054, %rd4020, %rd4053;
	shl.b64 	%rd4055, %rd4052, 58;
	atom.global.or.b64 	%rd4056, [%rd4054], %rd4055;
	shr.u64 	%rd4057, %rd4052, 6;
	and.b64  	%rd4058, %rd4057, 17592186044415;
	atom.global.or.b64 	%rd4059, [%rd4054+8], %rd4058;
	add.s32 	%r2269, %r2254, 300;
	shr.u32 	%r2270, %r2269, 6;
	ld.global.nc.u64 	%rd4060, [%rd4015+1536];
	mul.wide.u32 	%rd4061, %r2270, 8;
	add.s64 	%rd4062, %rd4020, %rd4061;
	shl.b64 	%rd4063, %rd4060, 44;
	atom.global.or.b64 	%rd4064, [%rd4062], %rd4063;
	shr.u64 	%rd4065, %rd4060, 20;
	and.b64  	%rd4066, %rd4065, 1073741823;
	atom.global.or.b64 	%rd4067, [%rd4062+8], %rd4066;
	add.s32 	%r2271, %r2254, 350;
	shr.u32 	%r2272, %r2271, 6;
	ld.global.nc.u64 	%rd4068, [%rd4015+1792];
	mul.wide.u32 	%rd4069, %r2272, 8;
	add.s64 	%rd4070, %rd4020, %rd4069;
	shl.b64 	%rd4071, %rd4068, 30;
	atom.global.or.b64 	%rd4072, [%rd4070], %rd4071;
	shr.u64 	%rd4073, %rd4068, 34;
	and.b64  	%rd4074, %rd4073, 65535;
	atom.global.or.b64 	%rd4075, [%rd4070+8], %rd4074;
	add.s32 	%r2273, %r2254, 400;
	shr.u32 	%r2274, %r2273, 6;
	ld.global.nc.u64 	%rd4076, [%rd4015+2048];
	mul.wide.u32 	%rd4077, %r2274, 8;
	add.s64 	%rd4078, %rd4020, %rd4077;
	shl.b64 	%rd4079, %rd4076, 16;
	atom.global.or.b64 	%rd4080, [%rd4078], %rd4079;
	shr.u64 	%rd4081, %rd4076, 48;
	and.b64  	%rd4082, %rd4081, 3;
	atom.global.or.b64 	%rd4083, [%rd4078+8], %rd4082;
	add.s32 	%r2275, %r2254, 450;
	shr.u32 	%r2276, %r2275, 6;
	ld.global.nc.u64 	%rd4084, [%rd4015+2304];
	mul.wide.u32 	%rd4085, %r2276, 8;
	add.s64 	%rd4086, %rd4020, %rd4085;
	shl.b64 	%rd4087, %rd4084, 2;
	and.b64  	%rd4088, %rd4087, 4503599627370492;
	atom.global.or.b64 	%rd4089, [%rd4086], %rd4088;
	add.s32 	%r2277, %r2254, 500;
	shr.u32 	%r2278, %r2277, 6;
	ld.global.nc.u64 	%rd4090, [%rd4015+2560];
	mul.wide.u32 	%rd4091, %r2278, 8;
	add.s64 	%rd4092, %rd4020, %rd4091;
	shl.b64 	%rd4093, %rd4090, 52;
	atom.global.or.b64 	%rd4094, [%rd4092], %rd4093;
	shr.u64 	%rd4095, %rd4090, 12;
	and.b64  	%rd4096, %rd4095, 274877906943;
	atom.global.or.b64 	%rd4097, [%rd4092+8], %rd4096;
	add.s32 	%r2279, %r2254, 550;
	shr.u32 	%r2280, %r2279, 6;
	ld.global.nc.u64 	%rd4098, [%rd4015+2816];
	mul.wide.u32 	%rd4099, %r2280, 8;
	add.s64 	%rd4100, %rd4020, %rd4099;
	shl.b64 	%rd4101, %rd4098, 38;
	atom.global.or.b64 	%rd4102, [%rd4100], %rd4101;
	shr.u64 	%rd4103, %rd4098, 26;
	and.b64  	%rd4104, %rd4103, 16777215;
	atom.global.or.b64 	%rd4105, [%rd4100+8], %rd4104;
	add.s32 	%r2281, %r2254, 600;
	shr.u32 	%r2282, %r2281, 6;
	ld.global.nc.u64 	%rd4106, [%rd4015+3072];
	mul.wide.u32 	%rd4107, %r2282, 8;
	add.s64 	%rd4108, %rd4020, %rd4107;
	shl.b64 	%rd4109, %rd4106, 24;
	atom.global.or.b64 	%rd4110, [%rd4108], %rd4109;
	shr.u64 	%rd4111, %rd4106, 40;
	and.b64  	%rd4112, %rd4111, 1023;
	atom.global.or.b64 	%rd4113, [%rd4108+8], %rd4112;
	add.s32 	%r2283, %r2254, 650;
	shr.u32 	%r2284, %r2283, 6;
	ld.global.nc.u64 	%rd4114, [%rd4015+3328];
	mul.wide.u32 	%rd4115, %r2284, 8;
	add.s64 	%rd4116, %rd4020, %rd4115;
	shl.b64 	%rd4117, %rd4114, 10;
	and.b64  	%rd4118, %rd4117, 1152921504606845952;
	atom.global.or.b64 	%rd4119, [%rd4116], %rd4118;
	add.s32 	%r2285, %r2254, 700;
	shr.u32 	%r2286, %r2285, 6;
	ld.global.nc.u64 	%rd4120, [%rd4015+3584];
	mul.wide.u32 	%rd4121, %r2286, 8;
	add.s64 	%rd4122, %rd4020, %rd4121;
	shl.b64 	%rd4123, %rd4120, 60;
	atom.global.or.b64 	%rd4124, [%rd4122], %rd4123;
	shr.u64 	%rd4125, %rd4120, 4;
	and.b64  	%rd4126, %rd4125, 70368744177663;
	atom.global.or.b64 	%rd4127, [%rd4122+8], %rd4126;
	add.s32 	%r2287, %r2254, 750;
	shr.u32 	%r2288, %r2287, 6;
	ld.global.nc.u64 	%rd4128, [%rd4015+3840];
	mul.wide.u32 	%rd4129, %r2288, 8;
	add.s64 	%rd4130, %rd4020, %rd4129;
	shl.b64 	%rd4131, %rd4128, 46;
	atom.global.or.b64 	%rd4132, [%rd4130], %rd4131;
	shr.u64 	%rd4133, %rd4128, 18;
	and.b64  	%rd4134, %rd4133, 4294967295;
	atom.global.or.b64 	%rd4135, [%rd4130+8], %rd4134;
	add.s32 	%r2289, %r2254, 800;
	shr.u32 	%r2290, %r2289, 6;
	ld.global.nc.u64 	%rd4136, [%rd4015+4096];
	mul.wide.u32 	%rd4137, %r2290, 8;
	add.s64 	%rd4138, %rd4020, %rd4137;
	shl.b64 	%rd4139, %rd4136, 32;
	atom.global.or.b64 	%rd4140, [%rd4138], %rd4139;
	shr.u64 	%rd4141, %rd4136, 32;
	and.b64  	%rd4142, %rd4141, 262143;
	atom.global.or.b64 	%rd4143, [%rd4138+8], %rd4142;
	add.s32 	%r2291, %r2254, 850;
	shr.u32 	%r2292, %r2291, 6;
	ld.global.nc.u64 	%rd4144, [%rd4015+4352];
	mul.wide.u32 	%rd4145, %r2292, 8;
	add.s64 	%rd4146, %rd4020, %rd4145;
	shl.b64 	%rd4147, %rd4144, 18;
	atom.global.or.b64 	%rd4148, [%rd4146], %rd4147;
	shr.u64 	%rd4149, %rd4144, 46;
	and.b64  	%rd4150, %rd4149, 15;
	atom.global.or.b64 	%rd4151, [%rd4146+8], %rd4150;
	add.s32 	%r2293, %r2254, 900;
	shr.u32 	%r2294, %r2293, 6;
	ld.global.nc.u64 	%rd4152, [%rd4015+4608];
	mul.wide.u32 	%rd4153, %r2294, 8;
	add.s64 	%rd4154, %rd4020, %rd4153;
	shl.b64 	%rd4155, %rd4152, 4;
	and.b64  	%rd4156, %rd4155, 18014398509481968;
	atom.global.or.b64 	%rd4157, [%rd4154], %rd4156;
	add.s32 	%r2295, %r2254, 950;
	shr.u32 	%r2296, %r2295, 6;
	ld.global.nc.u64 	%rd4158, [%rd4015+4864];
	mul.wide.u32 	%rd4159, %r2296, 8;
	add.s64 	%rd4160, %rd4020, %rd4159;
	shl.b64 	%rd4161, %rd4158, 54;
	atom.global.or.b64 	%rd4162, [%rd4160], %rd4161;
	shr.u64 	%rd4163, %rd4158, 10;
	and.b64  	%rd4164, %rd4163, 1099511627775;
	atom.global.or.b64 	%rd4165, [%rd4160+8], %rd4164;
	add.s32 	%r2297, %r2254, 1000;
	shr.u32 	%r2298, %r2297, 6;
	ld.global.nc.u64 	%rd4166, [%rd4015+5120];
	mul.wide.u32 	%rd4167, %r2298, 8;
	add.s64 	%rd4168, %rd4020, %rd4167;
	shl.b64 	%rd4169, %rd4166, 40;
	atom.global.or.b64 	%rd4170, [%rd4168], %rd4169;
	shr.u64 	%rd4171, %rd4166, 24;
	and.b64  	%rd4172, %rd4171, 67108863;
	atom.global.or.b64 	%rd4173, [%rd4168+8], %rd4172;
	add.s32 	%r2299, %r2254, 1050;
	shr.u32 	%r2300, %r2299, 6;
	ld.global.nc.u64 	%rd4174, [%rd4015+5376];
	mul.wide.u32 	%rd4175, %r2300, 8;
	add.s64 	%rd4176, %rd4020, %rd4175;
	shl.b64 	%rd4177, %rd4174, 26;
	atom.global.or.b64 	%rd4178, [%rd4176], %rd4177;
	shr.u64 	%rd4179, %rd4174, 38;
	and.b64  	%rd4180, %rd4179, 4095;
	atom.global.or.b64 	%rd4181, [%rd4176+8], %rd4180;
	add.s32 	%r2301, %r2254, 1100;
	shr.u32 	%r2302, %r2301, 6;
	ld.global.nc.u64 	%rd4182, [%rd4015+5632];
	mul.wide.u32 	%rd4183, %r2302, 8;
	add.s64 	%rd4184, %rd4020, %rd4183;
	shl.b64 	%rd4185, %rd4182, 12;
	and.b64  	%rd4186, %rd4185, 4611686018427383808;
	atom.global.or.b64 	%rd4187, [%rd4184], %rd4186;
	add.s32 	%r2303, %r2254, 1150;
	shr.u32 	%r2304, %r2303, 6;
	ld.global.nc.u64 	%rd4188, [%rd4015+5888];
	mul.wide.u32 	%rd4189, %r2304, 8;
	add.s64 	%rd4190, %rd4020, %rd4189;
	shl.b64 	%rd4191, %rd4188, 62;
	atom.global.or.b64 	%rd4192, [%rd4190], %rd4191;
	shr.u64 	%rd4193, %rd4188, 2;
	and.b64  	%rd4194, %rd4193, 281474976710655;
	atom.global.or.b64 	%rd4195, [%rd4190+8], %rd4194;
	add.s32 	%r2305, %r2254, 1200;
	shr.u32 	%r2306, %r2305, 6;
	ld.global.nc.u64 	%rd4196, [%rd4015+6144];
	mul.wide.u32 	%rd4197, %r2306, 8;
	add.s64 	%rd4198, %rd4020, %rd4197;
	shl.b64 	%rd4199, %rd4196, 48;
	atom.global.or.b64 	%rd4200, [%rd4198], %rd4199;
	shr.u64 	%rd4201, %rd4196, 16;
	and.b64  	%rd4202, %rd4201, 17179869183;
	atom.global.or.b64 	%rd4203, [%rd4198+8], %rd4202;
	add.s32 	%r2307, %r2254, 1250;
	shr.u32 	%r2308, %r2307, 6;
	ld.global.nc.u64 	%rd4204, [%rd4015+6400];
	mul.wide.u32 	%rd4205, %r2308, 8;
	add.s64 	%rd4206, %rd4020, %rd4205;
	shl.b64 	%rd4207, %rd4204, 34;
	atom.global.or.b64 	%rd4208, [%rd4206], %rd4207;
	shr.u64 	%rd4209, %rd4204, 30;
	and.b64  	%rd4210, %rd4209, 1048575;
	atom.global.or.b64 	%rd4211, [%rd4206+8], %rd4210;
	add.s32 	%r2309, %r2254, 1300;
	shr.u32 	%r2310, %r2309, 6;
	ld.global.nc.u64 	%rd4212, [%rd4015+6656];
	mul.wide.u32 	%rd4213, %r2310, 8;
	add.s64 	%rd4214, %rd4020, %rd4213;
	shl.b64 	%rd4215, %rd4212, 20;
	atom.global.or.b64 	%rd4216, [%rd4214], %rd4215;
	shr.u64 	%rd4217, %rd4212, 44;
	and.b64  	%rd4218, %rd4217, 63;
	atom.global.or.b64 	%rd4219, [%rd4214+8], %rd4218;
	add.s32 	%r2311, %r2254, 1350;
	shr.u32 	%r2312, %r2311, 6;
	ld.global.nc.u64 	%rd4220, [%rd4015+6912];
	mul.wide.u32 	%rd4221, %r2312, 8;
	add.s64 	%rd4222, %rd4020, %rd4221;
	shl.b64 	%rd4223, %rd4220, 6;
	and.b64  	%rd4224, %rd4223, 72057594037927872;
	atom.global.or.b64 	%rd4225, [%rd4222], %rd4224;
	add.s32 	%r2313, %r2254, 1400;
	shr.u32 	%r2314, %r2313, 6;
	ld.global.nc.u64 	%rd4226, [%rd4015+7168];
	mul.wide.u32 	%rd4227, %r2314, 8;
	add.s64 	%rd4228, %rd4020, %rd4227;
	shl.b64 	%rd4229, %rd4226, 56;
	atom.global.or.b64 	%rd4230, [%rd4228], %rd4229;
	shr.u64 	%rd4231, %rd4226, 8;
	and.b64  	%rd4232, %rd4231, 4398046511103;
	atom.global.or.b64 	%rd4233, [%rd4228+8], %rd4232;
	add.s32 	%r2315, %r2254, 1450;
	shr.u32 	%r2316, %r2315, 6;
	ld.global.nc.u64 	%rd4234, [%rd4015+7424];
	mul.wide.u32 	%rd4235, %r2316, 8;
	add.s64 	%rd4236, %rd4020, %rd4235;
	shl.b64 	%rd4237, %rd4234, 42;
	atom.global.or.b64 	%rd4238, [%rd4236], %rd4237;
	shr.u64 	%rd4239, %rd4234, 22;
	and.b64  	%rd4240, %rd4239, 268435455;
	atom.global.or.b64 	%rd4241, [%rd4236+8], %rd4240;
	add.s32 	%r2317, %r2254, 1500;
	shr.u32 	%r2318, %r2317, 6;
	ld.global.nc.u64 	%rd4242, [%rd4015+7680];
	mul.wide.u32 	%rd4243, %r2318, 8;
	add.s64 	%rd4244, %rd4020, %rd4243;
	shl.b64 	%rd4245, %rd4242, 28;
	atom.global.or.b64 	%rd4246, [%rd4244], %rd4245;
	shr.u64 	%rd4247, %rd4242, 36;
	and.b64  	%rd4248, %rd4247, 16383;
	atom.global.or.b64 	%rd4249, [%rd4244+8], %rd4248;
	add.s32 	%r2319, %r2254, 1550;
	shr.u32 	%r2320, %r2319, 6;
	ld.global.nc.u64 	%rd4250, [%rd4015+7936];
	mul.wide.u32 	%rd4251, %r2320, 8;
	add.s64 	%rd4252, %rd4020, %rd4251;
	shl.b64 	%rd4253, %rd4250, 14;
	atom.global.or.b64 	%rd4254, [%rd4252], %rd4253;
	bra.uni 	$L__BB0_1680;
$L__BB0_102:
	ld.param.u8 	%rs35, [_Z14pack_global_64PKmPmh_param_2];
	setp.eq.s16 	%p22, %rs35, 51;
	@%p22 bra 	$L__BB0_1512;
	ld.param.u8 	%rs36, [_Z14pack_global_64PKmPmh_param_2];
	setp.eq.s16 	%p23, %rs36, 52;
	@%p23 bra 	$L__BB0_104;
	bra.uni 	$L__BB0_1680;
$L__BB0_104:
	ld.param.u64 	%rd15753, [_Z14pack_global_64PKmPmh_param_1];
	ld.param.u64 	%rd15745, [_Z14pack_global_64PKmPmh_param_0];
	mov.u32 	%r2087, %tid.x;
	mul.lo.s32 	%r2088, %r2087, 1664;
	cvta.to.global.u64 	%rd3473, %rd15745;
	add.s64 	%rd3475, %rd3473, %rd565;
	mul.wide.u32 	%rd3476, %r2087, 8;
	add.s64 	%rd3477, %rd3475, %rd3476;
	shr.u32 	%r2091, %r2088, 6;
	ld.global.nc.u64 	%rd3478, [%rd3477];
	and.b64  	%rd3479, %rd3478, 4503599627370495;
	cvta.to.global.u64 	%rd3480, %rd15753;
	add.s64 	%rd3482, %rd3480, %rd566;
	mul.wide.u32 	%rd3483, %r2091, 8;
	add.s64 	%rd3484, %rd3482, %rd3483;
	atom.global.or.b64 	%rd3485, [%rd3484], %rd3479;
	ld.global.nc.u64 	%rd3486, [%rd3477+256];
	shl.b64 	%rd3487, %rd3486, 52;
	atom.global.or.b64 	%rd3488, [%rd3484], %rd3487;
	shr.u64 	%rd3489, %rd3486, 12;
	and.b64  	%rd3490, %rd3489, 1099511627775;
	atom.global.or.b64 	%rd3491, [%rd3484+8], %rd3490;
	or.b32  	%r2095, %r2088, 64;
	shr.u32 	%r2096, %r2095, 6;
	ld.global.nc.u64 	%rd3492, [%rd3477+512];
	mul.wide.u32 	%rd3493, %r2096, 8;
	add.s64 	%rd3494, %rd3482, %rd3493;
	shl.b64 	%rd3495, %rd3492, 40;
	atom.global.or.b64 	%rd3496, [%rd3494], %rd3495;
	shr.u64 	%rd3497, %rd3492, 24;
	and.b64  	%rd3498, %rd3497, 268435455;
	atom.global.or.b64 	%rd3499, [%rd3494+8], %rd3498;
	add.s32 	%r2097, %r2088, 156;
	shr.u32 	%r2098, %r2097, 6;
	ld.global.nc.u64 	%rd3500, [%rd3477+768];
	mul.wide.u32 	%rd3501, %r2098, 8;
	add.s64 	%rd3502, %rd3482, %rd3501;
	shl.b64 	%rd3503, %rd3500, 28;
	atom.global.or.b64 	%rd3504, [%rd3502], %rd3503;
	shr.u64 	%rd3505, %rd3500, 36;
	and.b64  	%rd3506, %rd3505, 65535;
	atom.global.or.b64 	%rd3507, [%rd3502+8], %rd3506;
	add.s32 	%r2099, %r2088, 208;
	shr.u32 	%r2100, %r2099, 6;
	ld.global.nc.u64 	%rd3508, [%rd3477+1024];
	mul.wide.u32 	%rd3509, %r2100, 8;
	add.s64 	%rd3510, %rd3482, %rd3509;
	shl.b64 	%rd3511, %rd3508, 16;
	atom.global.or.b64 	%rd3512, [%rd3510], %rd3511;
	shr.u64 	%rd3513, %rd3508, 48;
	and.b64  	%rd3514, %rd3513, 15;
	atom.global.or.b64 	%rd3515, [%rd3510+8], %rd3514;
	add.s32 	%r2101, %r2088, 260;
	shr.u32 	%r2102, %r2101, 6;
	ld.global.nc.u64 	%rd3516, [%rd3477+1280];
	mul.wide.u32 	%rd3517, %r2102, 8;
	add.s64 	%rd3518, %rd3482, %rd3517;
	shl.b64 	%rd3519, %rd3516, 4;
	and.b64  	%rd3520, %rd3519, 72057594037927920;
	atom.global.or.b64 	%rd3521, [%rd3518], %rd3520;
	add.s32 	%r2103, %r2088, 312;
	shr.u32 	%r2104, %r2103, 6;
	ld.global.nc.u64 	%rd3522, [%rd3477+1536];
	mul.wide.u32 	%rd3523, %r2104, 8;
	add.s64 	%rd3524, %rd3482, %rd3523;
	shl.b64 	%rd3525, %rd3522, 56;
	atom.global.or.b64 	%rd3526, [%rd3524], %rd3525;
	shr.u64 	%rd3527, %rd3522, 8;
	and.b64  	%rd3528, %rd3527, 17592186044415;
	atom.global.or.b64 	%rd3529, [%rd3524+8], %rd3528;
	add.s32 	%r2105, %r2088, 364;
	shr.u32 	%r2106, %r2105, 6;
	ld.global.nc.u64 	%rd3530, [%rd3477+1792];
	mul.wide.u32 	%rd3531, %r2106, 8;
	add.s64 	%rd3532, %rd3482, %rd3531;
	shl.b64 	%rd3533, %rd3530, 44;
	atom.global.or.b64 	%rd3534, [%rd3532], %rd3533;
	shr.u64 	%rd3535, %rd3530, 20;
	and.b64  	%rd3536, %rd3535, 4294967295;
	atom.global.or.b64 	%rd3537, [%rd3532+8], %rd3536;
	add.s32 	%r2107, %r2088, 416;
	shr.u32 	%r2108, %r2107, 6;
	ld.global.nc.u64 	%rd3538, [%rd3477+2048];
	mul.wide.u32 	%rd3539, %r2108, 8;
	add.s64 	%rd3540, %rd3482, %rd3539;
	shl.b64 	%rd3541, %rd3538, 32;
	atom.global.or.b64 	%rd3542, [%rd3540], %rd3541;
	shr.u64 	%rd3543, %rd3538, 32;
	and.b64  	%rd3544, %rd3543, 1048575;
	atom.global.or.b64 	%rd3545, [%rd3540+8], %rd3544;
	add.s32 	%r2109, %r2088, 468;
	shr.u32 	%r2110, %r2109, 6;
	ld.global.nc.u64 	%rd3546, [%rd3477+2304];
	mul.wide.u32 	%rd3547, %r2110, 8;
	add.s64 	%rd3548, %rd3482, %rd3547;
	shl.b64 	%rd3549, %rd3546, 20;
	atom.global.or.b64 	%rd3550, [%rd3548], %rd3549;
	shr.u64 	%rd3551, %rd3546, 44;
	and.b64  	%rd3552, %rd3551, 255;
	atom.global.or.b64 	%rd3553, [%rd3548+8], %rd3552;
	add.s32 	%r2111, %r2088, 520;
	shr.u32 	%r2112, %r2111, 6;
	ld.global.nc.u64 	%rd3554, [%rd3477+2560];
	mul.wide.u32 	%rd3555, %r2112, 8;
	add.s64 	%rd3556, %rd3482, %rd3555;
	shl.b64 	%rd3557, %rd3554, 8;
	and.b64  	%rd3558, %rd3557, 1152921504606846720;
	atom.global.or.b64 	%rd3559, [%rd3556], %rd3558;
	add.s32 	%r2113, %r2088, 572;
	shr.u32 	%r2114, %r2113, 6;
	ld.global.nc.u64 	%rd3560, [%rd3477+2816];
	mul.wide.u32 	%rd3561, %r2114, 8;
	add.s64 	%rd3562, %rd3482, %rd3561;
	shl.b64 	%rd3563, %rd3560, 60;
	atom.global.or.b64 	%rd3564, [%rd3562], %rd3563;
	shr.u64 	%rd3565, %rd3560, 4;
	and.b64  	%rd3566, %rd3565, 281474976710655;
	atom.global.or.b64 	%rd3567, [%rd3562+8], %rd3566;
	add.s32 	%r2115, %r2088, 624;
	shr.u32 	%r2116, %r2115, 6;
	ld.global.nc.u64 	%rd3568, [%rd3477+3072];
	mul.wide.u32 	%rd3569, %r2116, 8;
	add.s64 	%rd3570, %rd3482, %rd3569;
	shl.b64 	%rd3571, %rd3568, 48;
	atom.global.or.b64 	%rd3572, [%rd3570], %rd3571;
	shr.u64 	%rd3573, %rd3568, 16;
	and.b64  	%rd3574, %rd3573, 68719476735;
	atom.global.or.b64 	%rd3575, [%rd3570+8], %rd3574;
	add.s32 	%r2117, %r2088, 676;
	shr.u32 	%r2118, %r2117, 6;
	ld.global.nc.u64 	%rd3576, [%rd3477+3328];
	mul.wide.u32 	%rd3577, %r2118, 8;
	add.s64 	%rd3578, %rd3482, %rd3577;
	shl.b64 	%rd3579, %rd3576, 36;
	atom.global.or.b64 	%rd3580, [%rd3578], %rd3579;
	shr.u64 	%rd3581, %rd3576, 28;
	and.b64  	%rd3582, %rd3581, 16777215;
	atom.global.or.b64 	%rd3583, [%rd3578+8], %rd3582;
	add.s32 	%r2119, %r2088, 728;
	shr.u32 	%r2120, %r2119, 6;
	ld.global.nc.u64 	%rd3584, [%rd3477+3584];
	mul.wide.u32 	%rd3585, %r2120, 8;
	add.s64 	%rd3586, %rd3482, %rd3585;
	shl.b64 	%rd3587, %rd3584, 24;
	atom.global.or.b64 	%rd3588, [%rd3586], %rd3587;
	shr.u64 	%rd3589, %rd3584, 40;
	and.b64  	%rd3590, %rd3589, 4095;
	atom.global.or.b64 	%rd3591, [%rd3586+8], %rd3590;
	add.s32 	%r2121, %r2088, 780;
	shr.u32 	%r2122, %r2121, 6;
	ld.global.nc.u64 	%rd3592, [%rd3477+3840];
	mul.wide.u32 	%rd3593, %r2122, 8;
	add.s64 	%rd3594, %rd3482, %rd3593;
	shl.b64 	%rd3595, %rd3592, 12;
	atom.global.or.b64 	%rd3596, [%rd3594], %rd3595;
	ld.global.nc.u64 	%rd3597, [%rd3477+4096];
	and.b64  	%rd3598, %rd3597, 4503599627370495;
	atom.global.or.b64 	%rd3599, [%rd3484+104], %rd3598;
	add.s32 	%r2123, %r2088, 884;
	shr.u32 	%r2124, %r2123, 6;
	ld.global.nc.u64 	%rd3600, [%rd3477+4352];
	mul.wide.u32 	%rd3601, %r2124, 8;
	add.s64 	%rd3602, %rd3482, %rd3601;
	shl.b64 	%rd3603, %rd3600, 52;
	atom.global.or.b64 	%rd3604, [%rd3602], %rd3603;
	shr.u64 	%rd3605, %rd3600, 12;
	and.b64  	%rd3606, %rd3605, 1099511627775;
	atom.global.or.b64 	%rd3607, [%rd3602+8], %rd3606;
	add.s32 	%r2125, %r2088, 936;
	shr.u32 	%r2126, %r2125, 6;
	ld.global.nc.u64 	%rd3608, [%rd3477+4608];
	mul.wide.u32 	%rd3609, %r2126, 8;
	add.s64 	%rd3610, %rd3482, %rd3609;
	shl.b64 	%rd3611, %rd3608, 40;
	atom.global.or.b64 	%rd3612, [%rd3610], %rd3611;
	shr.u64 	%rd3613, %rd3608, 24;
	and.b64  	%rd3614, %rd3613, 268435455;
	atom.global.or.b64 	%rd3615, [%rd3610+8], %rd3614;
	add.s32 	%r2127, %r2088, 988;
	shr.u32 	%r2128, %r2127, 6;
	ld.global.nc.u64 	%rd3616, [%rd3477+4864];
	mul.wide.u32 	%rd3617, %r2128, 8;
	add.s64 	%rd3618, %rd3482, %rd3617;
	shl.b64 	%rd3619, %rd3616, 28;
	atom.global.or.b64 	%rd3620, [%rd3618], %rd3619;
	shr.u64 	%rd3621, %rd3616, 36;
	and.b64  	%rd3622, %rd3621, 65535;
	atom.global.or.b64 	%rd3623, [%rd3618+8], %rd3622;
	add.s32 	%r2129, %r2088, 1040;
	shr.u32 	%r2130, %r2129, 6;
	ld.global.nc.u64 	%rd3624, [%rd3477+5120];
	mul.wide.u32 	%rd3625, %r2130, 8;
	add.s64 	%rd3626, %rd3482, %rd3625;
	shl.b64 	%rd3627, %rd3624, 16;
	atom.global.or.b64 	%rd3628, [%rd3626], %rd3627;
	shr.u64 	%rd3629, %rd3624, 48;
	and.b64  	%rd3630, %rd3629, 15;
	atom.global.or.b64 	%rd3631, [%rd3626+8], %rd3630;
	add.s32 	%r2131, %r2088, 1092;
	shr.u32 	%r2132, %r2131, 6;
	ld.global.nc.u64 	%rd3632, [%rd3477+5376];
	mul.wide.u32 	%rd3633, %r2132, 8;
	add.s64 	%rd3634, %rd3482, %rd3633;
	shl.b64 	%rd3635, %rd3632, 4;
	and.b64  	%rd3636, %rd3635, 72057594037927920;
	atom.global.or.b64 	%rd3637, [%rd3634], %rd3636;
	add.s32 	%r2133, %r2088, 1144;
	shr.u32 	%r2134, %r2133, 6;
	ld.global.nc.u64 	%rd3638, [%rd3477+5632];
	mul.wide.u32 	%rd3639, %r2134, 8;
	add.s64 	%rd3640, %rd3482, %rd3639;
	shl.b64 	%rd3641, %rd3638, 56;
	atom.global.or.b64 	%rd3642, [%rd3640], %rd3641;
	shr.u64 	%rd3643, %rd3638, 8;
	and.b64  	%rd3644, %rd3643, 17592186044415;
	atom.global.or.b64 	%rd3645, [%rd3640+8], %rd3644;
	add.s32 	%r2135, %r2088, 1196;
	shr.u32 	%r2136, %r2135, 6;
	ld.global.nc.u64 	%rd3646, [%rd3477+5888];
	mul.wide.u32 	%rd3647, %r2136, 8;
	add.s64 	%rd3648, %rd3482, %rd3647;
	shl.b64 	%rd3649, %rd3646, 44;
	atom.global.or.b64 	%rd3650, [%rd3648], %rd3649;
	shr.u64 	%rd3651, %rd3646, 20;
	and.b64  	%rd3652, %rd3651, 4294967295;
	atom.global.or.b64 	%rd3653, [%rd3648+8], %rd3652;
	add.s32 	%r2137, %r2088, 1248;
	shr.u32 	%r2138, %r2137, 6;
	ld.global.nc.u64 	%rd3654, [%rd3477+6144];
	mul.wide.u32 	%rd3655, %r2138, 8;
	add.s64 	%rd3656, %rd3482, %rd3655;
	shl.b64 	%rd3657, %rd3654, 32;
	atom.global.or.b64 	%rd3658, [%rd3656], %rd3657;
	shr.u64 	%rd3659, %rd3654, 32;
	and.b64  	%rd3660, %rd3659, 1048575;
	atom.global.or.b64 	%rd3661, [%rd3656+8], %rd3660;
	add.s32 	%r2139, %r2088, 1300;
	shr.u32 	%r2140, %r2139, 6;
	ld.global.nc.u64 	%rd3662, [%rd3477+6400];
	mul.wide.u32 	%rd3663, %r2140, 8;
	add.s64 	%rd3664, %rd3482, %rd3663;
	shl.b64 	%rd3665, %rd3662, 20;
	atom.global.or.b64 	%rd3666, [%rd3664], %rd3665;
	shr.u64 	%rd3667, %rd3662, 44;
	and.b64  	%rd3668, %rd3667, 255;
	atom.global.or.b64 	%rd3669, [%rd3664+8], %rd3668;
	add.s32 	%r2141, %r2088, 1352;
	shr.u32 	%r2142, %r2141, 6;
	ld.global.nc.u64 	%rd3670, [%rd3477+6656];
	mul.wide.u32 	%rd3671, %r2142, 8;
	add.s64 	%rd3672, %rd3482, %rd3671;
	shl.b64 	%rd3673, %rd3670, 8;
	and.b64  	%rd3674, %rd3673, 1152921504606846720;
	atom.global.or.b64 	%rd3675, [%rd3672], %rd3674;
	add.s32 	%r2143, %r2088, 1404;
	shr.u32 	%r2144, %r2143, 6;
	ld.global.nc.u64 	%rd3676, [%rd3477+6912];
	mul.wide.u32 	%rd3677, %r2144, 8;
	add.s64 	%rd3678, %rd3482, %rd3677;
	shl.b64 	%rd3679, %rd3676, 60;
	atom.global.or.b64 	%rd3680, [%rd3678], %rd3679;
	shr.u64 	%rd3681, %rd3676, 4;
	and.b64  	%rd3682, %rd3681, 281474976710655;
	atom.global.or.b64 	%rd3683, [%rd3678+8], %rd3682;
	add.s32 	%r2145, %r2088, 1456;
	shr.u32 	%r2146, %r2145, 6;
	ld.global.nc.u64 	%rd3684, [%rd3477+7168];
	mul.wide.u32 	%rd3685, %r2146, 8;
	add.s64 	%rd3686, %rd3482, %rd3685;
	shl.b64 	%rd3687, %rd3684, 48;
	atom.global.or.b64 	%rd3688, [%rd3686], %rd3687;
	shr.u64 	%rd3689, %rd3684, 16;
	and.b64  	%rd3690, %rd3689, 68719476735;
	atom.global.or.b64 	%rd3691, [%rd3686+8], %rd3690;
	add.s32 	%r2147, %r2088, 1508;
	shr.u32 	%r2148, %r2147, 6;
	ld.global.nc.u64 	%rd3692, [%rd3477+7424];
	mul.wide.u32 	%rd3693, %r2148, 8;
	add.s64 	%rd3694, %rd3482, %rd3693;
	shl.b64 	%rd3695, %rd3692, 36;
	atom.global.or.b64 	%rd3696, [%rd3694], %rd3695;
	shr.u64 	%rd3697, %rd3692, 28;
	and.b64  	%rd3698, %rd3697, 16777215;
	atom.global.or.b64 	%rd3699, [%rd3694+8], %rd3698;
	add.s32 	%r2149, %r2088, 1560;
	shr.u32 	%r2150, %r2149, 6;
	ld.global.nc.u64 	%rd3700, [%rd3477+7680];
	mul.wide.u32 	%rd3701, %r2150, 8;
	add.s64 	%rd3702, %rd3482, %rd3701;
	shl.b64 	%rd3703, %rd3700, 24;
	atom.global.or.b64 	%rd3704, [%rd3702], %rd3703;
	shr.u64 	%rd3705, %rd3700, 40;
	and.b64  	%rd3706, %rd3705, 4095;
	atom.global.or.b64 	%rd3707, [%rd3702+8], %rd3706;
	add.s32 	%r2151, %r2088, 1612;
	shr.u32 	%r2152, %r2151, 6;
	ld.global.nc.u64 	%rd3708, [%rd3477+7936];
	mul.wide.u32 	%rd3709, %r2152, 8;
	add.s64 	%rd3710, %rd3482, %rd3709;
	shl.b64 	%rd3711, %rd3708, 12;
	atom.global.or.b64 	%rd3712, [%rd3710], %rd3711;
	bra.uni 	$L__BB0_1680;
$L__BB0_105:
	ld.param.u8 	%rs29, [_Z14pack_global_64PKmPmh_param_2];
	setp.gt.s16 	%p16, %rs29, 54;
	@%p16 bra 	$L__BB0_109;
	ld.param.u8 	%rs32, [_Z14pack_global_64PKmPmh_param_2];
	setp.eq.s16 	%p19, %rs32, 53;
	@%p19 bra 	$L__BB0_1554;
	ld.param.u8 	%rs33, [_Z14pack_global_64PKmPmh_param_2];
	setp.eq.s16 	%p20, %rs33, 54;
	@%p20 bra 	$L__BB0_108;
	bra.uni 	$L__BB0_1680;
$L__BB0_108:
	ld.param.u64 	%rd15752, [_Z14pack_global_64PKmPmh_param_1];
	ld.param.u64 	%rd15744, [_Z14pack_global_64PKmPmh_param_0];
	mov.u32 	%r1915, %tid.x;
	mul.lo.s32 	%r1916, %r1915, 1728;
	cvta.to.global.u64 	%rd2933, %rd15744;
	add.s64 	%rd2935, %rd2933, %rd565;
	mul.wide.u32 	%rd2936, %r1915, 8;
	add.s64 	%rd2937, %rd2935, %rd2936;
	shr.u32 	%r1919, %r1916, 6;
	ld.global.nc.u64 	%rd2938, [%rd2937];
	and.b64  	%rd2939, %rd2938, 18014398509481983;
	cvta.to.global.u64 	%rd2940, %rd15752;
	mul.wide.u32 	%rd2941, %r1062, 8;
	add.s64 	%rd2942, %rd2940, %rd2941;
	mul.wide.u32 	%rd2943, %r1919, 8;
	add.s64 	%rd2944, %rd2942, %rd2943;
	atom.global.or.b64 	%rd2945, [%rd2944], %rd2939;
	ld.global.nc.u64 	%rd2946, [%rd2937+256];
	shl.b64 	%rd2947, %rd2946, 54;
	atom.global.or.b64 	%rd2948, [%rd2944], %rd2947;
	shr.u64 	%rd2949, %rd2946, 10;
	and.b64  	%rd2950, %rd2949, 17592186044415;
	atom.global.or.b64 	%rd2951, [%rd2944+8], %rd2950;
	add.s32 	%r1923, %r1916, 108;
	shr.u32 	%r1924, %r1923, 6;
	ld.global.nc.u64 	%rd2952, [%rd2937+512];
	mul.wide.u32 	%rd2953, %r1924, 8;
	add.s64 	%rd2954, %rd2942, %rd2953;
	shl.b64 	%rd2955, %rd2952, 44;
	atom.global.or.b64 	%rd2956, [%rd2954], %rd2955;
	shr.u64 	%rd2957, %rd2952, 20;
	and.b64  	%rd2958, %rd2957, 17179869183;
	atom.global.or.b64 	%rd2959, [%rd2954+8], %rd2958;
	add.s32 	%r1925, %r1916, 162;
	shr.u32 	%r1926, %r1925, 6;
	ld.global.nc.u64 	%rd2960, [%rd2937+768];
	mul.wide.u32 	%rd2961, %r1926, 8;
	add.s64 	%rd2962, %rd2942, %rd2961;
	shl.b64 	%rd2963, %rd2960, 34;
	atom.global.or.b64 	%rd2964, [%rd2962], %rd2963;
	shr.u64 	%rd2965, %rd2960, 30;
	and.b64  	%rd2966, %rd2965, 16777215;
	atom.global.or.b64 	%rd2967, [%rd2962+8], %rd2966;
	add.s32 	%r1927, %r1916, 216;
	shr.u32 	%r1928, %r1927, 6;
	ld.global.nc.u64 	%rd2968, [%rd2937+1024];
	mul.wide.u32 	%rd2969, %r1928, 8;
	add.s64 	%rd2970, %rd2942, %rd2969;
	shl.b64 	%rd2971, %rd2968, 24;
	atom.global.or.b64 	%rd2972, [%rd2970], %rd2971;
	shr.u64 	%rd2973, %rd2968, 40;
	and.b64  	%rd2974, %rd2973, 16383;
	atom.global.or.b64 	%rd2975, [%rd2970+8], %rd2974;
	add.s32 	%r1929, %r1916, 270;
	shr.u32 	%r1930, %r1929, 6;
	ld.global.nc.u64 	%rd2976, [%rd2937+1280];
	mul.wide.u32 	%rd2977, %r1930, 8;
	add.s64 	%rd2978, %rd2942, %rd2977;
	shl.b64 	%rd2979, %rd2976, 14;
	atom.global.or.b64 	%rd2980, [%rd2978], %rd2979;
	shr.u64 	%rd2981, %rd2976, 50;
	and.b64  	%rd2982, %rd2981, 15;
	atom.global.or.b64 	%rd2983, [%rd2978+8], %rd2982;
	add.s32 	%r1931, %r1916, 324;
	shr.u32 	%r1932, %r1931, 6;
	ld.global.nc.u64 	%rd2984, [%rd2937+1536];
	mul.wide.u32 	%rd2985, %r1932, 8;
	add.s64 	%rd2986, %rd2942, %rd2985;
	shl.b64 	%rd2987, %rd2984, 4;
	and.b64  	%rd2988, %rd2987, 288230376151711728;
	atom.global.or.b64 	%rd2989, [%rd2986], %rd2988;
	add.s32 	%r1933, %r1916, 378;
	shr.u32 	%r1934, %r1933, 6;
	ld.global.nc.u64 	%rd2990, [%rd2937+1792];
	mul.wide.u32 	%rd2991, %r1934, 8;
	add.s64 	%rd2992, %rd2942, %rd2991;
	shl.b64 	%rd2993, %rd2990, 58;
	atom.global.or.b64 	%rd2994, [%rd2992], %rd2993;
	shr.u64 	%rd2995, %rd2990, 6;
	and.b64  	%rd2996, %rd2995, 281474976710655;
	atom.global.or.b64 	%rd2997, [%rd2992+8], %rd2996;
	add.s32 	%r1935, %r1916, 432;
	shr.u32 	%r1936, %r1935, 6;
	ld.global.nc.u64 	%rd2998, [%rd2937+2048];
	mul.wide.u32 	%rd2999, %r1936, 8;
	add.s64 	%rd3000, %rd2942, %rd2999;
	shl.b64 	%rd3001, %rd2998, 48;
	atom.global.or.b64 	%rd3002, [%rd3000], %rd3001;
	shr.u64 	%rd3003, %rd2998, 16;
	and.b64  	%rd3004, %rd3003, 274877906943;
	atom.global.or.b64 	%rd3005, [%rd3000+8], %rd3004;
	add.s32 	%r1937, %r1916, 486;
	shr.u32 	%r1938, %r1937, 6;
	ld.global.nc.u64 	%rd3006, [%rd2937+2304];
	mul.wide.u32 	%rd3007, %r1938, 8;
	add.s64 	%rd3008, %rd2942, %rd3007;
	shl.b64 	%rd3009, %rd3006, 38;
	atom.global.or.b64 	%rd3010, [%rd3008], %rd3009;
	shr.u64 	%rd3011, %rd3006, 26;
	and.b64  	%rd3012, %rd3011, 268435455;
	atom.global.or.b64 	%rd3013, [%rd3008+8], %rd3012;
	add.s32 	%r1939, %r1916, 540;
	shr.u32 	%r1940, %r1939, 6;
	ld.global.nc.u64 	%rd3014, [%rd2937+2560];
	mul.wide.u32 	%rd3015, %r1940, 8;
	add.s64 	%rd3016, %rd2942, %rd3015;
	shl.b64 	%rd3017, %rd3014, 28;
	atom.global.or.b64 	%rd3018, [%rd3016], %rd3017;
	shr.u64 	%rd3019, %rd3014, 36;
	and.b64  	%rd3020, %rd3019, 262143;
	atom.global.or.b64 	%rd3021, [%rd3016+8], %rd3020;
	add.s32 	%r1941, %r1916, 594;
	shr.u32 	%r1942, %r1941, 6;
	ld.global.nc.u64 	%rd3022, [%rd2937+2816];
	mul.wide.u32 	%rd3023, %r1942, 8;
	add.s64 	%rd3024, %rd2942, %rd3023;
	shl.b64 	%rd3025, %rd3022, 18;
	atom.global.or.b64 	%rd3026, [%rd3024], %rd3025;
	shr.u64 	%rd3027, %rd3022, 46;
	and.b64  	%rd3028, %rd3027, 255;
	atom.global.or.b64 	%rd3029, [%rd3024+8], %rd3028;
	add.s32 	%r1943, %r1916, 648;
	shr.u32 	%r1944, %r1943, 6;
	ld.global.nc.u64 	%rd3030, [%rd2937+3072];
	mul.wide.u32 	%rd3031, %r1944, 8;
	add.s64 	%rd3032, %rd2942, %rd3031;
	shl.b64 	%rd3033, %rd3030, 8;
	and.b64  	%rd3034, %rd3033, 4611686018427387648;
	atom.global.or.b64 	%rd3035, [%rd3032], %rd3034;
	add.s32 	%r1945, %r1916, 702;
	shr.u32 	%r1946, %r1945, 6;
	ld.global.nc.u64 	%rd3036, [%rd2937+3328];
	mul.wide.u32 	%rd3037, %r1946, 8;
	add.s64 	%rd3038, %rd2942, %rd3037;
	shl.b64 	%rd3039, %rd3036, 62;
	atom.global.or.b64 	%rd3040, [%rd3038], %rd3039;
	shr.u64 	%rd3041, %rd3036, 2;
	and.b64  	%rd3042, %rd3041, 4503599627370495;
	atom.global.or.b64 	%rd3043, [%rd3038+8], %rd3042;
	add.s32 	%r1947, %r1916, 756;
	shr.u32 	%r1948, %r1947, 6;
	ld.global.nc.u64 	%rd3044, [%rd2937+3584];
	mul.wide.u32 	%rd3045, %r1948, 8;
	add.s64 	%rd3046, %rd2942, %rd3045;
	shl.b64 	%rd3047, %rd3044, 52;
	atom.global.or.b64 	%rd3048, [%rd3046], %rd3047;
	shr.u64 	%rd3049, %rd3044, 12;
	and.b64  	%rd3050, %rd3049, 4398046511103;
	atom.global.or.b64 	%rd3051, [%rd3046+8], %rd3050;
	add.s32 	%r1949, %r1916, 810;
	shr.u32 	%r1950, %r1949, 6;
	ld.global.nc.u64 	%rd3052, [%rd2937+3840];
	mul.wide.u32 	%rd3053, %r1950, 8;
	add.s64 	%rd3054, %rd2942, %rd3053;
	shl.b64 	%rd3055, %rd3052, 42;
	atom.global.or.b64 	%rd3056, [%rd3054], %rd3055;
	shr.u64 	%rd3057, %rd3052, 22;
	and.b64  	%rd3058, %rd3057, 4294967295;
	atom.global.or.b64 	%rd3059, [%rd3054+8], %rd3058;
	add.s32 	%r1951, %r1916, 864;
	shr.u32 	%r1952, %r1951, 6;
	ld.global.nc.u64 	%rd3060, [%rd2937+4096];
	mul.wide.u32 	%rd3061, %r1952, 8;
	add.s64 	%rd3062, %rd2942, %rd3061;
	shl.b64 	%rd3063, %rd3060, 32;
	atom.global.or.b64 	%rd3064, [%rd3062], %rd3063;
	shr.u64 	%rd3065, %rd3060, 32;
	and.b64  	%rd3066, %rd3065, 4194303;
	atom.global.or.b64 	%rd3067, [%rd3062+8], %rd3066;
	add.s32 	%r1953, %r1916, 918;
	shr.u32 	%r1954, %r1953, 6;
	ld.global.nc.u64 	%rd3068, [%rd2937+4352];
	mul.wide.u32 	%rd3069, %r1954, 8;
	add.s64 	%rd3070, %rd2942, %rd3069;
	shl.b64 	%rd3071, %rd3068, 22;
	atom.global.or.b64 	%rd3072, [%rd3070], %rd3071;
	shr.u64 	%rd3073, %rd3068, 42;
	and.b64  	%rd3074, %rd3073, 4095;
	atom.global.or.b64 	%rd3075, [%rd3070+8], %rd3074;
	add.s32 	%r1955, %r1916, 972;
	shr.u32 	%r1956, %r1955, 6;
	ld.global.nc.u64 	%rd3076, [%rd2937+4608];
	mul.wide.u32 	%rd3077, %r1956, 8;
	add.s64 	%rd3078, %rd2942, %rd3077;
	shl.b64 	%rd3079, %rd3076, 12;
	atom.global.or.b64 	%rd3080, [%rd3078], %rd3079;
	shr.u64 	%rd3081, %rd3076, 52;
	and.b64  	%rd3082, %rd3081, 3;
	atom.global.or.b64 	%rd3083, [%rd3078+8], %rd3082;
	add.s32 	%r1957, %r1916, 1026;
	shr.u32 	%r1958, %r1957, 6;
	ld.global.nc.u64 	%rd3084, [%rd2937+4864];
	mul.wide.u32 	%rd3085, %r1958, 8;
	add.s64 	%rd3086, %rd2942, %rd3085;
	shl.b64 	%rd3087, %rd3084, 2;
	and.b64  	%rd3088, %rd3087, 72057594037927932;
	atom.global.or.b64 	%rd3089, [%rd3086], %rd3088;
	add.s32 	%r1959, %r1916, 1080;
	shr.u32 	%r1960, %r1959, 6;
	ld.global.nc.u64 	%rd3090, [%rd2937+5120];
	mul.wide.u32 	%rd3091, %r1960, 8;
	add.s64 	%rd3092, %rd2942, %rd3091;
	shl.b64 	%rd3093, %rd3090, 56;
	atom.global.or.b64 	%rd3094, [%rd3092], %rd3093;
	shr.u64 	%rd3095, %rd3090, 8;
	and.b64  	%rd3096, %rd3095, 70368744177663;
	atom.global.or.b64 	%rd3097, [%rd3092+8], %rd3096;
	add.s32 	%r1961, %r1916, 1134;
	shr.u32 	%r1962, %r1961, 6;
	ld.global.nc.u64 	%rd3098, [%rd2937+5376];
	mul.wide.u32 	%rd3099, %r1962, 8;
	add.s64 	%rd3100, %rd2942, %rd3099;
	shl.b64 	%rd3101, %rd3098, 46;
	atom.global.or.b64 	%rd3102, [%rd3100], %rd3101;
	shr.u64 	%rd3103, %rd3098, 18;
	and.b64  	%rd3104, %rd3103, 68719476735;
	atom.global.or.b64 	%rd3105, [%rd3100+8], %rd3104;
	add.s32 	%r1963, %r1916, 1188;
	shr.u32 	%r1964, %r1963, 6;
	ld.global.nc.u64 	%rd3106, [%rd2937+5632];
	mul.wide.u32 	%rd3107, %r1964, 8;
	add.s64 	%rd3108, %rd2942, %rd3107;
	shl.b64 	%rd3109, %rd3106, 36;
	atom.global.or.b64 	%rd3110, [%rd3108], %rd3109;
	shr.u64 	%rd3111, %rd3106, 28;
	and.b64  	%rd3112, %rd3111, 67108863;
	atom.global.or.b64 	%rd3113, [%rd3108+8], %rd3112;
	add.s32 	%r1965, %r1916, 1242;
	shr.u32 	%r1966, %r1965, 6;
	ld.global.nc.u64 	%rd3114, [%rd2937+5888];
	mul.wide.u32 	%rd3115, %r1966, 8;
	add.s64 	%rd3116, %rd2942, %rd3115;
	shl.b64 	%rd3117, %rd3114, 26;
	atom.global.or.b64 	%rd3118, [%rd3116], %rd3117;
	shr.u64 	%rd3119, %rd3114, 38;
	and.b64  	%rd3120, %rd3119, 65535;
	atom.global.or.b64 	%rd3121, [%rd3116+8], %rd3120;
	add.s32 	%r1967, %r1916, 1296;
	shr.u32 	%r1968, %r1967, 6;
	ld.global.nc.u64 	%rd3122, [%rd2937+6144];
	mul.wide.u32 	%rd3123, %r1968, 8;
	add.s64 	%rd3124, %rd2942, %rd3123;
	shl.b64 	%rd3125, %rd3122, 16;
	atom.global.or.b64 	%rd3126, [%rd3124], %rd3125;
	shr.u64 	%rd3127, %rd3122, 48;
	and.b64  	%rd3128, %rd3127, 63;
	atom.global.or.b64 	%rd3129, [%rd3124+8], %rd3128;
	add.s32 	%r1969, %r1916, 1350;
	shr.u32 	%r1970, %r1969, 6;
	ld.global.nc.u64 	%rd3130, [%rd2937+6400];
	mul.wide.u32 	%rd3131, %r1970, 8;
	add.s64 	%rd3132, %rd2942, %rd3131;
	shl.b64 	%rd3133, %rd3130, 6;
	and.b64  	%rd3134, %rd3133, 1152921504606846912;
	atom.global.or.b64 	%rd3135, [%rd3132], %rd3134;
	add.s32 	%r1971, %r1916, 1404;
	shr.u32 	%r1972, %r1971, 6;
	ld.global.nc.u64 	%rd3136, [%rd2937+6656];
	mul.wide.u32 	%rd3137, %r1972, 8;
	add.s64 	%rd3138, %rd2942, %rd3137;
	shl.b64 	%rd3139, %rd3136, 60;
	atom.global.or.b64 	%rd3140, [%rd3138], %rd3139;
	shr.u64 	%rd3141, %rd3136, 4;
	and.b64  	%rd3142, %rd3141, 1125899906842623;
	atom.global.or.b64 	%rd3143, [%rd3138+8], %rd3142;
	add.s32 	%r1973, %r1916, 1458;
	shr.u32 	%r1974, %r1973, 6;
	ld.global.nc.u64 	%rd3144, [%rd2937+6912];
	mul.wide.u32 	%rd3145, %r1974, 8;
	add.s64 	%rd3146, %rd2942, %rd3145;
	shl.b64 	%rd3147, %rd3144, 50;
	atom.global.or.b64 	%rd3148, [%rd3146], %rd3147;
	shr.u64 	%rd3149, %rd3144, 14;
	and.b64  	%rd3150, %rd3149, 1099511627775;
	atom.global.or.b64 	%rd3151, [%rd3146+8], %rd3150;
	add.s32 	%r1975, %r1916, 1512;
	shr.u32 	%r1976, %r1975, 6;
	ld.global.nc.u64 	%rd3152, [%rd2937+7168];
	mul.wide.u32 	%rd3153, %r1976, 8;
	add.s64 	%rd3154, %rd2942, %rd3153;
	shl.b64 	%rd3155, %rd3152, 40;
	atom.global.or.b64 	%rd3156, [%rd3154], %rd3155;
	shr.u64 	%rd3157, %rd3152, 24;
	and.b64  	%rd3158, %rd3157, 1073741823;
	atom.global.or.b64 	%rd3159, [%rd3154+8], %rd3158;
	add.s32 	%r1977, %r1916, 1566;
	shr.u32 	%r1978, %r1977, 6;
	ld.global.nc.u64 	%rd3160, [%rd2937+7424];
	mul.wide.u32 	%rd3161, %r1978, 8;
	add.s64 	%rd3162, %rd2942, %rd3161;
	shl.b64 	%rd3163, %rd3160, 30;
	atom.global.or.b64 	%rd3164, [%rd3162], %rd3163;
	shr.u64 	%rd3165, %rd3160, 34;
	and.b64  	%rd3166, %rd3165, 1048575;
	atom.global.or.b64 	%rd3167, [%rd3162+8], %rd3166;
	add.s32 	%r1979, %r1916, 1620;
	shr.u32 	%r1980, %r1979, 6;
	ld.global.nc.u64 	%rd3168, [%rd2937+7680];
	mul.wide.u32 	%rd3169, %r1980, 8;
	add.s64 	%rd3170, %rd2942, %rd3169;
	shl.b64 	%rd3171, %rd3168, 20;
	atom.global.or.b64 	%rd3172, [%rd3170], %rd3171;
	shr.u64 	%rd3173, %rd3168, 44;
	and.b64  	%rd3174, %rd3173, 1023;
	atom.global.or.b64 	%rd3175, [%rd3170+8], %rd3174;
	add.s32 	%r1981, %r1916, 1674;
	shr.u32 	%r1982, %r1981, 6;
	ld.global.nc.u64 	%rd3176, [%rd2937+7936];
	mul.wide.u32 	%rd3177, %r1982, 8;
	add.s64 	%rd3178, %rd2942, %rd3177;
	shl.b64 	%rd3179, %rd3176, 10;
	atom.global.or.b64 	%rd3180, [%rd3178], %rd3179;
	bra.uni 	$L__BB0_1680;
$L__BB0_109:
	ld.param.u8 	%rs30, [_Z14pack_global_64PKmPmh_param_2];
	setp.eq.s16 	%p17, %rs30, 55;
	@%p17 bra 	$L__BB0_1590;
	ld.param.u8 	%rs31, [_Z14pack_global_64PKmPmh_param_2];
	setp.eq.s16 	%p18, %rs31, 56;
	@%p18 bra 	$L__BB0_111;
	bra.uni 	$L__BB0_1680;
$L__BB0_111:
	ld.param.u64 	%rd15751, [_Z14pack_global_64PKmPmh_param_1];
	ld.param.u64 	%rd15743, [_Z14pack_global_64PKmPmh_param_0];
	mov.u32 	%r1745, %tid.x;
	mul.lo.s32 	%r1746, %r1745, 1792;
	cvta.to.global.u64 	%rd2415, %rd15743;
	add.s64 	%rd2417, %rd2415, %rd565;
	mul.wide.u32 	%rd2418, %r1745, 8;
	add.s64 	%rd2419, %rd2417, %rd2418;
	shr.u32 	%r1749, %r1746, 6;
	ld.global.nc.u64 	%rd2420, [%rd2419];
	and.b64  	%rd2421, %rd2420, 72057594037927935;
	cvta.to.global.u64 	%rd2422, %rd15751;
	add.s64 	%rd2424, %rd2422, %rd566;
	mul.wide.u32 	%rd2425, %r1749, 8;
	add.s64 	%rd2426, %rd2424, %rd2425;
	atom.global.or.b64 	%rd2427, [%rd2426], %rd2421;
	ld.global.nc.u64 	%rd2428, [%rd2419+256];
	shl.b64 	%rd2429, %rd2428, 56;
	atom.global.or.b64 	%rd2430, [%rd2426], %rd2429;
	shr.u64 	%rd2431, %rd2428, 8;
	and.b64  	%rd2432, %rd2431, 281474976710655;
	atom.global.or.b64 	%rd2433, [%rd2426+8], %rd2432;
	or.b32  	%r1753, %r1746, 64;
	shr.u32 	%r1754, %r1753, 6;
	ld.global.nc.u64 	%rd2434, [%rd2419+512];
	mul.wide.u32 	%rd2435, %r1754, 8;
	add.s64 	%rd2436, %rd2424, %rd2435;
	shl.b64 	%rd2437, %rd2434, 48;
	atom.global.or.b64 	%rd2438, [%rd2436], %rd2437;
	shr.u64 	%rd2439, %rd2434, 16;
	and.b64  	%rd2440, %rd2439, 1099511627775;
	atom.global.or.b64 	%rd2441, [%rd2436+8], %rd2440;
	or.b32  	%r1755, %r1746, 128;
	shr.u32 	%r1756, %r1755, 6;
	ld.global.nc.u64 	%rd2442, [%rd2419+768];
	mul.wide.u32 	%rd2443, %r1756, 8;
	add.s64 	%rd2444, %rd2424, %rd2443;
	shl.b64 	%rd2445, %rd2442, 40;
	atom.global.or.b64 	%rd2446, [%rd2444], %rd2445;
	shr.u64 	%rd2447, %rd2442, 24;
	and.b64  	%rd2448, %rd2447, 4294967295;
	atom.global.or.b64 	%rd2449, [%rd2444+8], %rd2448;
	or.b32  	%r1757, %r1746, 192;
	shr.u32 	%r1758, %r1757, 6;
	ld.global.nc.u64 	%rd2450, [%rd2419+1024];
	mul.wide.u32 	%rd2451, %r1758, 8;
	add.s64 	%rd2452, %rd2424, %rd2451;
	shl.b64 	%rd2453, %rd2450, 32;
	atom.global.or.b64 	%rd2454, [%rd2452], %rd2453;
	shr.u64 	%rd2455, %rd2450, 32;
	and.b64  	%rd2456, %rd2455, 16777215;
	atom.global.or.b64 	%rd2457, [%rd2452+8], %rd2456;
	add.s32 	%r1759, %r1746, 280;
	shr.u32 	%r1760, %r1759, 6;
	ld.global.nc.u64 	%rd2458, [%rd2419+1280];
	mul.wide.u32 	%rd2459, %r1760, 8;
	add.s64 	%rd2460, %rd2424, %rd2459;
	shl.b64 	%rd2461, %rd2458, 24;
	atom.global.or.b64 	%rd2462, [%rd2460], %rd2461;
	shr.u64 	%rd2463, %rd2458, 40;
	and.b64  	%rd2464, %rd2463, 65535;
	atom.global.or.b64 	%rd2465, [%rd2460+8], %rd2464;
	add.s32 	%r1761, %r1746, 336;
	shr.u32 	%r1762, %r1761, 6;
	ld.global.nc.u64 	%rd2466, [%rd2419+1536];
	mul.wide.u32 	%rd2467, %r1762, 8;
	add.s64 	%rd2468, %rd2424, %rd2467;
	shl.b64 	%rd2469, %rd2466, 16;
	atom.global.or.b64 	%rd2470, [%rd2468], %rd2469;
	shr.u64 	%rd2471, %rd2466, 48;
	and.b64  	%rd2472, %rd2471, 255;
	atom.global.or.b64 	%rd2473, [%rd2468+8], %rd2472;
	add.s32 	%r1763, %r1746, 392;
	shr.u32 	%r1764, %r1763, 6;
	ld.global.nc.u64 	%rd2474, [%rd2419+1792];
	mul.wide.u32 	%rd2475, %r1764, 8;
	add.s64 	%rd2476, %rd2424, %rd2475;
	shl.b64 	%rd2477, %rd2474, 8;
	atom.global.or.b64 	%rd2478, [%rd2476], %rd2477;
	ld.global.nc.u64 	%rd2479, [%rd2419+2048];
	and.b64  	%rd2480, %rd2479, 72057594037927935;
	atom.global.or.b64 	%rd2481, [%rd2426+56], %rd2480;
	add.s32 	%r1765, %r1746, 504;
	shr.u32 	%r1766, %r1765, 6;
	ld.global.nc.u64 	%rd2482, [%rd2419+2304];
	mul.wide.u32 	%rd2483, %r1766, 8;
	add.s64 	%rd2484, %rd2424, %rd2483;
	shl.b64 	%rd2485, %rd2482, 56;
	atom.global.or.b64 	%rd2486, [%rd2484], %rd2485;
	shr.u64 	%rd2487, %rd2482, 8;
	and.b64  	%rd2488, %rd2487, 281474976710655;
	atom.global.or.b64 	%rd2489, [%rd2484+8], %rd2488;
	add.s32 	%r1767, %r1746, 560;
	shr.u32 	%r1768, %r1767, 6;
	ld.global.nc.u64 	%rd2490, [%rd2419+2560];
	mul.wide.u32 	%rd2491, %r1768, 8;
	add.s64 	%rd2492, %rd2424, %rd2491;
	shl.b64 	%rd2493, %rd2490, 48;
	atom.global.or.b64 	%rd2494, [%rd2492], %rd2493;
	shr.u64 	%rd2495, %rd2490, 16;
	and.b64  	%rd2496, %rd2495, 1099511627775;
	atom.global.or.b64 	%rd2497, [%rd2492+8], %rd2496;
	add.s32 	%r1769, %r1746, 616;
	shr.u32 	%r1770, %r1769, 6;
	ld.global.nc.u64 	%rd2498, [%rd2419+2816];
	mul.wide.u32 	%rd2499, %r1770, 8;
	add.s64 	%rd2500, %rd2424, %rd2499;
	shl.b64 	%rd2501, %rd2498, 40;
	atom.global.or.b64 	%rd2502, [%rd2500], %rd2501;
	shr.u64 	%rd2503, %rd2498, 24;
	and.b64  	%rd2504, %rd2503, 4294967295;
	atom.global.or.b64 	%rd2505, [%rd2500+8], %rd2504;
	add.s32 	%r1771, %r1746, 672;
	shr.u32 	%r1772, %r1771, 6;
	ld.global.nc.u64 	%rd2506, [%rd2419+3072];
	mul.wide.u32 	%rd2507, %r1772, 8;
	add.s64 	%rd2508, %rd2424, %rd2507;
	shl.b64 	%rd2509, %rd2506, 32;
	atom.global.or.b64 	%rd2510, [%rd2508], %rd2509;
	shr.u64 	%rd2511, %rd2506, 32;
	and.b64  	%rd2512, %rd2511, 16777215;
	atom.global.or.b64 	%rd2513, [%rd2508+8], %rd2512;
	add.s32 	%r1773, %r1746, 728;
	shr.u32 	%r1774, %r1773, 6;
	ld.global.nc.u64 	%rd2514, [%rd2419+3328];
	mul.wide.u32 	%rd2515, %r1774, 8;
	add.s64 	%rd2516, %rd2424, %rd2515;
	shl.b64 	%rd2517, %rd2514, 24;
	atom.global.or.b64 	%rd2518, [%rd2516], %rd2517;
	shr.u64 	%rd2519, %rd2514, 40;
	and.b64  	%rd2520, %rd2519, 65535;
	atom.global.or.b64 	%rd2521, [%rd2516+8], %rd2520;
	add.s32 	%r1775, %r1746, 784;
	shr.u32 	%r1776, %r1775, 6;
	ld.global.nc.u64 	%rd2522, [%rd2419+3584];
	mul.wide.u32 	%rd2523, %r1776, 8;
	add.s64 	%rd2524, %rd2424, %rd2523;
	shl.b64 	%rd2525, %rd2522, 16;
	atom.global.or.b64 	%rd2526, [%rd2524], %rd2525;
	shr.u64 	%rd2527, %rd2522, 48;
	and.b64  	%rd2528, %rd2527, 255;
	atom.global.or.b64 	%rd2529, [%rd2524+8], %rd2528;
	add.s32 	%r1777, %r1746, 840;
	shr.u32 	%r1778, %r1777, 6;
	ld.global.nc.u64 	%rd2530, [%rd2419+3840];
	mul.wide.u32 	%rd2531, %r1778, 8;
	add.s64 	%rd2532, %rd2424, %rd2531;
	shl.b64 	%rd2533, %rd2530, 8;
	atom.global.or.b64 	%rd2534, [%rd2532], %rd2533;
	ld.global.nc.u64 	%rd2535, [%rd2419+4096];
	and.b64  	%rd2536, %rd2535, 72057594037927935;
	atom.global.or.b64 	%rd2537, [%rd2426+112], %rd2536;
	add.s32 	%r1779, %r1746, 952;
	shr.u32 	%r1780, %r1779, 6;
	ld.global.nc.u64 	%rd2538, [%rd2419+4352];
	mul.wide.u32 	%rd2539, %r1780, 8;
	add.s64 	%rd2540, %rd2424, %rd2539;
	shl.b64 	%rd2541, %rd2538, 56;
	atom.global.or.b64 	%rd2542, [%rd2540], %rd2541;
	shr.u64 	%rd2543, %rd2538, 8;
	and.b64  	%rd2544, %rd2543, 281474976710655;
	atom.global.or.b64 	%rd2545, [%rd2540+8], %rd2544;
	add.s32 	%r1781, %r1746, 1008;
	shr.u32 	%r1782, %r1781, 6;
	ld.global.nc.u64 	%rd2546, [%rd2419+4608];
	mul.wide.u32 	%rd2547, %r1782, 8;
	add.s64 	%rd2548, %rd2424, %rd2547;
	shl.b64 	%rd2549, %rd2546, 48;
	atom.global.or.b64 	%rd2550, [%rd2548], %rd2549;
	shr.u64 	%rd2551, %rd2546, 16;
	and.b64  	%rd2552, %rd2551, 1099511627775;
	atom.global.or.b64 	%rd2553, [%rd2548+8], %rd2552;
	add.s32 	%r1783, %r1746, 1064;
	shr.u32 	%r1784, %r1783, 6;
	ld.global.nc.u64 	%rd2554, [%rd2419+4864];
	mul.wide.u32 	%rd2555, %r1784, 8;
	add.s64 	%rd2556, %rd2424, %rd2555;
	shl.b64 	%rd2557, %rd2554, 40;
	atom.global.or.b64 	%rd2558, [%rd2556], %rd2557;
	shr.u64 	%rd2559, %rd2554, 24;
	and.b64  	%rd2560, %rd2559, 4294967295;
	atom.global.or.b64 	%rd2561, [%rd2556+8], %rd2560;
	add.s32 	%r1785, %r1746, 1120;
	shr.u32 	%r1786, %r1785, 6;
	ld.global.nc.u64 	%rd2562, [%rd2419+5120];
	mul.wide.u32 	%rd2563, %r1786, 8;
	add.s64 	%rd2564, %rd2424, %rd2563;
	shl.b64 	%rd2565, %rd2562, 32;
	atom.global.or.b64 	%rd2566, [%rd2564], %rd2565;
	shr.u64 	%rd2567, %rd2562, 32;
	and.b64  	%rd2568, %rd2567, 16777215;
	atom.global.or.b64 	%rd2569, [%rd2564+8], %rd2568;
	add.s32 	%r1787, %r1746, 1176;
	shr.u32 	%r1788, %r1787, 6;
	ld.global.nc.u64 	%rd2570, [%rd2419+5376];
	mul.wide.u32 	%rd2571, %r1788, 8;
	add.s64 	%rd2572, %rd2424, %rd2571;
	shl.b64 	%rd2573, %rd2570, 24;
	atom.global.or.b64 	%rd2574, [%rd2572], %rd2573;
	shr.u64 	%rd2575, %rd2570, 40;
	and.b64  	%rd2576, %rd2575, 65535;
	atom.global.or.b64 	%rd2577, [%rd2572+8], %rd2576;
	add.s32 	%r1789, %r1746, 1232;
	shr.u32 	%r1790, %r1789, 6;
	ld.global.nc.u64 	%rd2578, [%rd2419+5632];
	mul.wide.u32 	%rd2579, %r1790, 8;
	add.s64 	%rd2580, %rd2424, %rd2579;
	shl.b64 	%rd2581, %rd2578, 16;
	atom.global.or.b64 	%rd2582, [%rd2580], %rd2581;
	shr.u64 	%rd2583, %rd2578, 48;
	and.b64  	%rd2584, %rd2583, 255;
	atom.global.or.b64 	%rd2585, [%rd2580+8], %rd2584;
	add.s32 	%r1791, %r1746, 1288;
	shr.u32 	%r1792, %r1791, 6;
	ld.global.nc.u64 	%rd2586, [%rd2419+5888];
	mul.wide.u32 	%rd2587, %r1792, 8;
	add.s64 	%rd2588, %rd2424, %rd2587;
	shl.b64 	%rd2589, %rd2586, 8;
	atom.global.or.b64 	%rd2590, [%rd2588], %rd2589;
	ld.global.nc.u64 	%rd2591, [%rd2419+6144];
	and.b64  	%rd2592, %rd2591, 72057594037927935;
	atom.global.or.b64 	%rd2593, [%rd2426+168], %rd2592;
	add.s32 	%r1793, %r1746, 1400;
	shr.u32 	%r1794, %r1793, 6;
	ld.global.nc.u64 	%rd2594, [%rd2419+6400];
	mul.wide.u32 	%rd2595, %r1794, 8;
	add.s64 	%rd2596, %rd2424, %rd2595;
	shl.b64 	%rd2597, %rd2594, 56;
	atom.global.or.b64 	%rd2598, [%rd2596], %rd2597;
	shr.u64 	%rd2599, %rd2594, 8;
	and.b64  	%rd2600, %rd2599, 281474976710655;
	atom.global.or.b64 	%rd2601, [%rd2596+8], %rd2600;
	add.s32 	%r1795, %r1746, 1456;
	shr.u32 	%r1796, %r1795, 6;
	ld.global.nc.u64 	%rd2602, [%rd2419+6656];
	mul.wide.u32 	%rd2603, %r1796, 8;
	add.s64 	%rd2604, %rd2424, %rd2603;
	shl.b64 	%rd2605, %rd2602, 48;
	atom.global.or.b64 	%rd2606, [%rd2604], %rd2605;
	shr.u64 	%rd2607, %rd2602, 16;
	and.b64  	%rd2608, %rd2607, 1099511627775;
	atom.global.or.b64 	%rd2609, [%rd2604+8], %rd2608;
	add.s32 	%r1797, %r1746, 1512;
	shr.u32 	%r1798, %r1797, 6;
	ld.global.nc.u64 	%rd2610, [%rd2419+6912];
	mul.wide.u32 	%rd2611, %r1798, 8;
	add.s64 	%rd2612, %rd2424, %rd2611;
	shl.b64 	%rd2613, %rd2610, 40;
	atom.global.or.b64 	%rd2614, [%rd2612], %rd2613;
	shr.u64 	%rd2615, %rd2610, 24;
	and.b64  	%rd2616, %rd2615, 4294967295;
	atom.global.or.b64 	%rd2617, [%rd2612+8], %rd2616;
	add.s32 	%r1799, %r1746, 1568;
	shr.u32 	%r1800, %r1799, 6;
	ld.global.nc.u64 	%rd2618, [%rd2419+7168];
	mul.wide.u32 	%rd2619, %r1800, 8;
	add.s64 	%rd2620, %rd2424, %rd2619;
	shl.b64 	%rd2621, %rd2618, 32;
	atom.global.or.b64 	%rd2622, [%rd2620], %rd2621;
	shr.u64 	%rd2623, %rd2618, 32;
	and.b64  	%rd2624, %rd2623, 16777215;
	atom.global.or.b64 	%rd2625, [%rd2620+8], %rd2624;
	add.s32 	%r1801, %r1746, 1624;
	shr.u32 	%r1802, %r1801, 6;
	ld.global.nc.u64 	%rd2626, [%rd2419+7424];
	mul.wide.u32 	%rd2627, %r1802, 8;
	add.s64 	%rd2628, %rd2424, %rd2627;
	shl.b64 	%rd2629, %rd2626, 24;
	atom.global.or.b64 	%rd2630, [%rd2628], %rd2629;
	shr.u64 	%rd2631, %rd2626, 40;
	and.b64  	%rd2632, %rd2631, 65535;
	atom.global.or.b64 	%rd2633, [%rd2628+8], %rd2632;
	add.s32 	%r1803, %r1746, 1680;
	shr.u32 	%r1804, %r1803, 6;
	ld.global.nc.u64 	%rd2634, [%rd2419+7680];
	mul.wide.u32 	%rd2635, %r1804, 8;
	add.s64 	%rd2636, %rd2424, %rd2635;
	shl.b64 	%rd2637, %rd2634, 16;
	atom.global.or.b64 	%rd2638, [%rd2636], %rd2637;
	shr.u64 	%rd2639, %rd2634, 48;
	and.b64  	%rd2640, %rd2639, 255;
	atom.global.or.b64 	%rd2641, [%rd2636+8], %rd2640;
	add.s32 	%r1805, %r1746, 1736;
	shr.u32 	%r1806, %r1805, 6;
	ld.global.nc.u64 	%rd2642, [%rd2419+7936];
	mul.wide.u32 	%rd2643, %r1806, 8;
	add.s64 	%rd2644, %rd2424, %rd2643;
	shl.b64 	%rd2645, %rd2642, 8;
	atom.global.or.b64 	%rd2646, [%rd2644], %rd2645;
	bra.uni 	$L__BB0_1680;
$L__BB0_112:
	ld.param.u8 	%rs17, [_Z14pack_global_64PKmPmh_param_2];
	setp.gt.s16 	%p4, %rs17, 60;
	@%p4 bra 	$L__BB0_120;
	ld.param.u8 	%rs23, [_Z14pack_global_64PKmPmh_param_2];
	setp.gt.s16 	%p10, %rs23, 58;
	@%p10 bra 	$L__BB0_117;
	ld.param.u8 	%rs26, [_Z14pack_global_64PKmPmh_param_2];
	setp.eq.s16 	%p13, %rs26, 57;
	@%p13 bra 	$L__BB0_1620;
	ld.param.u8 	%rs27, [_Z14pack_global_64PKmPmh_param_2];
	setp.eq.s16 	%p14, %rs27, 58;
	@%p14 bra 	$L__BB0_116;
	bra.uni 	$L__BB0_1680;
$L__BB0_116:
	ld.param.u64 	%rd15750, [_Z14pack_global_64PKmPmh_param_1];
	ld.param.u64 	%rd15742, [_Z14pack_global_64PKmPmh_param_0];
	mov.u32 	%r1565, %tid.x;
	mul.lo.s32 	%r1566, %r1565, 1856;
	cvta.to.global.u64 	%rd1883, %rd15742;
	shl.b32 	%r1568, %r1058, 10;
	mul.wide.u32 	%rd1884, %r1568, 8;
	add.s64 	%rd1885, %rd1883, %rd1884;
	mul.wide.u32 	%rd1886, %r1565, 8;
	add.s64 	%rd1887, %rd1885, %rd1886;
	shr.u32 	%r1569, %r1566, 6;
	ld.global.nc.u64 	%rd1888, [%rd1887];
	and.b64  	%rd1889, %rd1888, 288230376151711743;
	cvta.to.global.u64 	%rd1890, %rd15750;
	cvt.u32.u16 	%r1570, %rs2;
	mul.lo.s32 	%r1571, %r1058, %r1570;
	shl.b32 	%r1572, %r1571, 4;
	mul.wide.u32 	%rd1891, %r1572, 8;
	add.s64 	%rd1892, %rd1890, %rd1891;
	mul.wide.u32 	%rd1893, %r1569, 8;
	add.s64 	%rd1894, %rd1892, %rd1893;
	atom.global.or.b64 	%rd1895, [%rd1894], %rd1889;
	ld.global.nc.u64 	%rd1896, [%rd1887+256];
	shl.b64 	%rd1897, %rd1896, 58;
	atom.global.or.b64 	%rd1898, [%rd1894], %rd1897;
	shr.u64 	%rd1899, %rd1896, 6;
	and.b64  	%rd1900, %rd1899, 4503599627370495;
	atom.global.or.b64 	%rd1901, [%rd1894+8], %rd1900;
	add.s32 	%r1573, %r1566, 116;
	shr.u32 	%r1574, %r1573, 6;
	ld.global.nc.u64 	%rd1902, [%rd1887+512];
	mul.wide.u32 	%rd1903, %r1574, 8;
	add.s64 	%rd1904, %rd1892, %rd1903;
	shl.b64 	%rd1905, %rd1902, 52;
	atom.global.or.b64 	%rd1906, [%rd1904], %rd1905;
	shr.u64 	%rd1907, %rd1902, 12;
	and.b64  	%rd1908, %rd1907, 70368744177663;
	atom.global.or.b64 	%rd1909, [%rd1904+8], %rd1908;
	add.s32 	%r1575, %r1566, 174;
	shr.u32 	%r1576, %r1575, 6;
	ld.global.nc.u64 	%rd1910, [%rd1887+768];
	mul.wide.u32 	%rd1911, %r1576, 8;
	add.s64 	%rd1912, %rd1892, %rd1911;
	shl.b64 	%rd1913, %rd1910, 46;
	atom.global.or.b64 	%rd1914, [%rd1912], %rd1913;
	shr.u64 	%rd1915, %rd1910, 18;
	and.b64  	%rd1916, %rd1915, 1099511627775;
	atom.global.or.b64 	%rd1917, [%rd1912+8], %rd1916;
	add.s32 	%r1577, %r1566, 232;
	shr.u32 	%r1578, %r1577, 6;
	ld.global.nc.u64 	%rd1918, [%rd1887+1024];
	mul.wide.u32 	%rd1919, %r1578, 8;
	add.s64 	%rd1920, %rd1892, %rd1919;
	shl.b64 	%rd1921, %rd1918, 40;
	atom.global.or.b64 	%rd1922, [%rd1920], %rd1921;
	shr.u64 	%rd1923, %rd1918, 24;
	and.b64  	%rd1924, %rd1923, 17179869183;
	atom.global.or.b64 	%rd1925, [%rd1920+8], %rd1924;
	add.s32 	%r1579, %r1566, 290;
	shr.u32 	%r1580, %r1579, 6;
	ld.global.nc.u64 	%rd1926, [%rd1887+1280];
	mul.wide.u32 	%rd1927, %r1580, 8;
	add.s64 	%rd1928, %rd1892, %rd1927;
	shl.b64 	%rd1929, %rd1926, 34;
	atom.global.or.b64 	%rd1930, [%rd1928], %rd1929;
	shr.u64 	%rd1931, %rd1926, 30;
	and.b64  	%rd1932, %rd1931, 268435455;
	atom.global.or.b64 	%rd1933, [%rd1928+8], %rd1932;
	add.s32 	%r1581, %r1566, 348;
	shr.u32 	%r1582, %r1581, 6;
	ld.global.nc.u64 	%rd1934, [%rd1887+1536];
	mul.wide.u32 	%rd1935, %r1582, 8;
	add.s64 	%rd1936, %rd1892, %rd1935;
	shl.b64 	%rd1937, %rd1934, 28;
	atom.global.or.b64 	%rd1938, [%rd1936], %rd1937;
	shr.u64 	%rd1939, %rd1934, 36;
	and.b64  	%rd1940, %rd1939, 4194303;
	atom.global.or.b64 	%rd1941, [%rd1936+8], %rd1940;
	add.s32 	%r1583, %r1566, 406;
	shr.u32 	%r1584, %r1583, 6;
	ld.global.nc.u64 	%rd1942, [%rd1887+1792];
	mul.wide.u32 	%rd1943, %r1584, 8;
	add.s64 	%rd1944, %rd1892, %rd1943;
	shl.b64 	%rd1945, %rd1942, 22;
	atom.global.or.b64 	%rd1946, [%rd1944], %rd1945;
	shr.u64 	%rd1947, %rd1942, 42;
	and.b64  	%rd1948, %rd1947, 65535;
	atom.global.or.b64 	%rd1949, [%rd1944+8], %rd1948;
	add.s32 	%r1585, %r1566, 464;
	shr.u32 	%r1586, %r1585, 6;
	ld.global.nc.u64 	%rd1950, [%rd1887+2048];
	mul.wide.u32 	%rd1951, %r1586, 8;
	add.s64 	%rd1952, %rd1892, %rd1951;
	shl.b64 	%rd1953, %rd1950, 16;
	atom.global.or.b64 	%rd1954, [%rd1952], %rd1953;
	shr.u64 	%rd1955, %rd1950, 48;
	and.b64  	%rd1956, %rd1955, 1023;
	atom.global.or.b64 	%rd1957, [%rd1952+8], %rd1956;
	add.s32 	%r1587, %r1566, 522;
	shr.u32 	%r1588, %r1587, 6;
	ld.global.nc.u64 	%rd1958, [%rd1887+2304];
	mul.wide.u32 	%rd1959, %r1588, 8;
	add.s64 	%rd1960, %rd1892, %rd1959;
	shl.b64 	%rd1961, %rd1958, 10;
	atom.global.or.b64 	%rd1962, [%rd1960], %rd1961;
	shr.u64 	%rd1963, %rd1958, 54;
	and.b64  	%rd1964, %rd1963, 15;
	atom.global.or.b64 	%rd1965, [%rd1960+8], %rd1964;
	add.s32 	%r1589, %r1566, 580;
	shr.u32 	%r1590, %r1589, 6;
	ld.global.nc.u64 	%rd1966, [%rd1887+2560];
	mul.wide.u32 	%rd1967, %r1590, 8;
	add.s64 	%rd1968, %rd1892, %rd1967;
	shl.b64 	%rd1969, %rd1966, 4;
	and.b64  	%rd1970, %rd1969, 4611686018427387888;
	atom.global.or.b64 	%rd1971, [%rd1968], %rd1970;
	add.s32 	%r1591, %r1566, 638;
	shr.u32 	%r1592, %r1591, 6;
	ld.global.nc.u64 	%rd1972, [%rd1887+2816];
	mul.wide.u32 	%rd1973, %r1592, 8;
	add.s64 	%rd1974, %rd1892, %rd1973;
	shl.b64 	%rd1975, %rd1972, 62;
	atom.global.or.b64 	%rd1976, [%rd1974], %rd1975;
	shr.u64 	%rd1977, %rd1972, 2;
	and.b64  	%rd1978, %rd1977, 72057594037927935;
	atom.global.or.b64 	%rd1979, [%rd1974+8], %rd1978;
	add.s32 	%r1593, %r1566, 696;
	shr.u32 	%r1594, %r1593, 6;
	ld.global.nc.u64 	%rd1980, [%rd1887+3072];
	mul.wide.u32 	%rd1981, %r1594, 8;
	add.s64 	%rd1982, %rd1892, %rd1981;
	shl.b64 	%rd1983, %rd1980, 56;
	atom.global.or.b64 	%rd1984, [%rd1982], %rd1983;
	shr.u64 	%rd1985, %rd1980, 8;
	and.b64  	%rd1986, %rd1985, 1125899906842623;
	atom.global.or.b64 	%rd1987, [%rd1982+8], %rd1986;
	add.s32 	%r1595, %r1566, 754;
	shr.u32 	%r1596, %r1595, 6;
	ld.global.nc.u64 	%rd1988, [%rd1887+3328];
	mul.wide.u32 	%rd1989, %r1596, 8;
	add.s64 	%rd1990, %rd1892, %rd1989;
	shl.b64 	%rd1991, %rd1988, 50;
	atom.global.or.b64 	%rd1992, [%rd1990], %rd1991;
	shr.u64 	%rd1993, %rd1988, 14;
	and.b64  	%rd1994, %rd1993, 17592186044415;
	atom.global.or.b64 	%rd1995, [%rd1990+8], %rd1994;
	add.s32 	%r1597, %r1566, 812;
	shr.u32 	%r1598, %r1597, 6;
	ld.global.nc.u64 	%rd1996, [%rd1887+3584];
	mul.wide.u32 	%rd1997, %r1598, 8;
	add.s64 	%rd1998, %rd1892, %rd1997;
	shl.b64 	%rd1999, %rd1996, 44;
	atom.global.or.b64 	%rd2000, [%rd1998], %rd1999;
	shr.u64 	%rd2001, %rd1996, 20;
	and.b64  	%rd2002, %rd2001, 274877906943;
	atom.global.or.b64 	%rd2003, [%rd1998+8], %rd2002;
	add.s32 	%r1599, %r1566, 870;
	shr.u32 	%r1600, %r1599, 6;
	ld.global.nc.u64 	%rd2004, [%rd1887+3840];
	mul.wide.u32 	%rd2005, %r1600, 8;
	add.s64 	%rd2006, %rd1892, %rd2005;
	shl.b64 	%rd2007, %rd2004, 38;
	atom.global.or.b64 	%rd2008, [%rd2006], %rd2007;
	shr.u64 	%rd2009, %rd2004, 26;
	and.b64  	%rd2010, %rd2009, 4294967295;
	atom.global.or.b64 	%rd2011, [%rd2006+8], %rd2010;
	add.s32 	%r1601, %r1566, 928;
	shr.u32 	%r1602, %r1601, 6;
	ld.global.nc.u64 	%rd2012, [%rd1887+4096];
	mul.wide.u32 	%rd2013, %r1602, 8;
	add.s64 	%rd2014, %rd1892, %rd2013;
	shl.b64 	%rd2015, %rd2012, 32;
	atom.global.or.b64 	%rd2016, [%rd2014], %rd2015;
	shr.u64 	%rd2017, %rd2012, 32;
	and.b64  	%rd2018, %rd2017, 67108863;
	atom.global.or.b64 	%rd2019, [%rd2014+8], %rd2018;
	add.s32 	%r1603, %r1566, 986;
	shr.u32 	%r1604, %r1603, 6;
	ld.global.nc.u64 	%rd2020, [%rd1887+4352];
	mul.wide.u32 	%rd2021, %r1604, 8;
	add.s64 	%rd2022, %rd1892, %rd2021;
	shl.b64 	%rd2023, %rd2020, 26;
	atom.global.or.b64 	%rd2024, [%rd2022], %rd2023;
	shr.u64 	%rd2025, %rd2020, 38;
	and.b64  	%rd2026, %rd2025, 1048575;
	atom.global.or.b64 	%rd2027, [%rd2022+8], %rd2026;
	add.s32 	%r1605, %r1566, 1044;
	shr.u32 	%r1606, %r1605, 6;
	ld.global.nc.u64 	%rd2028, [%rd1887+4608];
	mul.wide.u32 	%rd2029, %r1606, 8;
	add.s64 	%rd2030, %rd1892, %rd2029;
	shl.b64 	%rd2031, %rd2028, 20;
	atom.global.or.b64 	%rd2032, [%rd2030], %rd2031;
	shr.u64 	%rd2033, %rd2028, 44;
	and.b64  	%rd2034, %rd2033, 16383;
	atom.global.or.b64 	%rd2035, [%rd2030+8], %rd2034;
	add.s32 	%r1607, %r1566, 1102;
	shr.u32 	%r1608, %r1607, 6;
	ld.global.nc.u64 	%rd2036, [%rd1887+4864];
	mul.wide.u32 	%rd2037, %r1608, 8;
	add.s64 	%rd2038, %rd1892, %rd2037;
	shl.b64 	%rd2039, %rd2036, 14;
	atom.global.or.b64 	%rd2040, [%rd2038], %rd2039;
	shr.u64 	%rd2041, %rd2036, 50;
	and.b64  	%rd2042, %rd2041, 255;
	atom.global.or.b64 	%rd2043, [%rd2038+8], %rd2042;
	add.s32 	%r1609, %r1566, 1160;
	shr.u32 	%r1610, %r1609, 6;
	ld.global.nc.u64 	%rd2044, [%rd1887+5120];
	mul.wide.u32 	%rd2045, %r1610, 8;
	add.s64 	%rd2046, %rd1892, %rd2045;
	shl.b64 	%rd2047, %rd2044, 8;
	atom.global.or.b64 	%rd2048, [%rd2046], %rd2047;
	shr.u64 	%rd2049, %rd2044, 56;
	and.b64  	%rd2050, %rd2049, 3;
	atom.global.or.b64 	%rd2051, [%rd2046+8], %rd2050;
	add.s32 	%r1611, %r1566, 1218;
	shr.u32 	%r1612, %r1611, 6;
	ld.global.nc.u64 	%rd2052, [%rd1887+5376];
	mul.wide.u32 	%rd2053, %r1612, 8;
	add.s64 	%rd2054, %rd1892, %rd2053;
	shl.b64 	%rd2055, %rd2052, 2;
	and.b64  	%rd2056, %rd2055, 1152921504606846972;
	atom.global.or.b64 	%rd2057, [%rd2054], %rd2056;
	add.s32 	%r1613, %r1566, 1276;
	shr.u32 	%r1614, %r1613, 6;
	ld.global.nc.u64 	%rd2058, [%rd1887+5632];
	mul.wide.u32 	%rd2059, %r1614, 8;
	add.s64 	%rd2060, %rd1892, %rd2059;
	shl.b64 	%rd2061, %rd2058, 60;
	atom.global.or.b64 	%rd2062, [%rd2060], %rd2061;
	shr.u64 	%rd2063, %rd2058, 4;
	and.b64  	%rd2064, %rd2063, 18014398509481983;
	atom.global.or.b64 	%rd2065, [%rd2060+8], %rd2064;
	add.s32 	%r1615, %r1566, 1334;
	shr.u32 	%r1616, %r1615, 6;
	ld.global.nc.u64 	%rd2066, [%rd1887+5888];
	mul.wide.u32 	%rd2067, %r1616, 8;
	add.s64 	%rd2068, %rd1892, %rd2067;
	shl.b64 	%rd2069, %rd2066, 54;
	atom.global.or.b64 	%rd2070, [%rd2068], %rd2069;
	shr.u64 	%rd2071, %rd2066, 10;
	and.b64  	%rd2072, %rd2071, 281474976710655;
	atom.global.or.b64 	%rd2073, [%rd2068+8], %rd2072;
	add.s32 	%r1617, %r1566, 1392;
	shr.u32 	%r1618, %r1617, 6;
	ld.global.nc.u64 	%rd2074, [%rd1887+6144];
	mul.wide.u32 	%rd2075, %r1618, 8;
	add.s64 	%rd2076, %rd1892, %rd2075;
	shl.b64 	%rd2077, %rd2074, 48;
	atom.global.or.b64 	%rd2078, [%rd2076], %rd2077;
	shr.u64 	%rd2079, %rd2074, 16;
	and.b64  	%rd2080, %rd2079, 4398046511103;
	atom.global.or.b64 	%rd2081, [%rd2076+8], %rd2080;
	add.s32 	%r1619, %r1566, 1450;
	shr.u32 	%r1620, %r1619, 6;
	ld.global.nc.u64 	%rd2082, [%rd1887+6400];
	mul.wide.u32 	%rd2083, %r1620, 8;
	add.s64 	%rd2084, %rd1892, %rd2083;
	shl.b64 	%rd2085, %rd2082, 42;
	atom.global.or.b64 	%rd2086, [%rd2084], %rd2085;
	shr.u64 	%rd2087, %rd2082, 22;
	and.b64  	%rd2088, %rd2087, 68719476735;
	atom.global.or.b64 	%rd2089, [%rd2084+8], %rd2088;
	add.s32 	%r1621, %r1566, 1508;
	shr.u32 	%r1622, %r1621, 6;
	ld.global.nc.u64 	%rd2090, [%rd1887+6656];
	mul.wide.u32 	%rd2091, %r1622, 8;
	add.s64 	%rd2092, %rd1892, %rd2091;
	shl.b64 	%rd2093, %rd2090, 36;
	atom.global.or.b64 	%rd2094, [%rd2092], %rd2093;
	shr.u64 	%rd2095, %rd2090, 28;
	and.b64  	%rd2096, %rd2095, 1073741823;
	atom.global.or.b64 	%rd2097, [%rd2092+8], %rd2096;
	add.s32 	%r1623, %r1566, 1566;
	shr.u32 	%r1624, %r1623, 6;
	ld.global.nc.u64 	%rd2098, [%rd1887+6912];
	mul.wide.u32 	%rd2099, %r1624, 8;
	add.s64 	%rd2100, %rd1892, %rd2099;
	shl.b64 	%rd2101, %rd2098, 30;
	atom.global.or.b64 	%rd2102, [%rd2100], %rd2101;
	shr.u64 	%rd2103, %rd2098, 34;
	and.b64  	%rd2104, %rd2103, 16777215;
	atom.global.or.b64 	%rd2105, [%rd2100+8], %rd2104;
	add.s32 	%r1625, %r1566, 1624;
	shr.u32 	%r1626, %r1625, 6;
	ld.global.nc.u64 	%rd2106, [%rd1887+7168];
	mul.wide.u32 	%rd2107, %r1626, 8;
	add.s64 	%rd2108, %rd1892, %rd2107;
	shl.b64 	%rd2109, %rd2106, 24;
	atom.global.or.b64 	%rd2110, [%rd2108], %rd2109;
	shr.u64 	%rd2111, %rd2106, 40;
	and.b64  	%rd2112, %rd2111, 262143;
	atom.global.or.b64 	%rd2113, [%rd2108+8], %rd2112;
	add.s32 	%r1627, %r1566, 1682;
	shr.u32 	%r1628, %r1627, 6;
	ld.global.nc.u64 	%rd2114, [%rd1887+7424];
	mul.wide.u32 	%rd2115, %r1628, 8;
	add.s64 	%rd2116, %rd1892, %rd2115;
	shl.b64 	%rd2117, %rd2114, 18;
	atom.global.or.b64 	%rd2118, [%rd2116], %rd2117;
	shr.u64 	%rd2119, %rd2114, 46;
	and.b64  	%rd2120, %rd2119, 4095;
	atom.global.or.b64 	%rd2121, [%rd2116+8], %rd2120;
	add.s32 	%r1629, %r1566, 1740;
	shr.u32 	%r1630, %r1629, 6;
	ld.global.nc.u64 	%rd2122, [%rd1887+7680];
	mul.wide.u32 	%rd2123, %r1630, 8;
	add.s64 	%rd2124, %rd1892, %rd2123;
	shl.b64 	%rd2125, %rd2122, 12;
	atom.global.or.b64 	%rd2126, [%rd2124], %rd2125;
	shr.u64 	%rd2127, %rd2122, 52;
	and.b64  	%rd2128, %rd2127, 63;
	atom.global.or.b64 	%rd2129, [%rd2124+8], %rd2128;
	add.s32 	%r1631, %r1566, 1798;
	shr.u32 	%r1632, %r1631, 6;
	ld.global.nc.u64 	%rd2130, [%rd1887+7936];
	mul.wide.u32 	%rd2131, %r1632, 8;
	add.s64 	%rd2132, %rd1892, %rd2131;
	shl.b64 	%rd2133, %rd2130, 6;
	atom.global.or.b64 	%rd2134, [%rd2132], %rd2133;
	bra.uni 	$L__BB0_1680;
$L__BB0_117:
	ld.param.u8 	%rs24, [_Z14pack_global_64PKmPmh_param_2];
	setp.eq.s16 	%p11, %rs24, 59;
	@%p11 bra 	$L__BB0_1644;
	ld.param.u8 	%rs25, [_Z14pack_global_64PKmPmh_param_2];
	setp.eq.s16 	%p12, %rs25, 60;
	@%p12 bra 	$L__BB0_119;
	bra.uni 	$L__BB0_1680;
$L__BB0_119:
	ld.param.u64 	%rd15749, [_Z14pack_global_64PKmPmh_param_1];
	ld.param.u64 	%rd15741, [_Z14pack_global_64PKmPmh_param_0];
	mov.u32 	%r1383, %tid.x;
	mul.lo.s32 	%r1384, %r1383, 1920;
	cvta.to.global.u64 	%rd1361, %rd15741;
	shl.b32 	%r1386, %r1058, 10;
	mul.wide.u32 	%rd1362, %r1386, 8;
	add.s64 	%rd1363, %rd1361, %rd1362;
	mul.wide.u32 	%rd1364, %r1383, 8;
	add.s64 	%rd1365, %rd1363, %rd1364;
	shr.u32 	%r1387, %r1384, 6;
	ld.global.nc.u64 	%rd1366, [%rd1365];
	and.b64  	%rd1367, %rd1366, 1152921504606846975;
	cvta.to.global.u64 	%rd1368, %rd15749;
	cvt.u32.u16 	%r1388, %rs2;
	mul.lo.s32 	%r1389, %r1058, %r1388;
	shl.b32 	%r1390, %r1389, 4;
	mul.wide.u32 	%rd1369, %r1390, 8;
	add.s64 	%rd1370, %rd1368, %rd1369;
	mul.wide.u32 	%rd1371, %r1387, 8;
	add.s64 	%rd1372, %rd1370, %rd1371;
	atom.global.or.b64 	%rd1373, [%rd1372], %rd1367;
	ld.global.nc.u64 	%rd1374, [%rd1365+256];
	shl.b64 	%rd1375, %rd1374, 60;
	atom.global.or.b64 	%rd1376, [%rd1372], %rd1375;
	shr.u64 	%rd1377, %rd1374, 4;
	and.b64  	%rd1378, %rd1377, 72057594037927935;
	atom.global.or.b64 	%rd1379, [%rd1372+8], %rd1378;
	or.b32  	%r1391, %r1384, 64;
	shr.u32 	%r1392, %r1391, 6;
	ld.global.nc.u64 	%rd1380, [%rd1365+512];
	mul.wide.u32 	%rd1381, %r1392, 8;
	add.s64 	%rd1382, %rd1370, %rd1381;
	shl.b64 	%rd1383, %rd1380, 56;
	atom.global.or.b64 	%rd1384, [%rd1382], %rd1383;
	shr.u64 	%rd1385, %rd1380, 8;
	and.b64  	%rd1386, %rd1385, 4503599627370495;
	atom.global.or.b64 	%rd1387, [%rd1382+8], %rd1386;
	add.s32 	%r1393, %r1384, 180;
	shr.u32 	%r1394, %r1393, 6;
	ld.global.nc.u64 	%rd1388, [%rd1365+768];
	mul.wide.u32 	%rd1389, %r1394, 8;
	add.s64 	%rd1390, %rd1370, %rd1389;
	shl.b64 	%rd1391, %rd1388, 52;
	atom.global.or.b64 	%rd1392, [%rd1390], %rd1391;
	shr.u64 	%rd1393, %rd1388, 12;
	and.b64  	%rd1394, %rd1393, 281474976710655;
	atom.global.or.b64 	%rd1395, [%rd1390+8], %rd1394;
	add.s32 	%r1395, %r1384, 240;
	shr.u32 	%r1396, %r1395, 6;
	ld.global.nc.u64 	%rd1396, [%rd1365+1024];
	mul.wide.u32 	%rd1397, %r1396, 8;
	add.s64 	%rd1398, %rd1370, %rd1397;
	shl.b64 	%rd1399, %rd1396, 48;
	atom.global.or.b64 	%rd1400, [%rd1398], %rd1399;
	shr.u64 	%rd1401, %rd1396, 16;
	and.b64  	%rd1402, %rd1401, 17592186044415;
	atom.global.or.b64 	%rd1403, [%rd1398+8], %rd1402;
	add.s32 	%r1397, %r1384, 300;
	shr.u32 	%r1398, %r1397, 6;
	ld.global.nc.u64 	%rd1404, [%rd1365+1280];
	mul.wide.u32 	%rd1405, %r1398, 8;
	add.s64 	%rd1406, %rd1370, %rd1405;
	shl.b64 	%rd1407, %rd1404, 44;
	atom.global.or.b64 	%rd1408, [%rd1406], %rd1407;
	shr.u64 	%rd1409, %rd1404, 20;
	and.b64  	%rd1410, %rd1409, 1099511627775;
	atom.global.or.b64 	%rd1411, [%rd1406+8], %rd1410;
	add.s32 	%r1399, %r1384, 360;
	shr.u32 	%r1400, %r1399, 6;
	ld.global.nc.u64 	%rd1412, [%rd1365+1536];
	mul.wide.u32 	%rd1413, %r1400, 8;
	add.s64 	%rd1414, %rd1370, %rd1413;
	shl.b64 	%rd1415, %rd1412, 40;
	atom.global.or.b64 	%rd1416, [%rd1414], %rd1415;
	shr.u64 	%rd1417, %rd1412, 24;
	and.b64  	%rd1418, %rd1417, 68719476735;
	atom.global.or.b64 	%rd1419, [%rd1414+8], %rd1418;
	add.s32 	%r1401, %r1384, 420;
	shr.u32 	%r1402, %r1401, 6;
	ld.global.nc.u64 	%rd1420, [%rd1365+1792];
	mul.wide.u32 	%rd1421, %r1402, 8;
	add.s64 	%rd1422, %rd1370, %rd1421;
	shl.b64 	%rd1423, %rd1420, 36;
	atom.global.or.b64 	%rd1424, [%rd1422], %rd1423;
	shr.u64 	%rd1425, %rd1420, 28;
	and.b64  	%rd1426, %rd1425, 4294967295;
	atom.global.or.b64 	%rd1427, [%rd1422+8], %rd1426;
	add.s32 	%r1403, %r1384, 480;
	shr.u32 	%r1404, %r1403, 6;
	ld.global.nc.u64 	%rd1428, [%rd1365+2048];
	mul.wide.u32 	%rd1429, %r1404, 8;
	add.s64 	%rd1430, %rd1370, %rd1429;
	shl.b64 	%rd1431, %rd1428, 32;
	atom.global.or.b64 	%rd1432, [%rd1430], %rd1431;
	shr.u64 	%rd1433, %rd1428, 32;
	and.b64  	%rd1434, %rd1433, 268435455;
	atom.global.or.b64 	%rd1435, [%rd1430+8], %rd1434;
	add.s32 	%r1405, %r1384, 540;
	shr.u32 	%r1406, %r1405, 6;
	ld.global.nc.u64 	%rd1436, [%rd1365+2304];
	mul.wide.u32 	%rd1437, %r1406, 8;
	add.s64 	%rd1438, %rd1370, %rd1437;
	shl.b64 	%rd1439, %rd1436, 28;
	atom.global.or.b64 	%rd1440, [%rd1438], %rd1439;
	shr.u64 	%rd1441, %rd1436, 36;
	and.b64  	%rd1442, %rd1441, 16777215;
	atom.global.or.b64 	%rd1443, [%rd1438+8], %rd1442;
	add.s32 	%r1407, %r1384, 600;
	shr.u32 	%r1408, %r1407, 6;
	ld.global.nc.u64 	%rd1444, [%rd1365+2560];
	mul.wide.u32 	%rd1445, %r1408, 8;
	add.s64 	%rd1446, %rd1370, %rd1445;
	shl.b64 	%rd1447, %rd1444, 24;
	atom.global.or.b64 	%rd1448, [%rd1446], %rd1447;
	shr.u64 	%rd1449, %rd1444, 40;
	and.b64  	%rd1450, %rd1449, 1048575;
	atom.global.or.b64 	%rd1451, [%rd1446+8], %rd1450;
	add.s32 	%r1409, %r1384, 660;
	shr.u32 	%r1410, %r1409, 6;
	ld.global.nc.u64 	%rd1452, [%rd1365+2816];
	mul.wide.u32 	%rd1453, %r1410, 8;
	add.s64 	%rd1454, %rd1370, %rd1453;
	shl.b64 	%rd1455, %rd1452, 20;
	atom.global.or.b64 	%rd1456, [%rd1454], %rd1455;
	shr.u64 	%rd1457, %rd1452, 44;
	and.b64  	%rd1458, %rd1457, 65535;
	atom.global.or.b64 	%rd1459, [%rd1454+8], %rd1458;
	add.s32 	%r1411, %r1384, 720;
	shr.u32 	%r1412, %r1411, 6;
	ld.global.nc.u64 	%rd1460, [%rd1365+3072];
	mul.wide.u32 	%rd1461, %r1412, 8;
	add.s64 	%rd1462, %rd1370, %rd1461;
	shl.b64 	%rd1463, %rd1460, 16;
	atom.global.or.b64 	%rd1464, [%rd1462], %rd1463;
	shr.u64 	%rd1465, %rd1460, 48;
	and.b64  	%rd1466, %rd1465, 4095;
	atom.global.or.b64 	%rd1467, [%rd1462+8], %rd1466;
	add.s32 	%r1413, %r1384, 780;
	shr.u32 	%r1414, %r1413, 6;
	ld.global.nc.u64 	%rd1468, [%rd1365+3328];
	mul.wide.u32 	%rd1469, %r1414, 8;
	add.s64 	%rd1470, %rd1370, %rd1469;
	shl.b64 	%rd1471, %rd1468, 12;
	atom.global.or.b64 	%rd1472, [%rd1470], %rd1471;
	shr.u64 	%rd1473, %rd1468, 52;
	and.b64  	%rd1474, %rd1473, 255;
	atom.global.or.b64 	%rd1475, [%rd1470+8], %rd1474;
	add.s32 	%r1415, %r1384, 840;
	shr.u32 	%r1416, %r1415, 6;
	ld.global.nc.u64 	%rd1476, [%rd1365+3584];
	mul.wide.u32 	%rd1477, %r1416, 8;
	add.s64 	%rd1478, %rd1370, %rd1477;
	shl.b64 	%rd1479, %rd1476, 8;
	atom.global.or.b64 	%rd1480, [%rd1478], %rd1479;
	shr.u64 	%rd1481, %rd1476, 56;
	and.b64  	%rd1482, %rd1481, 15;
	atom.global.or.b64 	%rd1483, [%rd1478+8], %rd1482;
	add.s32 	%r1417, %r1384, 900;
	shr.u32 	%r1418, %r1417, 6;
	ld.global.nc.u64 	%rd1484, [%rd1365+3840];
	mul.wide.u32 	%rd1485, %r1418, 8;
	add.s64 	%rd1486, %rd1370, %rd1485;
	shl.b64 	%rd1487, %rd1484, 4;
	atom.global.or.b64 	%rd1488, [%rd1486], %rd1487;
	ld.global.nc.u64 	%rd1489, [%rd1365+4096];
	and.b64  	%rd1490, %rd1489, 1152921504606846975;
	atom.global.or.b64 	%rd1491, [%rd1372+120], %rd1490;
	add.s32 	%r1419, %r1384, 1020;
	shr.u32 	%r1420, %r1419, 6;
	ld.global.nc.u64 	%rd1492, [%rd1365+4352];
	mul.wide.u32 	%rd1493, %r1420, 8;
	add.s64 	%rd1494, %rd1370, %rd1493;
	shl.b64 	%rd1495, %rd1492, 60;
	atom.global.or.b64 	%rd1496, [%rd1494], %rd1495;
	shr.u64 	%rd1497, %rd1492, 4;
	and.b64  	%rd1498, %rd1497, 72057594037927935;
	atom.global.or.b64 	%rd1499, [%rd1494+8], %rd1498;
	add.s32 	%r1421, %r1384, 1080;
	shr.u32 	%r1422, %r1421, 6;
	ld.global.nc.u64 	%rd1500, [%rd1365+4608];
	mul.wide.u32 	%rd1501, %r1422, 8;
	add.s64 	%rd1502, %rd1370, %rd1501;
	shl.b64 	%rd1503, %rd1500, 56;
	atom.global.or.b64 	%rd1504, [%rd1502], %rd1503;
	shr.u64 	%rd1505, %rd1500, 8;
	and.b64  	%rd1506, %rd1505, 4503599627370495;
	atom.global.or.b64 	%rd1507, [%rd1502+8], %rd1506;
	add.s32 	%r1423, %r1384, 1140;
	shr.u32 	%r1424, %r1423, 6;
	ld.global.nc.u64 	%rd1508, [%rd1365+4864];
	mul.wide.u32 	%rd1509, %r1424, 8;
	add.s64 	%rd1510, %rd1370, %rd1509;
	shl.b64 	%rd1511, %rd1508, 52;
	atom.global.or.b64 	%rd1512, [%rd1510], %rd1511;
	shr.u64 	%rd1513, %rd1508, 12;
	and.b64  	%rd1514, %rd1513, 281474976710655;
	atom.global.or.b64 	%rd1515, [%rd1510+8], %rd1514;
	add.s32 	%r1425, %r1384, 1200;
	shr.u32 	%r1426, %r1425, 6;
	ld.global.nc.u64 	%rd1516, [%rd1365+5120];
	mul.wide.u32 	%rd1517, %r1426, 8;
	add.s64 	%rd1518, %rd1370, %rd1517;
	shl.b64 	%rd1519, %rd1516, 48;
	atom.global.or.b64 	%rd1520, [%rd1518], %rd1519;
	shr.u64 	%rd1521, %rd1516, 16;
	and.b64  	%rd1522, %rd1521, 17592186044415;
	atom.global.or.b64 	%rd1523, [%rd1518+8], %rd1522;
	add.s32 	%r1427, %r1384, 1260;
	shr.u32 	%r1428, %r1427, 6;
	ld.global.nc.u64 	%rd1524, [%rd1365+5376];
	mul.wide.u32 	%rd1525, %r1428, 8;
	add.s64 	%rd1526, %rd1370, %rd1525;
	shl.b64 	%rd1527, %rd1524, 44;
	atom.global.or.b64 	%rd1528, [%rd1526], %rd1527;
	shr.u64 	%rd1529, %rd1524, 20;
	and.b64  	%rd1530, %rd1529, 1099511627775;
	atom.global.or.b64 	%rd1531, [%rd1526+8], %rd1530;
	add.s32 	%r1429, %r1384, 1320;
	shr.u32 	%r1430, %r1429, 6;
	ld.global.nc.u64 	%rd1532, [%rd1365+5632];
	mul.wide.u32 	%rd1533, %r1430, 8;
	add.s64 	%rd1534, %rd1370, %rd1533;
	shl.b64 	%rd1535, %rd1532, 40;
	atom.global.or.b64 	%rd1536, [%rd1534], %rd1535;
	shr.u64 	%rd1537, %rd1532, 24;
	and.b64  	%rd1538, %rd1537, 68719476735;
	atom.global.or.b64 	%rd1539, [%rd1534+8], %rd1538;
	add.s32 	%r1431, %r1384, 1380;
	shr.u32 	%r1432, %r1431, 6;
	ld.global.nc.u64 	%rd1540, [%rd1365+5888];
	mul.wide.u32 	%rd1541, %r1432, 8;
	add.s64 	%rd1542, %rd1370, %rd1541;
	shl.b64 	%rd1543, %rd1540, 36;
	atom.global.or.b64 	%rd1544, [%rd1542], %rd1543;
	shr.u64 	%rd1545, %rd1540, 28;
	and.b64  	%rd1546, %rd1545, 4294967295;
	atom.global.or.b64 	%rd1547, [%rd1542+8], %rd1546;
	add.s32 	%r1433, %r1384, 1440;
	shr.u32 	%r1434, %r1433, 6;
	ld.global.nc.u64 	%rd1548, [%rd1365+6144];
	mul.wide.u32 	%rd1549, %r1434, 8;
	add.s64 	%rd1550, %rd1370, %rd1549;
	shl.b64 	%rd1551, %rd1548, 32;
	atom.global.or.b64 	%rd1552, [%rd1550], %rd1551;
	shr.u64 	%rd1553, %rd1548, 32;
	and.b64  	%rd1554, %rd1553, 268435455;
	atom.global.or.b64 	%rd1555, [%rd1550+8], %rd1554;
	add.s32 	%r1435, %r1384, 1500;
	shr.u32 	%r1436, %r1435, 6;
	ld.global.nc.u64 	%rd1556, [%rd1365+6400];
	mul.wide.u32 	%rd1557, %r1436, 8;
	add.s64 	%rd1558, %rd1370, %rd1557;
	shl.b64 	%rd1559, %rd1556, 28;
	atom.global.or.b64 	%rd1560, [%rd1558], %rd1559;
	shr.u64 	%rd1561, %rd1556, 36;
	and.b64  	%rd1562, %rd1561, 16777215;
	atom.global.or.b64 	%rd1563, [%rd1558+8], %rd1562;
	add.s32 	%r1437, %r1384, 1560;
	shr.u32 	%r1438, %r1437, 6;
	ld.global.nc.u64 	%rd1564, [%rd1365+6656];
	mul.wide.u32 	%rd1565, %r1438, 8;
	add.s64 	%rd1566, %rd1370, %rd1565;
	shl.b64 	%rd1567, %rd1564, 24;
	atom.global.or.b64 	%rd1568, [%rd1566], %rd1567;
	shr.u64 	%rd1569, %rd1564, 40;
	and.b64  	%rd1570, %rd1569, 1048575;
	atom.global.or.b64 	%rd1571, [%rd1566+8], %rd1570;
	add.s32 	%r1439, %r1384, 1620;
	shr.u32 	%r1440, %r1439, 6;
	ld.global.nc.u64 	%rd1572, [%rd1365+6912];
	mul.wide.u32 	%rd1573, %r1440, 8;
	add.s64 	%rd1574, %rd1370, %rd1573;
	shl.b64 	%rd1575, %rd1572, 20;
	atom.global.or.b64 	%rd1576, [%rd1574], %rd1575;
	shr.u64 	%rd1577, %rd1572, 44;
	and.b64  	%rd1578, %rd1577, 65535;
	atom.global.or.b64 	%rd1579, [%rd1574+8], %rd1578;
	add.s32 	%r1441, %r1384, 1680;
	shr.u32 	%r1442, %r1441, 6;
	ld.global.nc.u64 	%rd1580, [%rd1365+7168];
	mul.wide.u32 	%rd1581, %r1442, 8;
	add.s64 	%rd1582, %rd1370, %rd1581;
	shl.b64 	%rd1583, %rd1580, 16;
	atom.global.or.b64 	%rd1584, [%rd1582], %rd1583;
	shr.u64 	%rd1585, %rd1580, 48;
	and.b64  	%rd1586, %rd1585, 4095;
	atom.global.or.b64 	%rd1587, [%rd1582+8], %rd1586;
	add.s32 	%r1443, %r1384, 1740;
	shr.u32 	%r1444, %r1443, 6;
	ld.global.nc.u64 	%rd1588, [%rd1365+7424];
	mul.wide.u32 	%rd1589, %r1444, 8;
	add.s64 	%rd1590, %rd1370, %rd1589;
	shl.b64 	%rd1591, %rd1588, 12;
	atom.global.or.b64 	%rd1592, [%rd1590], %rd1591;
	shr.u64 	%rd1593, %rd1588, 52;
	and.b64  	%rd1594, %rd1593, 255;
	atom.global.or.b64 	%rd1595, [%rd1590+8], %rd1594;
	add.s32 	%r1445, %r1384, 1800;
	shr.u32 	%r1446, %r1445, 6;
	ld.global.nc.u64 	%rd1596, [%rd1365+7680];
	mul.wide.u32 	%rd1597, %r1446, 8;
	add.s64 	%rd1598, %rd1370, %rd1597;
	shl.b64 	%rd1599, %rd1596, 8;
	atom.global.or.b64 	%rd1600, [%rd1598], %rd1599;
	shr.u64 	%rd1601, %rd1596, 56;
	and.b64  	%rd1602, %rd1601, 15;
	atom.global.or.b64 	%rd1603, [%rd1598+8], %rd1602;
	add.s32 	%r1447, %r1384, 1860;
	shr.u32 	%r1448, %r1447, 6;
	ld.global.nc.u64 	%rd1604, [%rd1365+7936];
	mul.wide.u32 	%rd1605, %r1448, 8;
	add.s64 	%rd1606, %rd1370, %rd1605;
	shl.b64 	%rd1607, %rd1604, 4;
	atom.global.or.b64 	%rd1608, [%rd1606], %rd1607;
	bra.uni 	$L__BB0_1680;
$L__BB0_120:
	ld.param.u8 	%rs18, [_Z14pack_global_64PKmPmh_param_2];
	setp.gt.s16 	%p5, %rs18, 62;
	@%p5 bra 	$L__BB0_124;
	ld.param.u8 	%rs21, [_Z14pack_global_64PKmPmh_param_2];
	setp.eq.s16 	%p8, %rs21, 61;
	@%p8 bra 	$L__BB0_1662;
	ld.param.u8 	%rs22, [_Z14pack_global_64PKmPmh_param_2];
	setp.eq.s16 	%p9, %rs22, 62;
	@%p9 bra 	$L__BB0_123;
	bra.uni 	$L__BB0_1680;
$L__BB0_123:
	ld.param.u64 	%rd15748, [_Z14pack_global_64PKmPmh_param_1];
	ld.param.u64 	%rd15740, [_Z14pack_global_64PKmPmh_param_0];
	mov.u32 	%r1195, %tid.x;
	mul.lo.s32 	%r1196, %r1195, 1984;
	cvta.to.global.u64 	%rd837, %rd15740;
	mov.u32 	%r1197, %ctaid.x;
	shl.b32 	%r1198, %r1197, 10;
	mul.wide.u32 	%rd838, %r1198, 8;
	add.s64 	%rd839, %rd837, %rd838;
	mul.wide.u32 	%rd840, %r1195, 8;
	add.s64 	%rd841, %rd839, %rd840;
	shr.u32 	%r1199, %r1196, 6;
	ld.global.nc.u64 	%rd842, [%rd841];
	and.b64  	%rd843, %rd842, 4611686018427387903;
	cvta.to.global.u64 	%rd844, %rd15748;
	cvt.u32.u16 	%r1200, %rs2;
	mul.lo.s32 	%r1201, %r1197, %r1200;
	shl.b32 	%r1202, %r1201, 4;
	mul.wide.u32 	%rd845, %r1202, 8;
	add.s64 	%rd846, %rd844, %rd845;
	mul.wide.u32 	%rd847, %r1199, 8;
	add.s64 	%rd848, %rd846, %rd847;
	atom.global.or.b64 	%rd849, [%rd848], %rd843;
	ld.global.nc.u64 	%rd850, [%rd841+256];
	shl.b64 	%rd851, %rd850, 62;
	atom.global.or.b64 	%rd852, [%rd848], %rd851;
	shr.u64 	%rd853, %rd850, 2;
	and.b64  	%rd854, %rd853, 1152921504606846975;
	atom.global.or.b64 	%rd855, [%rd848+8], %rd854;
	add.s32 	%r1203, %r1196, 124;
	shr.u32 	%r1204, %r1203, 6;
	ld.global.nc.u64 	%rd856, [%rd841+512];
	mul.wide.u32 	%rd857, %r1204, 8;
	add.s64 	%rd858, %rd846, %rd857;
	shl.b64 	%rd859, %rd856, 60;
	atom.global.or.b64 	%rd860, [%rd858], %rd859;
	shr.u64 	%rd861, %rd856, 4;
	and.b64  	%rd862, %rd861, 288230376151711743;
	atom.global.or.b64 	%rd863, [%rd858+8], %rd862;
	add.s32 	%r1205, %r1196, 186;
	shr.u32 	%r1206, %r1205, 6;
	ld.global.nc.u64 	%rd864, [%rd841+768];
	mul.wide.u32 	%rd865, %r1206, 8;
	add.s64 	%rd866, %rd846, %rd865;
	shl.b64 	%rd867, %rd864, 58;
	atom.global.or.b64 	%rd868, [%rd866], %rd867;
	shr.u64 	%rd869, %rd864, 6;
	and.b64  	%rd870, %rd869, 72057594037927935;
	atom.global.or.b64 	%rd871, [%rd866+8], %rd870;
	add.s32 	%r1207, %r1196, 248;
	shr.u32 	%r1208, %r1207, 6;
	ld.global.nc.u64 	%rd872, [%rd841+1024];
	mul.wide.u32 	%rd873, %r1208, 8;
	add.s64 	%rd874, %rd846, %rd873;
	shl.b64 	%rd875, %rd872, 56;
	atom.global.or.b64 	%rd876, [%rd874], %rd875;
	shr.u64 	%rd877, %rd872, 8;
	and.b64  	%rd878, %rd877, 18014398509481983;
	atom.global.or.b64 	%rd879, [%rd874+8], %rd878;
	add.s32 	%r1209, %r1196, 310;
	shr.u32 	%r1210, %r1209, 6;
	ld.global.nc.u64 	%rd880, [%rd841+1280];
	mul.wide.u32 	%rd881, %r1210, 8;
	add.s64 	%rd882, %rd846, %rd881;
	shl.b64 	%rd883, %rd880, 54;
	atom.global.or.b64 	%rd884, [%rd882], %rd883;
	shr.u64 	%rd885, %rd880, 10;
	and.b64  	%rd886, %rd885, 4503599627370495;
	atom.global.or.b64 	%rd887, [%rd882+8], %rd886;
	add.s32 	%r1211, %r1196, 372;
	shr.u32 	%r1212, %r1211, 6;
	ld.global.nc.u64 	%rd888, [%rd841+1536];
	mul.wide.u32 	%rd889, %r1212, 8;
	add.s64 	%rd890, %rd846, %rd889;
	shl.b64 	%rd891, %rd888, 52;
	atom.global.or.b64 	%rd892, [%rd890], %rd891;
	shr.u64 	%rd893, %rd888, 12;
	and.b64  	%rd894, %rd893, 1125899906842623;
	atom.global.or.b64 	%rd895, [%rd890+8], %rd894;
	add.s32 	%r1213, %r1196, 434;
	shr.u32 	%r1214, %r1213, 6;
	ld.global.nc.u64 	%rd896, [%rd841+1792];
	mul.wide.u32 	%rd897, %r1214, 8;
	add.s64 	%rd898, %rd846, %rd897;
	shl.b64 	%rd899, %rd896, 50;
	atom.global.or.b64 	%rd900, [%rd898], %rd899;
	shr.u64 	%rd901, %rd896, 14;
	and.b64  	%rd902, %rd901, 281474976710655;
	atom.global.or.b64 	%rd903, [%rd898+8], %rd902;
	add.s32 	%r1215, %r1196, 496;
	shr.u32 	%r1216, %r1215, 6;
	ld.global.nc.u64 	%rd904, [%rd841+2048];
	mul.wide.u32 	%rd905, %r1216, 8;
	add.s64 	%rd906, %rd846, %rd905;
	shl.b64 	%rd907, %rd904, 48;
	atom.global.or.b64 	%rd908, [%rd906], %rd907;
	shr.u64 	%rd909, %rd904, 16;
	and.b64  	%rd910, %rd909, 70368744177663;
	atom.global.or.b64 	%rd911, [%rd906+8], %rd910;
	add.s32 	%r1217, %r1196, 558;
	shr.u32 	%r1218, %r1217, 6;
	ld.global.nc.u64 	%rd912, [%rd841+2304];
	mul.wide.u32 	%rd913, %r1218, 8;
	add.s64 	%rd914, %rd846, %rd913;
	shl.b64 	%rd915, %rd912, 46;
	atom.global.or.b64 	%rd916, [%rd914], %rd915;
	shr.u64 	%rd917, %rd912, 18;
	and.b64  	%rd918, %rd917, 17592186044415;
	atom.global.or.b64 	%rd919, [%rd914+8], %rd918;
	add.s32 	%r1219, %r1196, 620;
	shr.u32 	%r1220, %r1219, 6;
	ld.global.nc.u64 	%rd920, [%rd841+2560];
	mul.wide.u32 	%rd921, %r1220, 8;
	add.s64 	%rd922, %rd846, %rd921;
	shl.b64 	%rd923, %rd920, 44;
	atom.global.or.b64 	%rd924, [%rd922], %rd923;
	shr.u64 	%rd925, %rd920, 20;
	and.b64  	%rd926, %rd925, 4398046511103;
	atom.global.or.b64 	%rd927, [%rd922+8], %rd926;
	add.s32 	%r1221, %r1196, 682;
	shr.u32 	%r1222, %r1221, 6;
	ld.global.nc.u64 	%rd928, [%rd841+2816];
	mul.wide.u32 	%rd929, %r1222, 8;
	add.s64 	%rd930, %rd846, %rd929;
	shl.b64 	%rd931, %rd928, 42;
	atom.global.or.b64 	%rd932, [%rd930], %rd931;
	shr.u64 	%rd933, %rd928, 22;
	and.b64  	%rd934, %rd933, 1099511627775;
	atom.global.or.b64 	%rd935, [%rd930+8], %rd934;
	add.s32 	%r1223, %r1196, 744;
	shr.u32 	%r1224, %r1223, 6;
	ld.global.nc.u64 	%rd936, [%rd841+3072];
	mul.wide.u32 	%rd937, %r1224, 8;
	add.s64 	%rd938, %rd846, %rd937;
	shl.b64 	%rd939, %rd936, 40;
	atom.global.or.b64 	%rd940, [%rd938], %rd939;
	shr.u64 	%rd941, %rd936, 24;
	and.b64  	%rd942, %rd941, 274877906943;
	atom.global.or.b64 	%rd943, [%rd938+8], %rd942;
	add.s32 	%r1225, %r1196, 806;
	shr.u32 	%r1226, %r1225, 6;
	ld.global.nc.u64 	%rd944, [%rd841+3328];
	mul.wide.u32 	%rd945, %r1226, 8;
	add.s64 	%rd946, %rd846, %rd945;
	shl.b64 	%rd947, %rd944, 38;
	atom.global.or.b64 	%rd948, [%rd946], %rd947;
	shr.u64 	%rd949, %rd944, 26;
	and.b64  	%rd950, %rd949, 68719476735;
	atom.global.or.b64 	%rd951, [%rd946+8], %rd950;
	add.s32 	%r1227, %r1196, 868;
	shr.u32 	%r1228, %r1227, 6;
	ld.global.nc.u64 	%rd952, [%rd841+3584];
	mul.wide.u32 	%rd953, %r1228, 8;
	add.s64 	%rd954, %rd846, %rd953;
	shl.b64 	%rd955, %rd952, 36;
	atom.global.or.b64 	%rd956, [%rd954], %rd955;
	shr.u64 	%rd957, %rd952, 28;
	and.b64  	%rd958, %rd957, 17179869183;
	atom.global.or.b64 	%rd959, [%rd954+8], %rd958;
	add.s32 	%r1229, %r1196, 930;
	shr.u32 	%r1230, %r1229, 6;
	ld.global.nc.u64 	%rd960, [%rd841+3840];
	mul.wide.u32 	%rd961, %r1230, 8;
	add.s64 	%rd962, %rd846, %rd961;
	shl.b64 	%rd963, %rd960, 34;
	atom.global.or.b64 	%rd964, [%rd962], %rd963;
	shr.u64 	%rd965, %rd960, 30;
	and.b64  	%rd966, %rd965, 4294967295;
	atom.global.or.b64 	%rd967, [%rd962+8], %rd966;
	add.s32 	%r1231, %r1196, 992;
	shr.u32 	%r1232, %r1231, 6;
	ld.global.nc.u64 	%rd968, [%rd841+4096];
	mul.wide.u32 	%rd969, %r1232, 8;
	add.s64 	%rd970, %rd846, %rd969;
	shl.b64 	%rd971, %rd968, 32;
	atom.global.or.b64 	%rd972, [%rd970], %rd971;
	shr.u64 	%rd973, %rd968, 32;
	and.b64  	%rd974, %rd973, 1073741823;
	atom.global.or.b64 	%rd975, [%rd970+8], %rd974;
	add.s32 	%r1233, %r1196, 1054;
	shr.u32 	%r1234, %r1233, 6;
	ld.global.nc.u64 	%rd976, [%rd841+4352];
	mul.wide.u32 	%rd977, %r1234, 8;
	add.s64 	%rd978, %rd846, %rd977;
	shl.b64 	%rd979, %rd976, 30;
	atom.global.or.b64 	%rd980, [%rd978], %rd979;
	shr.u64 	%rd981, %rd976, 34;
	and.b64  	%rd982, %rd981, 268435455;
	atom.global.or.b64 	%rd983, [%rd978+8], %rd982;
	add.s32 	%r1235, %r1196, 1116;
	shr.u32 	%r1236, %r1235, 6;
	ld.global.nc.u64 	%rd984, [%rd841+4608];
	mul.wide.u32 	%rd985, %r1236, 8;
	add.s64 	%rd986, %rd846, %rd985;
	shl.b64 	%rd987, %rd984, 28;
	atom.global.or.b64 	%rd988, [%rd986], %rd987;
	shr.u64 	%rd989, %rd984, 36;
	and.b64  	%rd990, %rd989, 67108863;
	atom.global.or.b64 	%rd991, [%rd986+8], %rd990;
	add.s32 	%r1237, %r1196, 1178;
	shr.u32 	%r1238, %r1237, 6;
	ld.global.nc.u64 	%rd992, [%rd841+4864];
	mul.wide.u32 	%rd993, %r1238, 8;
	add.s64 	%rd994, %rd846, %rd993;
	shl.b64 	%rd995, %rd992, 26;
	atom.global.or.b64 	%rd996, [%rd994], %rd995;
	shr.u64 	%rd997, %rd992, 38;
	and.b64  	%rd998, %rd997, 16777215;
	atom.global.or.b64 	%rd999, [%rd994+8], %rd998;
	add.s32 	%r1239, %r1196, 1240;
	shr.u32 	%r1240, %r1239, 6;
	ld.global.nc.u64 	%rd1000, [%rd841+5120];
	mul.wide.u32 	%rd1001, %r1240, 8;
	add.s64 	%rd1002, %rd846, %rd1001;
	shl.b64 	%rd1003, %rd1000, 24;
	atom.global.or.b64 	%rd1004, [%rd1002], %rd1003;
	shr.u64 	%rd1005, %rd1000, 40;
	and.b64  	%rd1006, %rd1005, 4194303;
	atom.global.or.b64 	%rd1007, [%rd1002+8], %rd1006;
	add.s32 	%r1241, %r1196, 1302;
	shr.u32 	%r1242, %r1241, 6;
	ld.global.nc.u64 	%rd1008, [%rd841+5376];
	mul.wide.u32 	%rd1009, %r1242, 8;
	add.s64 	%rd1010, %rd846, %rd1009;
	shl.b64 	%rd1011, %rd1008, 22;
	atom.global.or.b64 	%rd1012, [%rd1010], %rd1011;
	shr.u64 	%rd1013, %rd1008, 42;
	and.b64  	%rd1014, %rd1013, 1048575;
	atom.global.or.b64 	%rd1015, [%rd1010+8], %rd1014;
	add.s32 	%r1243, %r1196, 1364;
	shr.u32 	%r1244, %r1243, 6;
	ld.global.nc.u64 	%rd1016, [%rd841+5632];
	mul.wide.u32 	%rd1017, %r1244, 8;
	add.s64 	%rd1018, %rd846, %rd1017;
	shl.b64 	%rd1019, %rd1016, 20;
	atom.global.or.b64 	%rd1020, [%rd1018], %rd1019;
	shr.u64 	%rd1021, %rd1016, 44;
	and.b64  	%rd1022, %rd1021, 262143;
	atom.global.or.b64 	%rd1023, [%rd1018+8], %rd1022;
	add.s32 	%r1245, %r1196, 1426;
	shr.u32 	%r1246, %r1245, 6;
	ld.global.nc.u64 	%rd1024, [%rd841+5888];
	mul.wide.u32 	%rd1025, %r1246, 8;
	add.s64 	%rd1026, %rd846, %rd1025;
	shl.b64 	%rd1027, %rd1024, 18;
	atom.global.or.b64 	%rd1028, [%rd1026], %rd1027;
	shr.u64 	%rd1029, %rd1024, 46;
	and.b64  	%rd1030, %rd1029, 65535;
	atom.global.or.b64 	%rd1031, [%rd1026+8], %rd1030;
	add.s32 	%r1247, %r1196, 1488;
	shr.u32 	%r1248, %r1247, 6;
	ld.global.nc.u64 	%rd1032, [%rd841+6144];
	mul.wide.u32 	%rd1033, %r1248, 8;
	add.s64 	%rd1034, %rd846, %rd1033;
	shl.b64 	%rd1035, %rd1032, 16;
	atom.global.or.b64 	%rd1036, [%rd1034], %rd1035;
	shr.u64 	%rd1037, %rd1032, 48;
	and.b64  	%rd1038, %rd1037, 16383;
	atom.global.or.b64 	%rd1039, [%rd1034+8], %rd1038;
	add.s32 	%r1249, %r1196, 1550;
	shr.u32 	%r1250, %r1249, 6;
	ld.global.nc.u64 	%rd1040, [%rd841+6400];
	mul.wide.u32 	%rd1041, %r1250, 8;
	add.s64 	%rd1042, %rd846, %rd1041;
	shl.b64 	%rd1043, %rd1040, 14;
	atom.global.or.b64 	%rd1044, [%rd1042], %rd1043;
	shr.u64 	%rd1045, %rd1040, 50;
	and.b64  	%rd1046, %rd1045, 4095;
	atom.global.or.b64 	%rd1047, [%rd1042+8], %rd1046;
	add.s32 	%r1251, %r1196, 1612;
	shr.u32 	%r1252, %r1251, 6;
	ld.global.nc.u64 	%rd1048, [%rd841+6656];
	mul.wide.u32 	%rd1049, %r1252, 8;
	add.s64 	%rd1050, %rd846, %rd1049;
	shl.b64 	%rd1051, %rd1048, 12;
	atom.global.or.b64 	%rd1052, [%rd1050], %rd1051;
	shr.u64 	%rd1053, %rd1048, 52;
	and.b64  	%rd1054, %rd1053, 1023;
	atom.global.or.b64 	%rd1055, [%rd1050+8], %rd1054;
	add.s32 	%r1253, %r1196, 1674;
	shr.u32 	%r1254, %r1253, 6;
	ld.global.nc.u64 	%rd1056, [%rd841+6912];
	mul.wide.u32 	%rd1057, %r1254, 8;
	add.s64 	%rd1058, %rd846, %rd1057;
	shl.b64 	%rd1059, %rd1056, 10;
	atom.global.or.b64 	%rd1060, [%rd1058], %rd1059;
	shr.u64 	%rd1061, %rd1056, 54;
	and.b64  	%rd1062, %rd1061, 255;
	atom.global.or.b64 	%rd1063, [%rd1058+8], %rd1062;
	add.s32 	%r1255, %r1196, 1736;
	shr.u32 	%r1256, %r1255, 6;
	ld.global.nc.u64 	%rd1064, [%rd841+7168];
	mul.wide.u32 	%rd1065, %r1256, 8;
	add.s64 	%rd1066, %rd846, %rd1065;
	shl.b64 	%rd1067, %rd1064, 8;
	atom.global.or.b64 	%rd1068, [%rd1066], %rd1067;
	shr.u64 	%rd1069, %rd1064, 56;
	and.b64  	%rd1070, %rd1069, 63;
	atom.global.or.b64 	%rd1071, [%rd1066+8], %rd1070;
	add.s32 	%r1257, %r1196, 1798;
	shr.u32 	%r1258, %r1257, 6;
	ld.global.nc.u64 	%rd1072, [%rd841+7424];
	mul.wide.u32 	%rd1073, %r1258, 8;
	add.s64 	%rd1074, %rd846, %rd1073;
	shl.b64 	%rd1075, %rd1072, 6;
	atom.global.or.b64 	%rd1076, [%rd1074], %rd1075;
	shr.u64 	%rd1077, %rd1072, 58;
	and.b64  	%rd1078, %rd1077, 15;
	atom.global.or.b64 	%rd1079, [%rd1074+8], %rd1078;
	add.s32 	%r1259, %r1196, 1860;
	shr.u32 	%r1260, %r1259, 6;
	ld.global.nc.u64 	%rd1080, [%rd841+7680];
	mul.wide.u32 	%rd1081, %r1260, 8;
	add.s64 	%rd1082, %rd846, %rd1081;
	shl.b64 	%rd1083, %rd1080, 4;
	atom.global.or.b64 	%rd1084, [%rd1082], %rd1083;
	shr.u64 	%rd1085, %rd1080, 60;
	and.b64  	%rd1086, %rd1085, 3;
	atom.global.or.b64 	%rd1087, [%rd1082+8], %rd1086;
	add.s32 	%r1261, %r1196, 1922;
	shr.u32 	%r1262, %r1261, 6;
	ld.global.nc.u64 	%rd1088, [%rd841+7936];
	mul.wide.u32 	%rd1089, %r1262, 8;
	add.s64 	%rd1090, %rd846, %rd1089;
	shl.b64 	%rd1091, %rd1088, 2;
	atom.global.or.b64 	%rd1092, [%rd1090], %rd1091;
	bra.uni 	$L__BB0_1680;
$L__BB0_124:
	ld.param.u8 	%rs19, [_Z14pack_global_64PKmPmh_param_2];
	setp.eq.s16 	%p6, %rs19, 63;
	@%p6 bra 	$L__BB0_1674;
	ld.param.u8 	%rs20, [_Z14pack_global_64PKmPmh_param_2];
	setp.eq.s16 	%p7, %rs20, 64;
	@%p7 bra 	$L__BB0_126;
	bra.uni 	$L__BB0_1680;
$L__BB0_126:
	mov.u32 	%r5413, %tid.x;
	shl.b32 	%r5414, %r5413, 5;
	mul.wide.u32 	%rd15703, %r5413, 8;
	add.s64 	%rd15704, %rd1, %rd15703;
	ld.global.nc.u64 	%rd15705, [%rd15704];
	mul.wide.u32 	%rd15706, %r5414, 8;
	add.s64 	%rd15707, %rd2, %rd15706;
	st.global.u64 	[%rd15707], %rd15705;
	ld.global.nc.u64 	%rd15708, [%rd15704+256];
	st.global.u64 	[%rd15707+8], %rd15708;
	ld.global.nc.u64 	%rd15709, [%rd15704+512];
	st.global.u64 	[%rd15707+16], %rd15709;
	ld.global.nc.u64 	%rd15710, [%rd15704+768];
	st.global.u64 	[%rd15707+24], %rd15710;
	ld.global.nc.u64 	%rd15711, [%rd15704+1024];
	st.global.u64 	[%rd15707+32], %rd15711;
	ld.global.nc.u64 	%rd15712, [%rd15704+1280];
	st.global.u64 	[%rd15707+40], %rd15712;
	ld.global.nc.u64 	%rd15713, [%rd15704+1536];
	st.global.u64 	[%rd15707+48], %rd15713;
	ld.global.nc.u64 	%rd15714, [%rd15704+1792];
	st.global.u64 	[%rd15707+56], %rd15714;
	ld.global.nc.u64 	%rd15715, [%rd15704+2048];
	st.global.u64 	[%rd15707+64], %rd15715;
	ld.global.nc.u64 	%rd15716, [%rd15704+2304];
	st.global.u64 	[%rd15707+72], %rd15716;
	ld.global.nc.u64 	%rd15717, [%rd15704+2560];
	st.global.u64 	[%rd15707+80], %rd15717;
	ld.global.nc.u64 	%rd15718, [%rd15704+2816];
	st.global.u64 	[%rd15707+88], %rd15718;
	ld.global.nc.u64 	%rd15719, [%rd15704+3072];
	st.global.u64 	[%rd15707+96], %rd15719;
	ld.global.nc.u64 	%rd15720, [%rd15704+3328];
	st.global.u64 	[%rd15707+104], %rd15720;
	ld.global.nc.u64 	%rd15721, [%rd15704+3584];
	st.global.u64 	[%rd15707+112], %rd15721;
	ld.global.nc.u64 	%rd15722, [%rd15704+3840];
	st.global.u64 	[%rd15707+120], %rd15722;
	ld.global.nc.u64 	%rd15723, [%rd15704+4096];
	st.global.u64 	[%rd15707+128], %rd15723;
	ld.global.nc.u64 	%rd15724, [%rd15704+4352];
	st.global.u64 	[%rd15707+136], %rd15724;
	ld.global.nc.u64 	%rd15725, [%rd15704+4608];
	st.global.u64 	[%rd15707+144], %rd15725;
	ld.global.nc.u64 	%rd15726, [%rd15704+4864];
	st.global.u64 	[%rd15707+152], %rd15726;
	ld.global.nc.u64 	%rd15727, [%rd15704+5120];
	st.global.u64 	[%rd15707+160], %rd15727;
	ld.global.nc.u64 	%rd15728, [%rd15704+5376];
	st.global.u64 	[%rd15707+168], %rd15728;
	ld.global.nc.u64 	%rd15729, [%rd15704+5632];
	st.global.u64 	[%rd15707+176], %rd15729;
	ld.global.nc.u64 	%rd15730, [%rd15704+5888];
	st.global.u64 	[%rd15707+184], %rd15730;
	ld.global.nc.u64 	%rd15731, [%rd15704+6144];
	st.global.u64 	[%rd15707+192], %rd15731;
	ld.global.nc.u64 	%rd15732, [%rd15704+6400];
	st.global.u64 	[%rd15707+200], %rd15732;
	ld.global.nc.u64 	%rd15733, [%rd15704+6656];
	st.global.u64 	[%rd15707+208], %rd15733;
	ld.global.nc.u64 	%rd15734, [%rd15704+6912];
	st.global.u64 	[%rd15707+216], %rd15734;
	ld.global.nc.u64 	%rd15735, [%rd15704+7168];
	st.global.u64 	[%rd15707+224], %rd15735;
	ld.global.nc.u64 	%rd15736, [%rd15704+7424];
	st.global.u64 	[%rd15707+232], %rd15736;
	ld.global.nc.u64 	%rd15737, [%rd15704+7680];
	st.global.u64 	[%rd15707+240], %rd15737;
	ld.global.nc.u64 	%rd15738, [%rd15704+7936];
	st.global.u64 	[%rd15707+248], %rd15738;
	bra.uni 	$L__BB0_1680;
$L__BB0_127:
	mov.u32 	%r1, %tid.x;
	mul.wide.u32 	%rd15695, %r1, 8;
	add.s64 	%rd15696, %rd1, %rd15695;
	ld.global.nc.u32 	%r5287, [%rd15696];
	and.b32  	%r5288, %r5287, 1;
	ld.global.nc.u32 	%r5289, [%rd15696+256];
	shl.b32 	%r5290, %r5289, 1;
	and.b32  	%r5291, %r5290, 2;
	or.b32  	%r5292, %r5291, %r5288;
	ld.global.nc.u32 	%r5293, [%rd15696+512];
	shl.b32 	%r5294, %r5293, 2;
	and.b32  	%r5295, %r5294, 4;
	or.b32  	%r5296, %r5295, %r5292;
	ld.global.nc.u32 	%r5297, [%rd15696+768];
	shl.b32 	%r5298, %r5297, 3;
	and.b32  	%r5299, %r5298, 8;
	or.b32  	%r5300, %r5299, %r5296;
	ld.global.nc.u32 	%r5301, [%rd15696+1024];
	shl.b32 	%r5302, %r5301, 4;
	and.b32  	%r5303, %r5302, 16;
	or.b32  	%r5304, %r5303, %r5300;
	ld.global.nc.u32 	%r5305, [%rd15696+1280];
	shl.b32 	%r5306, %r5305, 5;
	and.b32  	%r5307, %r5306, 32;
	or.b32  	%r5308, %r5307, %r5304;
	ld.global.nc.u32 	%r5309, [%rd15696+1536];
	shl.b32 	%r5310, %r5309, 6;
	and.b32  	%r5311, %r5310, 64;
	or.b32  	%r5312, %r5311, %r5308;
	ld.global.nc.u32 	%r5313, [%rd15696+1792];
	shl.b32 	%r5314, %r5313, 7;
	and.b32  	%r5315, %r5314, 128;
	or.b32  	%r5316, %r5315, %r5312;
	ld.global.nc.u32 	%r5317, [%rd15696+2048];
	shl.b32 	%r5318, %r5317, 8;
	and.b32  	%r5319, %r5318, 256;
	or.b32  	%r5320, %r5319, %r5316;
	ld.global.nc.u32 	%r5321, [%rd15696+2304];
	shl.b32 	%r5322, %r5321, 9;
	and.b32  	%r5323, %r5322, 512;
	or.b32  	%r5324, %r5323, %r5320;
	ld.global.nc.u32 	%r5325, [%rd15696+2560];
	shl.b32 	%r5326, %r5325, 10;
	and.b32  	%r5327, %r5326, 1024;
	or.b32  	%r5328, %r5327, %r5324;
	ld.global.nc.u32 	%r5329, [%rd15696+2816];
	shl.b32 	%r5330, %r5329, 11;
	and.b32  	%r5331, %r5330, 2048;
	or.b32  	%r5332, %r5331, %r5328;
	ld.global.nc.u32 	%r5333, [%rd15696+3072];
	shl.b32 	%r5334, %r5333, 12;
	and.b32  	%r5335, %r5334, 4096;
	or.b32  	%r5336, %r5335, %r5332;
	ld.global.nc.u32 	%r5337, [%rd15696+3328];
	shl.b32 	%r5338, %r5337, 13;
	and.b32  	%r5339, %r5338, 8192;
	or.b32  	%r5340, %r5339, %r5336;
	ld.global.nc.u32 	%r5341, [%rd15696+3584];
	shl.b32 	%r5342, %r5341, 14;
	and.b32  	%r5343, %r5342, 16384;
	or.b32  	%r5344, %r5343, %r5340;
	ld.global.nc.u32 	%r5345, [%rd15696+3840];
	shl.b32 	%r5346, %r5345, 15;
	and.b32  	%r5347, %r5346, 32768;
	or.b32  	%r5348, %r5347, %r5344;
	ld.global.nc.u32 	%r5349, [%rd15696+4096];
	shl.b32 	%r5350, %r5349, 16;
	and.b32  	%r5351, %r5350, 65536;
	or.b32  	%r5352, %r5351, %r5348;
	ld.global.nc.u32 	%r5353, [%rd15696+4352];
	shl.b32 	%r5354, %r5353, 17;
	and.b32  	%r5355, %r5354, 131072;
	or.b32  	%r5356, %r5355, %r5352;
	ld.global.nc.u32 	%r5357, [%rd15696+4608];
	shl.b32 	%r5358, %r5357, 18;
	and.b32  	%r5359, %r5358, 262144;
	or.b32  	%r5360, %r5359, %r5356;
	ld.global.nc.u32 	%r5361, [%rd15696+4864];
	shl.b32 	%r5362, %r5361, 19;
	and.b32  	%r5363, %r5362, 524288;
	or.b32  	%r5364, %r5363, %r5360;
	ld.global.nc.u32 	%r5365, [%rd15696+5120];
	shl.b32 	%r5366, %r5365, 20;
	and.b32  	%r5367, %r5366, 1048576;
	or.b32  	%r5368, %r5367, %r5364;
	ld.global.nc.u32 	%r5369, [%rd15696+5376];
	shl.b32 	%r5370, %r5369, 21;
	and.b32  	%r5371, %r5370, 2097152;
	or.b32  	%r5372, %r5371, %r5368;
	ld.global.nc.u32 	%r5373, [%rd15696+5632];
	shl.b32 	%r5374, %r5373, 22;
	and.b32  	%r5375, %r5374, 4194304;
	or.b32  	%r5376, %r5375, %r5372;
	ld.global.nc.u32 	%r5377, [%rd15696+5888];
	shl.b32 	%r5378, %r5377, 23;
	and.b32  	%r5379, %r5378, 8388608;
	or.b32  	%r5380, %r5379, %r5376;
	ld.global.nc.u32 	%r5381, [%rd15696+6144];
	shl.b32 	%r5382, %r5381, 24;
	and.b32  	%r5383, %r5382, 16777216;
	or.b32  	%r5384, %r5383, %r5380;
	ld.global.nc.u32 	%r5385, [%rd15696+6400];
	shl.b32 	%r5386, %r5385, 25;
	and.b32  	%r5387, %r5386, 33554432;
	or.b32  	%r5388, %r5387, %r5384;
	ld.global.nc.u32 	%r5389, [%rd15696+6656];
	shl.b32 	%r5390, %r5389, 26;
	and.b32  	%r5391, %r5390, 67108864;
	or.b32  	%r5392, %r5391, %r5388;
	ld.global.nc.u32 	%r5393, [%rd15696+6912];
	shl.b32 	%r5394, %r5393, 27;
	and.b32  	%r5395, %r5394, 134217728;
	or.b32  	%r5396, %r5395, %r5392;
	ld.global.nc.u32 	%r5397, [%rd15696+7168];
	shl.b32 	%r5398, %r5397, 28;
	and.b32  	%r5399, %r5398, 268435456;
	or.b32  	%r5400, %r5399, %r5396;
	ld.global.nc.u32 	%r5401, [%rd15696+7424];
	shl.b32 	%r5402, %r5401, 29;
	and.b32  	%r5403, %r5402, 536870912;
	or.b32  	%r5404, %r5403, %r5400;
	ld.global.nc.u32 	%r5405, [%rd15696+7680];
	shl.b32 	%r5406, %r5405, 30;
	and.b32  	%r5407, %r5406, 1073741824;
	or.b32  	%r5408, %r5407, %r5404;
	ld.global.nc.u32 	%r5409, [%rd15696+7936];
	shl.b32 	%r5410, %r5409, 31;
	or.b32  	%r2, %r5410, %r5408;
	shfl.sync.bfly.b32	%r3|%p608, %r2, 1, 31, -1;
	and.b32  	%r5411, %r1, 1;
	setp.eq.b32 	%p609, %r5411, 1;
	@%p609 bra 	$L__BB0_1680;
	cvt.u64.u32 	%rd15697, %r2;
	cvt.u64.u32 	%rd15698, %r3;
	shl.b64 	%rd15699, %rd15698, 32;
	or.b64  	%rd15700, %rd15699, %rd15697;
	shr.u32 	%r5412, %r1, 1;
	mul.wide.u32 	%rd15701, %r5412, 8;
	add.s64 	%rd15702, %rd2, %rd15701;
	st.global.u64 	[%rd15702], %rd15700;
	bra.uni 	$L__BB0_1680;
$L__BB0_129:
	mov.u32 	%r5203, %tid.x;
	mul.lo.s32 	%r4, %r5203, 96;
	mul.wide.u32 	%rd15383, %r5203, 8;
	add.s64 	%rd3, %rd1, %rd15383;
	shr.u32 	%r5, %r4, 6;
	and.b32  	%r5204, %r4, 32;
	ld.global.nc.u64 	%rd15384, [%rd3];
	and.b64  	%rd15385, %rd15384, 7;
	shl.b64 	%rd15386, %rd15385, %r5204;
	mul.wide.u32 	%rd15387, %r5, 8;
	add.s64 	%rd15388, %rd2, %rd15387;
	atom.global.or.b64 	%rd15389, [%rd15388], %rd15386;
	or.b32  	%r5205, %r4, 3;
	and.b32  	%r5206, %r5205, 35;
	ld.global.nc.u64 	%rd15390, [%rd3+256];
	and.b64  	%rd15391, %rd15390, 7;
	shl.b64 	%rd15392, %rd15391, %r5206;
	atom.global.or.b64 	%rd15393, [%rd15388], %rd15392;
	or.b32  	%r5207, %r4, 6;
	and.b32  	%r5208, %r5207, 38;
	ld.global.nc.u64 	%rd15394, [%rd3+512];
	and.b64  	%rd15395, %rd15394, 7;
	shl.b64 	%rd15396, %rd15395, %r5208;
	atom.global.or.b64 	%rd15397, [%rd15388], %rd15396;
	or.b32  	%r5209, %r4, 9;
	and.b32  	%r5210, %r5209, 41;
	ld.global.nc.u64 	%rd15398, [%rd3+768];
	and.b64  	%rd15399, %rd15398, 7;
	shl.b64 	%rd15400, %rd15399, %r5210;
	atom.global.or.b64 	%rd15401, [%rd15388], %rd15400;
	or.b32  	%r5211, %r4, 12;
	and.b32  	%r5212, %r5211, 44;
	ld.global.nc.u64 	%rd15402, [%rd3+1024];
	and.b64  	%rd15403, %rd15402, 7;
	shl.b64 	%rd15404, %rd15403, %r5212;
	atom.global.or.b64 	%rd15405, [%rd15388], %rd15404;
	or.b32  	%r5213, %r4, 15;
	and.b32  	%r5214, %r5213, 47;
	ld.global.nc.u64 	%rd15406, [%rd3+1280];
	and.b64  	%rd15407, %rd15406, 7;
	shl.b64 	%rd15408, %rd15407, %r5214;
	atom.global.or.b64 	%rd15409, [%rd15388], %rd15408;
	or.b32  	%r5215, %r4, 18;
	and.b32  	%r5216, %r5215, 50;
	ld.global.nc.u64 	%rd15410, [%rd3+1536];
	and.b64  	%rd15411, %rd15410, 7;
	shl.b64 	%rd15412, %rd15411, %r5216;
	atom.global.or.b64 	%rd15413, [%rd15388], %rd15412;
	or.b32  	%r5217, %r4, 21;
	and.b32  	%r5218, %r5217, 53;
	ld.global.nc.u64 	%rd15414, [%rd3+1792];
	and.b64  	%rd15415, %rd15414, 7;
	shl.b64 	%rd15416, %rd15415, %r5218;
	atom.global.or.b64 	%rd15417, [%rd15388], %rd15416;
	or.b32  	%r5219, %r4, 24;
	and.b32  	%r5220, %r5219, 56;
	ld.global.nc.u64 	%rd15418, [%rd3+2048];
	and.b64  	%rd15419, %rd15418, 7;
	shl.b64 	%rd15420, %rd15419, %r5220;
	atom.global.or.b64 	%rd15421, [%rd15388], %rd15420;
	or.b32  	%r5221, %r4, 27;
	and.b32  	%r5222, %r5221, 59;
	ld.global.nc.u64 	%rd15422, [%rd3+2304];
	and.b64  	%rd15423, %rd15422, 7;
	shl.b64 	%rd15424, %rd15423, %r5222;
	atom.global.or.b64 	%rd15425, [%rd15388], %rd15424;
	ld.global.nc.u64 	%rd4, [%rd3+2560];
	and.b64  	%rd5, %rd4, 7;
	or.b32  	%r5223, %r4, 30;
	and.b32  	%r6, %r5223, 62;
	setp.ne.s32 	%p606, %r6, 62;
	@%p606 bra 	$L__BB0_131;
	shl.b64 	%rd15432, %rd4, 62;
	atom.global.or.b64 	%rd15433, [%rd15388], %rd15432;
	shr.u64 	%rd15434, %rd5, 2;
	atom.global.or.b64 	%rd15435, [%rd15388+8], %rd15434;
	bra.uni 	$L__BB0_132;
$L__BB0_131:
	shl.b64 	%rd15428, %rd5, %r6;
	atom.global.or.b64 	%rd15429, [%rd15388], %rd15428;
$L__BB0_132:
	add.s32 	%r5224, %r4, 33;
	shr.u32 	%r5225, %r5224, 6;
	and.b32  	%r5226, %r5224, 33;
	ld.global.nc.u64 	%rd15436, [%rd3+2816];
	and.b64  	%rd15437, %rd15436, 7;
	mul.wide.u32 	%rd15438, %r5225, 8;
	add.s64 	%rd15439, %rd2, %rd15438;
	shl.b64 	%rd15440, %rd15437, %r5226;
	atom.global.or.b64 	%rd15441, [%rd15439], %rd15440;
	add.s32 	%r5227, %r4, 36;
	shr.u32 	%r5228, %r5227, 6;
	and.b32  	%r5229, %r5227, 36;
	ld.global.nc.u64 	%rd15442, [%rd3+3072];
	and.b64  	%rd15443, %rd15442, 7;
	mul.wide.u32 	%rd15444, %r5228, 8;
	add.s64 	%rd15445, %rd2, %rd15444;
	shl.b64 	%rd15446, %rd15443, %r5229;
	atom.global.or.b64 	%rd15447, [%rd15445], %rd15446;
	add.s32 	%r5230, %r4, 39;
	shr.u32 	%r5231, %r5230, 6;
	and.b32  	%r5232, %r5230, 39;
	ld.global.nc.u64 	%rd15448, [%rd3+3328];
	and.b64  	%rd15449, %rd15448, 7;
	mul.wide.u32 	%rd15450, %r5231, 8;
	add.s64 	%rd15451, %rd2, %rd15450;
	shl.b64 	%rd15452, %rd15449, %r5232;
	atom.global.or.b64 	%rd15453, [%rd15451], %rd15452;
	add.s32 	%r5233, %r4, 42;
	shr.u32 	%r5234, %r5233, 6;
	and.b32  	%r5235, %r5233, 42;
	ld.global.nc.u64 	%rd15454, [%rd3+3584];
	and.b64  	%rd15455, %rd15454, 7;
	mul.wide.u32 	%rd15456, %r5234, 8;
	add.s64 	%rd15457, %rd2, %rd15456;
	shl.b64 	%rd15458, %rd15455, %r5235;
	atom.global.or.b64 	%rd15459, [%rd15457], %rd15458;
	add.s32 	%r5236, %r4, 45;
	shr.u32 	%r5237, %r5236, 6;
	and.b32  	%r5238, %r5236, 45;
	ld.global.nc.u64 	%rd15460, [%rd3+3840];
	and.b64  	%rd15461, %rd15460, 7;
	mul.wide.u32 	%rd15462, %r5237, 8;
	add.s64 	%rd15463, %rd2, %rd15462;
	shl.b64 	%rd15464, %rd15461, %r5238;
	atom.global.or.b64 	%rd15465, [%rd15463], %rd15464;
	add.s32 	%r5239, %r4, 48;
	shr.u32 	%r5240, %r5239, 6;
	and.b32  	%r5241, %r5239, 48;
	ld.global.nc.u64 	%rd15466, [%rd3+4096];
	and.b64  	%rd15467, %rd15466, 7;
	mul.wide.u32 	%rd15468, %r5240, 8;
	add.s64 	%rd15469, %rd2, %rd15468;
	shl.b64 	%rd15470, %rd15467, %r5241;
	atom.global.or.b64 	%rd15471, [%rd15469], %rd15470;
	add.s32 	%r5242, %r4, 51;
	shr.u32 	%r5243, %r5242, 6;
	and.b32  	%r5244, %r5242, 51;
	ld.global.nc.u64 	%rd15472, [%rd3+4352];
	and.b64  	%rd15473, %rd15472, 7;
	mul.wide.u32 	%rd15474, %r5243, 8;
	add.s64 	%rd15475, %rd2, %rd15474;
	shl.b64 	%rd15476, %rd15473, %r5244;
	atom.global.or.b64 	%rd15477, [%rd15475], %rd15476;
	add.s32 	%r5245, %r4, 54;
	shr.u32 	%r5246, %r5245, 6;
	and.b32  	%r5247, %r5245, 54;
	ld.global.nc.u64 	%rd15478, [%rd3+4608];
	and.b64  	%rd15479, %rd15478, 7;
	mul.wide.u32 	%rd15480, %r5246, 8;
	add.s64 	%rd15481, %rd2, %rd15480;
	shl.b64 	%rd15482, %rd15479, %r5247;
	atom.global.or.b64 	%rd15483, [%rd15481], %rd15482;
	add.s32 	%r5248, %r4, 57;
	shr.u32 	%r5249, %r5248, 6;
	and.b32  	%r5250, %r5248, 57;
	ld.global.nc.u64 	%rd15484, [%rd3+4864];
	and.b64  	%rd15485, %rd15484, 7;
	mul.wide.u32 	%rd15486, %r5249, 8;
	add.s64 	%rd15487, %rd2, %rd15486;
	shl.b64 	%rd15488, %rd15485, %r5250;
	atom.global.or.b64 	%rd15489, [%rd15487], %rd15488;
	add.s32 	%r5251, %r4, 60;
	shr.u32 	%r5252, %r5251, 6;
	and.b32  	%r5253, %r5251, 60;
	ld.global.nc.u64 	%rd15490, [%rd3+5120];
	and.b64  	%rd15491, %rd15490, 7;
	mul.wide.u32 	%rd15492, %r5252, 8;
	add.s64 	%rd15493, %rd2, %rd15492;
	shl.b64 	%rd15494, %rd15491, %r5253;
	atom.global.or.b64 	%rd15495, [%rd15493], %rd15494;
	ld.global.nc.u64 	%rd15496, [%rd3+5376];
	and.b64  	%rd6, %rd15496, 7;
	add.s32 	%r5254, %r4, 63;
	shr.u32 	%r7, %r5254, 6;
	and.b32  	%r8, %r5254, 63;
	setp.lt.u32 	%p607, %r8, 62;
	@%p607 bra 	$L__BB0_134;
	mul.wide.u32 	%rd15497, %r7, 8;
	add.s64 	%rd15498, %rd2, %rd15497;
	shl.b64 	%rd15499, %rd6, %r8;
	atom.global.or.b64 	%rd15500, [%rd15498], %rd15499;
	sub.s32 	%r5255, 64, %r8;
	shr.u64 	%rd15501, %rd6, %r5255;
	atom.global.or.b64 	%rd15502, [%rd15498+8], %rd15501;
	bra.uni 	$L__BB0_135;
$L__BB0_134:
	mul.wide.u32 	%rd15503, %r7, 8;
	add.s64 	%rd15504, %rd2, %rd15503;
	shl.b64 	%rd15505, %rd6, %r8;
	atom.global.or.b64 	%rd15506, [%rd15504], %rd15505;
$L__BB0_135:
	add.s32 	%r5256, %r4, 66;
	shr.u32 	%r5257, %r5256, 6;
	and.b32  	%r5258, %r5256, 34;
	ld.global.nc.u64 	%rd15507, [%rd3+5632];
	and.b64  	%rd15508, %rd15507, 7;
	mul.wide.u32 	%rd15509, %r5257, 8;
	add.s64 	%rd15510, %rd2, %rd15509;
	shl.b64 	%rd15511, %rd15508, %r5258;
	atom.global.or.b64 	%rd15512, [%rd15510], %rd15511;
	add.s32 	%r5259, %r4, 69;
	shr.u32 	%r5260, %r5259, 6;
	and.b32  	%r5261, %r5259, 37;
	ld.global.nc.u64 	%rd15513, [%rd3+5888];
	and.b64  	%rd15514, %rd15513, 7;
	mul.wide.u32 	%rd15515, %r5260, 8;
	add.s64 	%rd15516, %rd2, %rd15515;
	shl.b64 	%rd15517, %rd15514, %r5261;
	atom.global.or.b64 	%rd15518, [%rd15516], %rd15517;
	add.s32 	%r5262, %r4, 72;
	shr.u32 	%r5263, %r5262, 6;
	and.b32  	%r5264, %r5262, 40;
	ld.global.nc.u64 	%rd15519, [%rd3+6144];
	and.b64  	%rd15520, %rd15519, 7;
	mul.wide.u32 	%rd15521, %r5263, 8;
	add.s64 	%rd15522, %rd2, %rd15521;
	shl.b64 	%rd15523, %rd15520, %r5264;
	atom.global.or.b64 	%rd15524, [%rd15522], %rd15523;
	add.s32 	%r5265, %r4, 75;
	shr.u32 	%r5266, %r5265, 6;
	and.b32  	%r5267, %r5265, 43;
	ld.global.nc.u64 	%rd15525, [%rd3+6400];
	and.b64  	%rd15526, %rd15525, 7;
	mul.wide.u32 	%rd15527, %r5266, 8;
	add.s64 	%rd15528, %rd2, %rd15527;
	shl.b64 	%rd15529, %rd15526, %r5267;
	atom.global.or.b64 	%rd15530, [%rd15528], %rd15529;
	add.s32 	%r5268, %r4, 78;
	shr.u32 	%r5269, %r5268, 6;
	and.b32  	%r5270, %r5268, 46;
	ld.global.nc.u64 	%rd15531, [%rd3+6656];
	and.b64  	%rd15532, %rd15531, 7;
	mul.wide.u32 	%rd15533, %r5269, 8;
	add.s64 	%rd15534, %rd2, %rd15533;
	shl.b64 	%rd15535, %rd15532, %r5270;
	atom.global.or.b64 	%rd15536, [%rd15534], %rd15535;
	add.s32 	%r5271, %r4, 81;
	shr.u32 	%r5272, %r5271, 6;
	and.b32  	%r5273, %r5271, 49;
	ld.global.nc.u64 	%rd15537, [%rd3+6912];
	and.b64  	%rd15538, %rd15537, 7;
	mul.wide.u32 	%rd15539, %r5272, 8;
	add.s64 	%rd15540, %rd2, %rd15539;
	shl.b64 	%rd15541, %rd15538, %r5273;
	atom.global.or.b64 	%rd15542, [%rd15540], %rd15541;
	add.s32 	%r5274, %r4, 84;
	shr.u32 	%r5275, %r5274, 6;
	and.b32  	%r5276, %r5274, 52;
	ld.global.nc.u64 	%rd15543, [%rd3+7168];
	and.b64  	%rd15544, %rd15543, 7;
	mul.wide.u32 	%rd15545, %r5275, 8;
	add.s64 	%rd15546, %rd2, %rd15545;
	shl.b64 	%rd15547, %rd15544, %r5276;
	atom.global.or.b64 	%rd15548, [%rd15546], %rd15547;
	add.s32 	%r5277, %r4, 87;
	shr.u32 	%r5278, %r5277, 6;
	and.b32  	%r5279, %r5277, 55;
	ld.global.nc.u64 	%rd15549, [%rd3+7424];
	and.b64  	%rd15550, %rd15549, 7;
	mul.wide.u32 	%rd15551, %r5278, 8;
	add.s64 	%rd15552, %rd2, %rd15551;
	shl.b64 	%rd15553, %rd15550, %r5279;
	atom.global.or.b64 	%rd15554, [%rd15552], %rd15553;
	add.s32 	%r5280, %r4, 90;
	shr.u32 	%r5281, %r5280, 6;
	and.b32  	%r5282, %r5280, 58;
	ld.global.nc.u64 	%rd15555, [%rd3+7680];
	and.b64  	%rd15556, %rd15555, 7;
	mul.wide.u32 	%rd15557, %r5281, 8;
	add.s64 	%rd15558, %rd2, %rd15557;
	shl.b64 	%rd15559, %rd15556, %r5282;
	atom.global.or.b64 	%rd15560, [%rd15558], %rd15559;
	add.s32 	%r5283, %r4, 93;
	shr.u32 	%r5284, %r5283, 6;
	and.b32  	%r5285, %r5283, 61;
	ld.global.nc.u64 	%rd15561, [%rd3+7936];
	and.b64  	%rd15562, %rd15561, 7;
	mul.wide.u32 	%rd15563, %r5284, 8;
	add.s64 	%rd15564, %rd2, %rd15563;
	shl.b64 	%rd15565, %rd15562, %r5285;
	atom.global.or.b64 	%rd15566, [%rd15564], %rd15565;
	bra.uni 	$L__BB0_1680;
$L__BB0_136:
	mov.u32 	%r5116, %tid.x;
	mul.lo.s32 	%r9, %r5116, 160;
	mul.wide.u32 	%rd15055, %r5116, 8;
	add.s64 	%rd7, %rd1, %rd15055;
	shr.u32 	%r10, %r9, 6;
	and.b32  	%r5117, %r9, 32;
	ld.global.nc.u64 	%rd15056, [%rd7];
	and.b64  	%rd15057, %rd15056, 31;
	shl.b64 	%rd15058, %rd15057, %r5117;
	mul.wide.u32 	%rd15059, %r10, 8;
	add.s64 	%rd15060, %rd2, %rd15059;
	atom.global.or.b64 	%rd15061, [%rd15060], %rd15058;
	or.b32  	%r5118, %r9, 5;
	and.b32  	%r5119, %r5118, 37;
	ld.global.nc.u64 	%rd15062, [%rd7+256];
	and.b64  	%rd15063, %rd15062, 31;
	shl.b64 	%rd15064, %rd15063, %r5119;
	atom.global.or.b64 	%rd15065, [%rd15060], %rd15064;
	or.b32  	%r5120, %r9, 10;
	and.b32  	%r5121, %r5120, 42;
	ld.global.nc.u64 	%rd15066, [%rd7+512];
	and.b64  	%rd15067, %rd15066, 31;
	shl.b64 	%rd15068, %rd15067, %r5121;
	atom.global.or.b64 	%rd15069, [%rd15060], %rd15068;
	or.b32  	%r5122, %r9, 15;
	and.b32  	%r5123, %r5122, 47;
	ld.global.nc.u64 	%rd15070, [%rd7+768];
	and.b64  	%rd15071, %rd15070, 31;
	shl.b64 	%rd15072, %rd15071, %r5123;
	atom.global.or.b64 	%rd15073, [%rd15060], %rd15072;
	or.b32  	%r5124, %r9, 20;
	and.b32  	%r5125, %r5124, 52;
	ld.global.nc.u64 	%rd15074, [%rd7+1024];
	and.b64  	%rd15075, %rd15074, 31;
	shl.b64 	%rd15076, %rd15075, %r5125;
	atom.global.or.b64 	%rd15077, [%rd15060], %rd15076;
	or.b32  	%r5126, %r9, 25;
	and.b32  	%r5127, %r5126, 57;
	ld.global.nc.u64 	%rd15078, [%rd7+1280];
	and.b64  	%rd15079, %rd15078, 31;
	shl.b64 	%rd15080, %rd15079, %r5127;
	atom.global.or.b64 	%rd15081, [%rd15060], %rd15080;
	ld.global.nc.u64 	%rd15082, [%rd7+1536];
	and.b64  	%rd8, %rd15082, 31;
	or.b32  	%r5128, %r9, 30;
	and.b32  	%r11, %r5128, 62;
	setp.lt.u32 	%p602, %r11, 60;
	@%p602 bra 	$L__BB0_138;
	shl.b64 	%rd15085, %rd8, %r11;
	atom.global.or.b64 	%rd15086, [%rd15060], %rd15085;
	sub.s32 	%r5129, 64, %r11;
	shr.u64 	%rd15087, %rd8, %r5129;
	atom.global.or.b64 	%rd15088, [%rd15060+8], %rd15087;
	bra.uni 	$L__BB0_139;
$L__BB0_138:
	shl.b64 	%rd15091, %rd8, %r11;
	atom.global.or.b64 	%rd15092, [%rd15060], %rd15091;
$L__BB0_139:
	add.s32 	%r5130, %r9, 35;
	shr.u32 	%r5131, %r5130, 6;
	and.b32  	%r5132, %r5130, 35;
	ld.global.nc.u64 	%rd15093, [%rd7+1792];
	and.b64  	%rd15094, %rd15093, 31;
	mul.wide.u32 	%rd15095, %r5131, 8;
	add.s64 	%rd15096, %rd2, %rd15095;
	shl.b64 	%rd15097, %rd15094, %r5132;
	atom.global.or.b64 	%rd15098, [%rd15096], %rd15097;
	add.s32 	%r5133, %r9, 40;
	shr.u32 	%r5134, %r5133, 6;
	and.b32  	%r5135, %r5133, 40;
	ld.global.nc.u64 	%rd15099, [%rd7+2048];
	and.b64  	%rd15100, %rd15099, 31;
	mul.wide.u32 	%rd15101, %r5134, 8;
	add.s64 	%rd15102, %rd2, %rd15101;
	shl.b64 	%rd15103, %rd15100, %r5135;
	atom.global.or.b64 	%rd15104, [%rd15102], %rd15103;
	add.s32 	%r5136, %r9, 45;
	shr.u32 	%r5137, %r5136, 6;
	and.b32  	%r5138, %r5136, 45;
	ld.global.nc.u64 	%rd15105, [%rd7+2304];
	and.b64  	%rd15106, %rd15105, 31;
	mul.wide.u32 	%rd15107, %r5137, 8;
	add.s64 	%rd15108, %rd2, %rd15107;
	shl.b64 	%rd15109, %rd15106, %r5138;
	atom.global.or.b64 	%rd15110, [%rd15108], %rd15109;
	add.s32 	%r5139, %r9, 50;
	shr.u32 	%r5140, %r5139, 6;
	and.b32  	%r5141, %r5139, 50;
	ld.global.nc.u64 	%rd15111, [%rd7+2560];
	and.b64  	%rd15112, %rd15111, 31;
	mul.wide.u32 	%rd15113, %r5140, 8;
	add.s64 	%rd15114, %rd2, %rd15113;
	shl.b64 	%rd15115, %rd15112, %r5141;
	atom.global.or.b64 	%rd15116, [%rd15114], %rd15115;
	add.s32 	%r5142, %r9, 55;
	shr.u32 	%r5143, %r5142, 6;
	and.b32  	%r5144, %r5142, 55;
	ld.global.nc.u64 	%rd15117, [%rd7+2816];
	and.b64  	%rd15118, %rd15117, 31;
	mul.wide.u32 	%rd15119, %r5143, 8;
	add.s64 	%rd15120, %rd2, %rd15119;
	shl.b64 	%rd15121, %rd15118, %r5144;
	atom.global.or.b64 	%rd15122, [%rd15120], %rd15121;
	ld.global.nc.u64 	%rd9, [%rd7+3072];
	and.b64  	%rd10, %rd9, 31;
	add.s32 	%r5145, %r9, 60;
	shr.u32 	%r12, %r5145, 6;
	and.b32  	%r13, %r5145, 60;
	setp.ne.s32 	%p603, %r13, 60;
	@%p603 bra 	$L__BB0_141;
	mul.wide.u32 	%rd15127, %r12, 8;
	add.s64 	%rd15128, %rd2, %rd15127;
	shl.b64 	%rd15129, %rd9, 60;
	atom.global.or.b64 	%rd15130, [%rd15128], %rd15129;
	shr.u64 	%rd15131, %rd10, 4;
	atom.global.or.b64 	%rd15132, [%rd15128+8], %rd15131;
	bra.uni 	$L__BB0_142;
$L__BB0_141:
	mul.wide.u32 	%rd15123, %r12, 8;
	add.s64 	%rd15124, %rd2, %rd15123;
	shl.b64 	%rd15125, %rd10, %r13;
	atom.global.or.b64 	%rd15126, [%rd15124], %rd15125;
$L__BB0_142:
	add.s32 	%r5146, %r9, 65;
	shr.u32 	%r5147, %r5146, 6;
	and.b32  	%r5148, %r5146, 33;
	ld.global.nc.u64 	%rd15133, [%rd7+3328];
	and.b64  	%rd15134, %rd15133, 31;
	mul.wide.u32 	%rd15135, %r5147, 8;
	add.s64 	%rd15136, %rd2, %rd15135;
	shl.b64 	%rd15137, %rd15134, %r5148;
	atom.global.or.b64 	%rd15138, [%rd15136], %rd15137;
	add.s32 	%r5149, %r9, 70;
	shr.u32 	%r5150, %r5149, 6;
	and.b32  	%r5151, %r5149, 38;
	ld.global.nc.u64 	%rd15139, [%rd7+3584];
	and.b64  	%rd15140, %rd15139, 31;
	mul.wide.u32 	%rd15141, %r5150, 8;
	add.s64 	%rd15142, %rd2, %rd15141;
	shl.b64 	%rd15143, %rd15140, %r5151;
	atom.global.or.b64 	%rd15144, [%rd15142], %rd15143;
	add.s32 	%r5152, %r9, 75;
	shr.u32 	%r5153, %r5152, 6;
	and.b32  	%r5154, %r5152, 43;
	ld.global.nc.u64 	%rd15145, [%rd7+3840];
	and.b64  	%rd15146, %rd15145, 31;
	mul.wide.u32 	%rd15147, %r5153, 8;
	add.s64 	%rd15148, %rd2, %rd15147;
	shl.b64 	%rd15149, %rd15146, %r5154;
	atom.global.or.b64 	%rd15150, [%rd15148], %rd15149;
	add.s32 	%r5155, %r9, 80;
	shr.u32 	%r5156, %r5155, 6;
	and.b32  	%r5157, %r5155, 48;
	ld.global.nc.u64 	%rd15151, [%rd7+4096];
	and.b64  	%rd15152, %rd15151, 31;
	mul.wide.u32 	%rd15153, %r5156, 8;
	add.s64 	%rd15154, %rd2, %rd15153;
	shl.b64 	%rd15155, %rd15152, %r5157;
	atom.global.or.b64 	%rd15156, [%rd15154], %rd15155;
	add.s32 	%r5158, %r9, 85;
	shr.u32 	%r5159, %r5158, 6;
	and.b32  	%r5160, %r5158, 53;
	ld.global.nc.u64 	%rd15157, [%rd7+4352];
	and.b64  	%rd15158, %rd15157, 31;
	mul.wide.u32 	%rd15159, %r5159, 8;
	add.s64 	%rd15160, %rd2, %rd15159;
	shl.b64 	%rd15161, %rd15158, %r5160;
	atom.global.or.b64 	%rd15162, [%rd15160], %rd15161;
	add.s32 	%r5161, %r9, 90;
	shr.u32 	%r5162, %r5161, 6;
	and.b32  	%r5163, %r5161, 58;
	ld.global.nc.u64 	%rd15163, [%rd7+4608];
	and.b64  	%rd15164, %rd15163, 31;
	mul.wide.u32 	%rd15165, %r5162, 8;
	add.s64 	%rd15166, %rd2, %rd15165;
	shl.b64 	%rd15167, %rd15164, %r5163;
	atom.global.or.b64 	%rd15168, [%rd15166], %rd15167;
	ld.global.nc.u64 	%rd15169, [%rd7+4864];
	and.b64  	%rd11, %rd15169, 31;
	add.s32 	%r5164, %r9, 95;
	shr.u32 	%r14, %r5164, 6;
	and.b32  	%r15, %r5164, 63;
	setp.lt.u32 	%p604, %r15, 60;
	@%p604 bra 	$L__BB0_144;
	mul.wide.u32 	%rd15170, %r14, 8;
	add.s64 	%rd15171, %rd2, %rd15170;
	shl.b64 	%rd15172, %rd11, %r15;
	atom.global.or.b64 	%rd15173, [%rd15171], %rd15172;
	sub.s32 	%r5165, 64, %r15;
	shr.u64 	%rd15174, %rd11, %r5165;
	atom.global.or.b64 	%rd15175, [%rd15171+8], %rd15174;
	bra.uni 	$L__BB0_145;
$L__BB0_144:
	mul.wide.u32 	%rd15176, %r14, 8;
	add.s64 	%rd15177, %rd2, %rd15176;
	shl.b64 	%rd15178, %rd11, %r15;
	atom.global.or.b64 	%rd15179, [%rd15177], %rd15178;
$L__BB0_145:
	add.s32 	%r5166, %r9, 100;
	shr.u32 	%r5167, %r5166, 6;
	and.b32  	%r5168, %r5166, 36;
	ld.global.nc.u64 	%rd15180, [%rd7+5120];
	and.b64  	%rd15181, %rd15180, 31;
	mul.wide.u32 	%rd15182, %r5167, 8;
	add.s64 	%rd15183, %rd2, %rd15182;
	shl.b64 	%rd15184, %rd15181, %r5168;
	atom.global.or.b64 	%rd15185, [%rd15183], %rd15184;
	add.s32 	%r5169, %r9, 105;
	shr.u32 	%r5170, %r5169, 6;
	and.b32  	%r5171, %r5169, 41;
	ld.global.nc.u64 	%rd15186, [%rd7+5376];
	and.b64  	%rd15187, %rd15186, 31;
	mul.wide.u32 	%rd15188, %r5170, 8;
	add.s64 	%rd15189, %rd2, %rd15188;
	shl.b64 	%rd15190, %rd15187, %r5171;
	atom.global.or.b64 	%rd15191, [%rd15189], %rd15190;
	add.s32 	%r5172, %r9, 110;
	shr.u32 	%r5173, %r5172, 6;
	and.b32  	%r5174, %r5172, 46;
	ld.global.nc.u64 	%rd15192, [%rd7+5632];
	and.b64  	%rd15193, %rd15192, 31;
	mul.wide.u32 	%rd15194, %r5173, 8;
	add.s64 	%rd15195, %rd2, %rd15194;
	shl.b64 	%rd15196, %rd15193, %r5174;
	atom.global.or.b64 	%rd15197, [%rd15195], %rd15196;
	add.s32 	%r5175, %r9, 115;
	shr.u32 	%r5176, %r5175, 6;
	and.b32  	%r5177, %r5175, 51;
	ld.global.nc.u64 	%rd15198, [%rd7+5888];
	and.b64  	%rd15199, %rd15198, 31;
	mul.wide.u32 	%rd15200, %r5176, 8;
	add.s64 	%rd15201, %rd2, %rd15200;
	shl.b64 	%rd15202, %rd15199, %r5177;
	atom.global.or.b64 	%rd15203, [%rd15201], %rd15202;
	add.s32 	%r5178, %r9, 120;
	shr.u32 	%r5179, %r5178, 6;
	and.b32  	%r5180, %r5178, 56;
	ld.global.nc.u64 	%rd15204, [%rd7+6144];
	and.b64  	%rd15205, %rd15204, 31;
	mul.wide.u32 	%rd15206, %r5179, 8;
	add.s64 	%rd15207, %rd2, %rd15206;
	shl.b64 	%rd15208, %rd15205, %r5180;
	atom.global.or.b64 	%rd15209, [%rd15207], %rd15208;
	ld.global.nc.u64 	%rd15210, [%rd7+6400];
	and.b64  	%rd12, %rd15210, 31;
	add.s32 	%r5181, %r9, 125;
	shr.u32 	%r16, %r5181, 6;
	and.b32  	%r17, %r5181, 61;
	setp.lt.u32 	%p605, %r17, 60;
	@%p605 bra 	$L__BB0_147;
	mul.wide.u32 	%rd15211, %r16, 8;
	add.s64 	%rd15212, %rd2, %rd15211;
	shl.b64 	%rd15213, %rd12, %r17;
	atom.global.or.b64 	%rd15214, [%rd15212], %rd15213;
	sub.s32 	%r5182, 64, %r17;
	shr.u64 	%rd15215, %rd12, %r5182;
	atom.global.or.b64 	%rd15216, [%rd15212+8], %rd15215;
	bra.uni 	$L__BB0_148;
$L__BB0_147:
	mul.wide.u32 	%rd15217, %r16, 8;
	add.s64 	%rd15218, %rd2, %rd15217;
	shl.b64 	%rd15219, %rd12, %r17;
	atom.global.or.b64 	%rd15220, [%rd15218], %rd15219;
$L__BB0_148:
	add.s32 	%r5183, %r9, 130;
	shr.u32 	%r5184, %r5183, 6;
	and.b32  	%r5185, %r5183, 34;
	ld.global.nc.u64 	%rd15221, [%rd7+6656];
	and.b64  	%rd15222, %rd15221, 31;
	mul.wide.u32 	%rd15223, %r5184, 8;
	add.s64 	%rd15224, %rd2, %rd15223;
	shl.b64 	%rd15225, %rd15222, %r5185;
	atom.global.or.b64 	%rd15226, [%rd15224], %rd15225;
	add.s32 	%r5186, %r9, 135;
	shr.u32 	%r5187, %r5186, 6;
	and.b32  	%r5188, %r5186, 39;
	ld.global.nc.u64 	%rd15227, [%rd7+6912];
	and.b64  	%rd15228, %rd15227, 31;
	mul.wide.u32 	%rd15229, %r5187, 8;
	add.s64 	%rd15230, %rd2, %rd15229;
	shl.b64 	%rd15231, %rd15228, %r5188;
	atom.global.or.b64 	%rd15232, [%rd15230], %rd15231;
	add.s32 	%r5189, %r9, 140;
	shr.u32 	%r5190, %r5189, 6;
	and.b32  	%r5191, %r5189, 44;
	ld.global.nc.u64 	%rd15233, [%rd7+7168];
	and.b64  	%rd15234, %rd15233, 31;
	mul.wide.u32 	%rd15235, %r5190, 8;
	add.s64 	%rd15236, %rd2, %rd15235;
	shl.b64 	%rd15237, %rd15234, %r5191;
	atom.global.or.b64 	%rd15238, [%rd15236], %rd15237;
	add.s32 	%r5192, %r9, 145;
	shr.u32 	%r5193, %r5192, 6;
	and.b32  	%r5194, %r5192, 49;
	ld.global.nc.u64 	%rd15239, [%rd7+7424];
	and.b64  	%rd15240, %rd15239, 31;
	mul.wide.u32 	%rd15241, %r5193, 8;
	add.s64 	%rd15242, %rd2, %rd15241;
	shl.b64 	%rd15243, %rd15240, %r5194;
	atom.global.or.b64 	%rd15244, [%rd15242], %rd15243;
	add.s32 	%r5195, %r9, 150;
	shr.u32 	%r5196, %r5195, 6;
	and.b32  	%r5197, %r5195, 54;
	ld.global.nc.u64 	%rd15245, [%rd7+7680];
	and.b64  	%rd15246, %rd15245, 31;
	mul.wide.u32 	%rd15247, %r5196, 8;
	add.s64 	%rd15248, %rd2, %rd15247;
	shl.b64 	%rd15249, %rd15246, %r5197;
	atom.global.or.b64 	%rd15250, [%rd15248], %rd15249;
	add.s32 	%r5198, %r9, 155;
	shr.u32 	%r5199, %r5198, 6;
	and.b32  	%r5200, %r5198, 59;
	ld.global.nc.u64 	%rd15251, [%rd7+7936];
	and.b64  	%rd15252, %rd15251, 31;
	mul.wide.u32 	%rd15253, %r5199, 8;
	add.s64 	%rd15254, %rd2, %rd15253;
	shl.b64 	%rd15255, %rd15252, %r5200;
	atom.global.or.b64 	%rd15256, [%rd15254], %rd15255;
	bra.uni 	$L__BB0_1680;
$L__BB0_149:
	mov.u32 	%r4986, %tid.x;
	mul.lo.s32 	%r18, %r4986, 224;
	mul.wide.u32 	%rd14663, %r4986, 8;
	add.s64 	%rd13, %rd1, %rd14663;
	shr.u32 	%r19, %r18, 6;
	and.b32  	%r4987, %r18, 32;
	ld.global.nc.u64 	%rd14664, [%rd13];
	and.b64  	%rd14665, %rd14664, 127;
	shl.b64 	%rd14666, %rd14665, %r4987;
	mul.wide.u32 	%rd14667, %r19, 8;
	add.s64 	%rd14668, %rd2, %rd14667;
	atom.global.or.b64 	%rd14669, [%rd14668], %rd14666;
	or.b32  	%r4988, %r18, 7;
	and.b32  	%r4989, %r4988, 39;
	ld.global.nc.u64 	%rd14670, [%rd13+256];
	and.b64  	%rd14671, %rd14670, 127;
	shl.b64 	%rd14672, %rd14671, %r4989;
	atom.global.or.b64 	%rd14673, [%rd14668], %rd14672;
	or.b32  	%r4990, %r18, 14;
	and.b32  	%r4991, %r4990, 46;
	ld.global.nc.u64 	%rd14674, [%rd13+512];
	and.b64  	%rd14675, %rd14674, 127;
	shl.b64 	%rd14676, %rd14675, %r4991;
	atom.global.or.b64 	%rd14677, [%rd14668], %rd14676;
	or.b32  	%r4992, %r18, 21;
	and.b32  	%r4993, %r4992, 53;
	ld.global.nc.u64 	%rd14678, [%rd13+768];
	and.b64  	%rd14679, %rd14678, 127;
	shl.b64 	%rd14680, %rd14679, %r4993;
	atom.global.or.b64 	%rd14681, [%rd14668], %rd14680;
	ld.global.nc.u64 	%rd14682, [%rd13+1024];
	and.b64  	%rd14, %rd14682, 127;
	or.b32  	%r4994, %r18, 28;
	and.b32  	%r20, %r4994, 60;
	setp.lt.u32 	%p596, %r20, 58;
	@%p596 bra 	$L__BB0_151;
	shl.b64 	%rd14685, %rd14, %r20;
	atom.global.or.b64 	%rd14686, [%rd14668], %rd14685;
	sub.s32 	%r4995, 64, %r20;
	shr.u64 	%rd14687, %rd14, %r4995;
	atom.global.or.b64 	%rd14688, [%rd14668+8], %rd14687;
	bra.uni 	$L__BB0_152;
$L__BB0_151:
	shl.b64 	%rd14691, %rd14, %r20;
	atom.global.or.b64 	%rd14692, [%rd14668], %rd14691;
$L__BB0_152:
	add.s32 	%r4996, %r18, 35;
	shr.u32 	%r4997, %r4996, 6;
	and.b32  	%r4998, %r4996, 35;
	ld.global.nc.u64 	%rd14693, [%rd13+1280];
	and.b64  	%rd14694, %rd14693, 127;
	mul.wide.u32 	%rd14695, %r4997, 8;
	add.s64 	%rd14696, %rd2, %rd14695;
	shl.b64 	%rd14697, %rd14694, %r4998;
	atom.global.or.b64 	%rd14698, [%rd14696], %rd14697;
	add.s32 	%r4999, %r18, 42;
	shr.u32 	%r5000, %r4999, 6;
	and.b32  	%r5001, %r4999, 42;
	ld.global.nc.u64 	%rd14699, [%rd13+1536];
	and.b64  	%rd14700, %rd14699, 127;
	mul.wide.u32 	%rd14701, %r5000, 8;
	add.s64 	%rd14702, %rd2, %rd14701;
	shl.b64 	%rd14703, %rd14700, %r5001;
	atom.global.or.b64 	%rd14704, [%rd14702], %rd14703;
	add.s32 	%r5002, %r18, 49;
	shr.u32 	%r5003, %r5002, 6;
	and.b32  	%r5004, %r5002, 49;
	ld.global.nc.u64 	%rd14705, [%rd13+1792];
	and.b64  	%rd14706, %rd14705, 127;
	mul.wide.u32 	%rd14707, %r5003, 8;
	add.s64 	%rd14708, %rd2, %rd14707;
	shl.b64 	%rd14709, %rd14706, %r5004;
	atom.global.or.b64 	%rd14710, [%rd14708], %rd14709;
	add.s32 	%r5005, %r18, 56;
	shr.u32 	%r5006, %r5005, 6;
	and.b32  	%r5007, %r5005, 56;
	ld.global.nc.u64 	%rd14711, [%rd13+2048];
	and.b64  	%rd14712, %rd14711, 127;
	mul.wide.u32 	%rd14713, %r5006, 8;
	add.s64 	%rd14714, %rd2, %rd14713;
	shl.b64 	%rd14715, %rd14712, %r5007;
	atom.global.or.b64 	%rd14716, [%rd14714], %rd14715;
	ld.global.nc.u64 	%rd14717, [%rd13+2304];
	and.b64  	%rd15, %rd14717, 127;
	add.s32 	%r5008, %r18, 63;
	shr.u32 	%r21, %r5008, 6;
	and.b32  	%r22, %r5008, 63;
	setp.lt.u32 	%p597, %r22, 58;
	@%p597 bra 	$L__BB0_154;
	mul.wide.u32 	%rd14718, %r21, 8;
	add.s64 	%rd14719, %rd2, %rd14718;
	shl.b64 	%rd14720, %rd15, %r22;
	atom.global.or.b64 	%rd14721, [%rd14719], %rd14720;
	sub.s32 	%r5009, 64, %r22;
	shr.u64 	%rd14722, %rd15, %r5009;
	atom.global.or.b64 	%rd14723, [%rd14719+8], %rd14722;
	bra.uni 	$L__BB0_155;
$L__BB0_154:
	mul.wide.u32 	%rd14724, %r21, 8;
	add.s64 	%rd14725, %rd2, %rd14724;
	shl.b64 	%rd14726, %rd15, %r22;
	atom.global.or.b64 	%rd14727, [%rd14725], %rd14726;
$L__BB0_155:
	add.s32 	%r5010, %r18, 70;
	shr.u32 	%r5011, %r5010, 6;
	and.b32  	%r5012, %r5010, 38;
	ld.global.nc.u64 	%rd14728, [%rd13+2560];
	and.b64  	%rd14729, %rd14728, 127;
	mul.wide.u32 	%rd14730, %r5011, 8;
	add.s64 	%rd14731, %rd2, %rd14730;
	shl.b64 	%rd14732, %rd14729, %r5012;
	atom.global.or.b64 	%rd14733, [%rd14731], %rd14732;
	add.s32 	%r5013, %r18, 77;
	shr.u32 	%r5014, %r5013, 6;
	and.b32  	%r5015, %r5013, 45;
	ld.global.nc.u64 	%rd14734, [%rd13+2816];
	and.b64  	%rd14735, %rd14734, 127;
	mul.wide.u32 	%rd14736, %r5014, 8;
	add.s64 	%rd14737, %rd2, %rd14736;
	shl.b64 	%rd14738, %rd14735, %r5015;
	atom.global.or.b64 	%rd14739, [%rd14737], %rd14738;
	add.s32 	%r5016, %r18, 84;
	shr.u32 	%r5017, %r5016, 6;
	and.b32  	%r5018, %r5016, 52;
	ld.global.nc.u64 	%rd14740, [%rd13+3072];
	and.b64  	%rd14741, %rd14740, 127;
	mul.wide.u32 	%rd14742, %r5017, 8;
	add.s64 	%rd14743, %rd2, %rd14742;
	shl.b64 	%rd14744, %rd14741, %r5018;
	atom.global.or.b64 	%rd14745, [%rd14743], %rd14744;
	ld.global.nc.u64 	%rd14746, [%rd13+3328];
	and.b64  	%rd16, %rd14746, 127;
	add.s32 	%r5019, %r18, 91;
	shr.u32 	%r23, %r5019, 6;
	and.b32  	%r24, %r5019, 59;
	setp.lt.u32 	%p598, %r24, 58;
	@%p598 bra 	$L__BB0_157;
	mul.wide.u32 	%rd14747, %r23, 8;
	add.s64 	%rd14748, %rd2, %rd14747;
	shl.b64 	%rd14749, %rd16, %r24;
	atom.global.or.b64 	%rd14750, [%rd14748], %rd14749;
	sub.s32 	%r5020, 64, %r24;
	shr.u64 	%rd14751, %rd16, %r5020;
	atom.global.or.b64 	%rd14752, [%rd14748+8], %rd14751;
	bra.uni 	$L__BB0_158;
$L__BB0_157:
	mul.wide.u32 	%rd14753, %r23, 8;
	add.s64 	%rd14754, %rd2, %rd14753;
	shl.b64 	%rd14755, %rd16, %r24;
	atom.global.or.b64 	%rd14756, [%rd14754], %rd14755;
$L__BB0_158:
	add.s32 	%r5021, %r18, 98;
	shr.u32 	%r5022, %r5021, 6;
	and.b32  	%r5023, %r5021, 34;
	ld.global.nc.u64 	%rd14757, [%rd13+3584];
	and.b64  	%rd14758, %rd14757, 127;
	mul.wide.u32 	%rd14759, %r5022, 8;
	add.s64 	%rd14760, %rd2, %rd14759;
	shl.b64 	%rd14761, %rd14758, %r5023;
	atom.global.or.b64 	%rd14762, [%rd14760], %rd14761;
	add.s32 	%r5024, %r18, 105;
	shr.u32 	%r5025, %r5024, 6;
	and.b32  	%r5026, %r5024, 41;
	ld.global.nc.u64 	%rd14763, [%rd13+3840];
	and.b64  	%rd14764, %rd14763, 127;
	mul.wide.u32 	%rd14765, %r5025, 8;
	add.s64 	%rd14766, %rd2, %rd14765;
	shl.b64 	%rd14767, %rd14764, %r5026;
	atom.global.or.b64 	%rd14768, [%rd14766], %rd14767;
	add.s32 	%r5027, %r18, 112;
	shr.u32 	%r5028, %r5027, 6;
	and.b32  	%r5029, %r5027, 48;
	ld.global.nc.u64 	%rd14769, [%rd13+4096];
	and.b64  	%rd14770, %rd14769, 127;
	mul.wide.u32 	%rd14771, %r5028, 8;
	add.s64 	%rd14772, %rd2, %rd14771;
	shl.b64 	%rd14773, %rd14770, %r5029;
	atom.global.or.b64 	%rd14774, [%rd14772], %rd14773;
	add.s32 	%r5030, %r18, 119;
	shr.u32 	%r5031, %r5030, 6;
	and.b32  	%r5032, %r5030, 55;
	ld.global.nc.u64 	%rd14775, [%rd13+4352];
	and.b64  	%rd14776, %rd14775, 127;
	mul.wide.u32 	%rd14777, %r5031, 8;
	add.s64 	%rd14778, %rd2, %rd14777;
	shl.b64 	%rd14779, %rd14776, %r5032;
	atom.global.or.b64 	%rd14780, [%rd14778], %rd14779;
	ld.global.nc.u64 	%rd14781, [%rd13+4608];
	and.b64  	%rd17, %rd14781, 127;
	add.s32 	%r5033, %r18, 126;
	shr.u32 	%r25, %r5033, 6;
	and.b32  	%r26, %r5033, 62;
	setp.lt.u32 	%p599, %r26, 58;
	@%p599 bra 	$L__BB0_160;
	mul.wide.u32 	%rd14782, %r25, 8;
	add.s64 	%rd14783, %rd2, %rd14782;
	shl.b64 	%rd14784, %rd17, %r26;
	atom.global.or.b64 	%rd14785, [%rd14783], %rd14784;
	sub.s32 	%r5034, 64, %r26;
	shr.u64 	%rd14786, %rd17, %r5034;
	atom.global.or.b64 	%rd14787, [%rd14783+8], %rd14786;
	bra.uni 	$L__BB0_161;
$L__BB0_160:
	mul.wide.u32 	%rd14788, %r25, 8;
	add.s64 	%rd14789, %rd2, %rd14788;
	shl.b64 	%rd14790, %rd17, %r26;
	atom.global.or.b64 	%rd14791, [%rd14789], %rd14790;
$L__BB0_161:
	add.s32 	%r5035, %r18, 133;
	shr.u32 	%r5036, %r5035, 6;
	and.b32  	%r5037, %r5035, 37;
	ld.global.nc.u64 	%rd14792, [%rd13+4864];
	and.b64  	%rd14793, %rd14792, 127;
	mul.wide.u32 	%rd14794, %r5036, 8;
	add.s64 	%rd14795, %rd2, %rd14794;
	shl.b64 	%rd14796, %rd14793, %r5037;
	atom.global.or.b64 	%rd14797, [%rd14795], %rd14796;
	add.s32 	%r5038, %r18, 140;
	shr.u32 	%r5039, %r5038, 6;
	and.b32  	%r5040, %r5038, 44;
	ld.global.nc.u64 	%rd14798, [%rd13+5120];
	and.b64  	%rd14799, %rd14798, 127;
	mul.wide.u32 	%rd14800, %r5039, 8;
	add.s64 	%rd14801, %rd2, %rd14800;
	shl.b64 	%rd14802, %rd14799, %r5040;
	atom.global.or.b64 	%rd14803, [%rd14801], %rd14802;
	add.s32 	%r5041, %r18, 147;
	shr.u32 	%r5042, %r5041, 6;
	and.b32  	%r5043, %r5041, 51;
	ld.global.nc.u64 	%rd14804, [%rd13+5376];
	and.b64  	%rd14805, %rd14804, 127;
	mul.wide.u32 	%rd14806, %r5042, 8;
	add.s64 	%rd14807, %rd2, %rd14806;
	shl.b64 	%rd14808, %rd14805, %r5043;
	atom.global.or.b64 	%rd14809, [%rd14807], %rd14808;
	ld.global.nc.u64 	%rd18, [%rd13+5632];
	and.b64  	%rd19, %rd18, 127;
	add.s32 	%r5044, %r18, 154;
	shr.u32 	%r27, %r5044, 6;
	and.b32  	%r28, %r5044, 58;
	setp.ne.s32 	%p600, %r28, 58;
	@%p600 bra 	$L__BB0_163;
	mul.wide.u32 	%rd14814, %r27, 8;
	add.s64 	%rd14815, %rd2, %rd14814;
	shl.b64 	%rd14816, %rd18, 58;
	atom.global.or.b64 	%rd14817, [%rd14815], %rd14816;
	shr.u64 	%rd14818, %rd19, 6;
	atom.global.or.b64 	%rd14819, [%rd14815+8], %rd14818;
	bra.uni 	$L__BB0_164;
$L__BB0_163:
	mul.wide.u32 	%rd14810, %r27, 8;
	add.s64 	%rd14811, %rd2, %rd14810;
	shl.b64 	%rd14812, %rd19, %r28;
	atom.global.or.b64 	%rd14813, [%rd14811], %rd14812;
$L__BB0_164:
	add.s32 	%r5045, %r18, 161;
	shr.u32 	%r5046, %r5045, 6;
	and.b32  	%r5047, %r5045, 33;
	ld.global.nc.u64 	%rd14820, [%rd13+5888];
	and.b64  	%rd14821, %rd14820, 127;
	mul.wide.u32 	%rd14822, %r5046, 8;
	add.s64 	%rd14823, %rd2, %rd14822;
	shl.b64 	%rd14824, %rd14821, %r5047;
	atom.global.or.b64 	%rd14825, [%rd14823], %rd14824;
	add.s32 	%r5048, %r18, 168;
	shr.u32 	%r5049, %r5048, 6;
	and.b32  	%r5050, %r5048, 40;
	ld.global.nc.u64 	%rd14826, [%rd13+6144];
	and.b64  	%rd14827, %rd14826, 127;
	mul.wide.u32 	%rd14828, %r5049, 8;
	add.s64 	%rd14829, %rd2, %rd14828;
	shl.b64 	%rd14830, %rd14827, %r5050;
	atom.global.or.b64 	%rd14831, [%rd14829], %rd14830;
	add.s32 	%r5051, %r18, 175;
	shr.u32 	%r5052, %r5051, 6;
	and.b32  	%r5053, %r5051, 47;
	ld.global.nc.u64 	%rd14832, [%rd13+6400];
	and.b64  	%rd14833, %rd14832, 127;
	mul.wide.u32 	%rd14834, %r5052, 8;
	add.s64 	%rd14835, %rd2, %rd14834;
	shl.b64 	%rd14836, %rd14833, %r5053;
	atom.global.or.b64 	%rd14837, [%rd14835], %rd14836;
	add.s32 	%r5054, %r18, 182;
	shr.u32 	%r5055, %r5054, 6;
	and.b32  	%r5056, %r5054, 54;
	ld.global.nc.u64 	%rd14838, [%rd13+6656];
	and.b64  	%rd14839, %rd14838, 127;
	mul.wide.u32 	%rd14840, %r5055, 8;
	add.s64 	%rd14841, %rd2, %rd14840;
	shl.b64 	%rd14842, %rd14839, %r5056;
	atom.global.or.b64 	%rd14843, [%rd14841], %rd14842;
	ld.global.nc.u64 	%rd14844, [%rd13+6912];
	and.b64  	%rd20, %rd14844, 127;
	add.s32 	%r5057, %r18, 189;
	shr.u32 	%r29, %r5057, 6;
	and.b32  	%r30, %r5057, 61;
	setp.lt.u32 	%p601, %r30, 58;
	@%p601 bra 	$L__BB0_166;
	mul.wide.u32 	%rd14845, %r29, 8;
	add.s64 	%rd14846, %rd2, %rd14845;
	shl.b64 	%rd14847, %rd20, %r30;
	atom.global.or.b64 	%rd14848, [%rd14846], %rd14847;
	sub.s32 	%r5058, 64, %r30;
	shr.u64 	%rd14849, %rd20, %r5058;
	atom.global.or.b64 	%rd14850, [%rd14846+8], %rd14849;
	bra.uni 	$L__BB0_167;
$L__BB0_166:
	mul.wide.u32 	%rd14851, %r29, 8;
	add.s64 	%rd14852, %rd2, %rd14851;
	shl.b64 	%rd14853, %rd20, %r30;
	atom.global.or.b64 	%rd14854, [%rd14852], %rd14853;
$L__BB0_167:
	add.s32 	%r5059, %r18, 196;
	shr.u32 	%r5060, %r5059, 6;
	and.b32  	%r5061, %r5059, 36;
	ld.global.nc.u64 	%rd14855, [%rd13+7168];
	and.b64  	%rd14856, %rd14855, 127;
	mul.wide.u32 	%rd14857, %r5060, 8;
	add.s64 	%rd14858, %rd2, %rd14857;
	shl.b64 	%rd14859, %rd14856, %r5061;
	atom.global.or.b64 	%rd14860, [%rd14858], %rd14859;
	add.s32 	%r5062, %r18, 203;
	shr.u32 	%r5063, %r5062, 6;
	and.b32  	%r5064, %r5062, 43;
	ld.global.nc.u64 	%rd14861, [%rd13+7424];
	and.b64  	%rd14862, %rd14861, 127;
	mul.wide.u32 	%rd14863, %r5063, 8;
	add.s64 	%rd14864, %rd2, %rd14863;
	shl.b64 	%rd14865, %rd14862, %r5064;
	atom.global.or.b64 	%rd14866, [%rd14864], %rd14865;
	add.s32 	%r5065, %r18, 210;
	shr.u32 	%r5066, %r5065, 6;
	and.b32  	%r5067, %r5065, 50;
	ld.global.nc.u64 	%rd14867, [%rd13+7680];
	and.b64  	%rd14868, %rd14867, 127;
	mul.wide.u32 	%rd14869, %r5066, 8;
	add.s64 	%rd14870, %rd2, %rd14869;
	shl.b64 	%rd14871, %rd14868, %r5067;
	atom.global.or.b64 	%rd14872, [%rd14870], %rd14871;
	add.s32 	%r5068, %r18, 217;
	shr.u32 	%r5069, %r5068, 6;
	and.b32  	%r5070, %r5068, 57;
	ld.global.nc.u64 	%rd14873, [%rd13+7936];
	and.b64  	%rd14874, %rd14873, 127;
	mul.wide.u32 	%rd14875, %r5069, 8;
	add.s64 	%rd14876, %rd2, %rd14875;
	shl.b64 	%rd14877, %rd14874, %r5070;
	atom.global.or.b64 	%rd14878, [%rd14876], %rd14877;
	bra.uni 	$L__BB0_1680;
$L__BB0_168:
	mov.u32 	%r4900, %tid.x;
	mul.lo.s32 	%r31, %r4900, 288;
	mul.wide.u32 	%rd14319, %r4900, 8;
	add.s64 	%rd21, %rd1, %rd14319;
	shr.u32 	%r32, %r31, 6;
	and.b32  	%r4901, %r31, 32;
	ld.global.nc.u64 	%rd14320, [%rd21];
	and.b64  	%rd14321, %rd14320, 511;
	shl.b64 	%rd14322, %rd14321, %r4901;
	mul.wide.u32 	%rd14323, %r32, 8;
	add.s64 	%rd14324, %rd2, %rd14323;
	atom.global.or.b64 	%rd14325, [%rd14324], %rd14322;
	or.b32  	%r4902, %r31, 9;
	and.b32  	%r4903, %r4902, 41;
	ld.global.nc.u64 	%rd14326, [%rd21+256];
	and.b64  	%rd14327, %rd14326, 511;
	shl.b64 	%rd14328, %rd14327, %r4903;
	atom.global.or.b64 	%rd14329, [%rd14324], %rd14328;
	or.b32  	%r4904, %r31, 18;
	and.b32  	%r4905, %r4904, 50;
	ld.global.nc.u64 	%rd14330, [%rd21+512];
	and.b64  	%rd14331, %rd14330, 511;
	shl.b64 	%rd14332, %rd14331, %r4905;
	atom.global.or.b64 	%rd14333, [%rd14324], %rd14332;
	ld.global.nc.u64 	%rd14334, [%rd21+768];
	and.b64  	%rd22, %rd14334, 511;
	or.b32  	%r4906, %r31, 27;
	and.b32  	%r33, %r4906, 59;
	setp.lt.u32 	%p588, %r33, 56;
	@%p588 bra 	$L__BB0_170;
	shl.b64 	%rd14337, %rd22, %r33;
	atom.global.or.b64 	%rd14338, [%rd14324], %rd14337;
	sub.s32 	%r4907, 64, %r33;
	shr.u64 	%rd14339, %rd22, %r4907;
	atom.global.or.b64 	%rd14340, [%rd14324+8], %rd14339;
	bra.uni 	$L__BB0_171;
$L__BB0_170:
	shl.b64 	%rd14343, %rd22, %r33;
	atom.global.or.b64 	%rd14344, [%rd14324], %rd14343;
$L__BB0_171:
	add.s32 	%r4908, %r31, 36;
	shr.u32 	%r4909, %r4908, 6;
	and.b32  	%r4910, %r4908, 36;
	ld.global.nc.u64 	%rd14345, [%rd21+1024];
	and.b64  	%rd14346, %rd14345, 511;
	mul.wide.u32 	%rd14347, %r4909, 8;
	add.s64 	%rd14348, %rd2, %rd14347;
	shl.b64 	%rd14349, %rd14346, %r4910;
	atom.global.or.b64 	%rd14350, [%rd14348], %rd14349;
	add.s32 	%r4911, %r31, 45;
	shr.u32 	%r4912, %r4911, 6;
	and.b32  	%r4913, %r4911, 45;
	ld.global.nc.u64 	%rd14351, [%rd21+1280];
	and.b64  	%rd14352, %rd14351, 511;
	mul.wide.u32 	%rd14353, %r4912, 8;
	add.s64 	%rd14354, %rd2, %rd14353;
	shl.b64 	%rd14355, %rd14352, %r4913;
	atom.global.or.b64 	%rd14356, [%rd14354], %rd14355;
	add.s32 	%r4914, %r31, 54;
	shr.u32 	%r4915, %r4914, 6;
	and.b32  	%r4916, %r4914, 54;
	ld.global.nc.u64 	%rd14357, [%rd21+1536];
	and.b64  	%rd14358, %rd14357, 511;
	mul.wide.u32 	%rd14359, %r4915, 8;
	add.s64 	%rd14360, %rd2, %rd14359;
	shl.b64 	%rd14361, %rd14358, %r4916;
	atom.global.or.b64 	%rd14362, [%rd14360], %rd14361;
	ld.global.nc.u64 	%rd14363, [%rd21+1792];
	and.b64  	%rd23, %rd14363, 511;
	add.s32 	%r4917, %r31, 63;
	shr.u32 	%r34, %r4917, 6;
	and.b32  	%r35, %r4917, 63;
	setp.lt.u32 	%p589, %r35, 56;
	@%p589 bra 	$L__BB0_173;
	mul.wide.u32 	%rd14364, %r34, 8;
	add.s64 	%rd14365, %rd2, %rd14364;
	shl.b64 	%rd14366, %rd23, %r35;
	atom.global.or.b64 	%rd14367, [%rd14365], %rd14366;
	sub.s32 	%r4918, 64, %r35;
	shr.u64 	%rd14368, %rd23, %r4918;
	atom.global.or.b64 	%rd14369, [%rd14365+8], %rd14368;
	bra.uni 	$L__BB0_174;
$L__BB0_173:
	mul.wide.u32 	%rd14370, %r34, 8;
	add.s64 	%rd14371, %rd2, %rd14370;
	shl.b64 	%rd14372, %rd23, %r35;
	atom.global.or.b64 	%rd14373, [%rd14371], %rd14372;
$L__BB0_174:
	add.s32 	%r4919, %r31, 72;
	shr.u32 	%r4920, %r4919, 6;
	and.b32  	%r4921, %r4919, 40;
	ld.global.nc.u64 	%rd14374, [%rd21+2048];
	and.b64  	%rd14375, %rd14374, 511;
	mul.wide.u32 	%rd14376, %r4920, 8;
	add.s64 	%rd14377, %rd2, %rd14376;
	shl.b64 	%rd14378, %rd14375, %r4921;
	atom.global.or.b64 	%rd14379, [%rd14377], %rd14378;
	add.s32 	%r4922, %r31, 81;
	shr.u32 	%r4923, %r4922, 6;
	and.b32  	%r4924, %r4922, 49;
	ld.global.nc.u64 	%rd14380, [%rd21+2304];
	and.b64  	%rd14381, %rd14380, 511;
	mul.wide.u32 	%rd14382, %r4923, 8;
	add.s64 	%rd14383, %rd2, %rd14382;
	shl.b64 	%rd14384, %rd14381, %r4924;
	atom.global.or.b64 	%rd14385, [%rd14383], %rd14384;
	ld.global.nc.u64 	%rd14386, [%rd21+2560];
	and.b64  	%rd24, %rd14386, 511;
	add.s32 	%r4925, %r31, 90;
	shr.u32 	%r36, %r4925, 6;
	and.b32  	%r37, %r4925, 58;
	setp.lt.u32 	%p590, %r37, 56;
	@%p590 bra 	$L__BB0_176;
	mul.wide.u32 	%rd14387, %r36, 8;
	add.s64 	%rd14388, %rd2, %rd14387;
	shl.b64 	%rd14389, %rd24, %r37;
	atom.global.or.b64 	%rd14390, [%rd14388], %rd14389;
	sub.s32 	%r4926, 64, %r37;
	shr.u64 	%rd14391, %rd24, %r4926;
	atom.global.or.b64 	%rd14392, [%rd14388+8], %rd14391;
	bra.uni 	$L__BB0_177;
$L__BB0_176:
	mul.wide.u32 	%rd14393, %r36, 8;
	add.s64 	%rd14394, %rd2, %rd14393;
	shl.b64 	%rd14395, %rd24, %r37;
	atom.global.or.b64 	%rd14396, [%rd14394], %rd14395;
$L__BB0_177:
	add.s32 	%r4927, %r31, 99;
	shr.u32 	%r4928, %r4927, 6;
	and.b32  	%r4929, %r4927, 35;
	ld.global.nc.u64 	%rd14397, [%rd21+2816];
	and.b64  	%rd14398, %rd14397, 511;
	mul.wide.u32 	%rd14399, %r4928, 8;
	add.s64 	%rd14400, %rd2, %rd14399;
	shl.b64 	%rd14401, %rd14398, %r4929;
	atom.global.or.b64 	%rd14402, [%rd14400], %rd14401;
	add.s32 	%r4930, %r31, 108;
	shr.u32 	%r4931, %r4930, 6;
	and.b32  	%r4932, %r4930, 44;
	ld.global.nc.u64 	%rd14403, [%rd21+3072];
	and.b64  	%rd14404, %rd14403, 511;
	mul.wide.u32 	%rd14405, %r4931, 8;
	add.s64 	%rd14406, %rd2, %rd14405;
	shl.b64 	%rd14407, %rd14404, %r4932;
	atom.global.or.b64 	%rd14408, [%rd14406], %rd14407;
	add.s32 	%r4933, %r31, 117;
	shr.u32 	%r4934, %r4933, 6;
	and.b32  	%r4935, %r4933, 53;
	ld.global.nc.u64 	%rd14409, [%rd21+3328];
	and.b64  	%rd14410, %rd14409, 511;
	mul.wide.u32 	%rd14411, %r4934, 8;
	add.s64 	%rd14412, %rd2, %rd14411;
	shl.b64 	%rd14413, %rd14410, %r4935;
	atom.global.or.b64 	%rd14414, [%rd14412], %rd14413;
	ld.global.nc.u64 	%rd14415, [%rd21+3584];
	and.b64  	%rd25, %rd14415, 511;
	add.s32 	%r4936, %r31, 126;
	shr.u32 	%r38, %r4936, 6;
	and.b32  	%r39, %r4936, 62;
	setp.lt.u32 	%p591, %r39, 56;
	@%p591 bra 	$L__BB0_179;
	mul.wide.u32 	%rd14416, %r38, 8;
	add.s64 	%rd14417, %rd2, %rd14416;
	shl.b64 	%rd14418, %rd25, %r39;
	atom.global.or.b64 	%rd14419, [%rd14417], %rd14418;
	sub.s32 	%r4937, 64, %r39;
	shr.u64 	%rd14420, %rd25, %r4937;
	atom.global.or.b64 	%rd14421, [%rd14417+8], %rd14420;
	bra.uni 	$L__BB0_180;
$L__BB0_179:
	mul.wide.u32 	%rd14422, %r38, 8;
	add.s64 	%rd14423, %rd2, %rd14422;
	shl.b64 	%rd14424, %rd25, %r39;
	atom.global.or.b64 	%rd14425, [%rd14423], %rd14424;
$L__BB0_180:
	add.s32 	%r4938, %r31, 135;
	shr.u32 	%r4939, %r4938, 6;
	and.b32  	%r4940, %r4938, 39;
	ld.global.nc.u64 	%rd14426, [%rd21+3840];
	and.b64  	%rd14427, %rd14426, 511;
	mul.wide.u32 	%rd14428, %r4939, 8;
	add.s64 	%rd14429, %rd2, %rd14428;
	shl.b64 	%rd14430, %rd14427, %r4940;
	atom.global.or.b64 	%rd14431, [%rd14429], %rd14430;
	add.s32 	%r4941, %r31, 144;
	shr.u32 	%r4942, %r4941, 6;
	and.b32  	%r4943, %r4941, 48;
	ld.global.nc.u64 	%rd14432, [%rd21+4096];
	and.b64  	%rd14433, %rd14432, 511;
	mul.wide.u32 	%rd14434, %r4942, 8;
	add.s64 	%rd14435, %rd2, %rd14434;
	shl.b64 	%rd14436, %rd14433, %r4943;
	atom.global.or.b64 	%rd14437, [%rd14435], %rd14436;
	ld.global.nc.u64 	%rd14438, [%rd21+4352];
	and.b64  	%rd26, %rd14438, 511;
	add.s32 	%r4944, %r31, 153;
	shr.u32 	%r40, %r4944, 6;
	and.b32  	%r41, %r4944, 57;
	setp.lt.u32 	%p592, %r41, 56;
	@%p592 bra 	$L__BB0_182;
	mul.wide.u32 	%rd14439, %r40, 8;
	add.s64 	%rd14440, %rd2, %rd14439;
	shl.b64 	%rd14441, %rd26, %r41;
	atom.global.or.b64 	%rd14442, [%rd14440], %rd14441;
	sub.s32 	%r4945, 64, %r41;
	shr.u64 	%rd14443, %rd26, %r4945;
	atom.global.or.b64 	%rd14444, [%rd14440+8], %rd14443;
	bra.uni 	$L__BB0_183;
$L__BB0_182:
	mul.wide.u32 	%rd14445, %r40, 8;
	add.s64 	%rd14446, %rd2, %rd14445;
	shl.b64 	%rd14447, %rd26, %r41;
	atom.global.or.b64 	%rd14448, [%rd14446], %rd14447;
$L__BB0_183:
	add.s32 	%r4946, %r31, 162;
	shr.u32 	%r4947, %r4946, 6;
	and.b32  	%r4948, %r4946, 34;
	ld.global.nc.u64 	%rd14449, [%rd21+4608];
	and.b64  	%rd14450, %rd14449, 511;
	mul.wide.u32 	%rd14451, %r4947, 8;
	add.s64 	%rd14452, %rd2, %rd14451;
	shl.b64 	%rd14453, %rd14450, %r4948;
	atom.global.or.b64 	%rd14454, [%rd14452], %rd14453;
	add.s32 	%r4949, %r31, 171;
	shr.u32 	%r4950, %r4949, 6;
	and.b32  	%r4951, %r4949, 43;
	ld.global.nc.u64 	%rd14455, [%rd21+4864];
	and.b64  	%rd14456, %rd14455, 511;
	mul.wide.u32 	%rd14457, %r4950, 8;
	add.s64 	%rd14458, %rd2, %rd14457;
	shl.b64 	%rd14459, %rd14456, %r4951;
	atom.global.or.b64 	%rd14460, [%rd14458], %rd14459;
	add.s32 	%r4952, %r31, 180;
	shr.u32 	%r4953, %r4952, 6;
	and.b32  	%r4954, %r4952, 52;
	ld.global.nc.u64 	%rd14461, [%rd21+5120];
	and.b64  	%rd14462, %rd14461, 511;
	mul.wide.u32 	%rd14463, %r4953, 8;
	add.s64 	%rd14464, %rd2, %rd14463;
	shl.b64 	%rd14465, %rd14462, %r4954;
	atom.global.or.b64 	%rd14466, [%rd14464], %rd14465;
	ld.global.nc.u64 	%rd14467, [%rd21+5376];
	and.b64  	%rd27, %rd14467, 511;
	add.s32 	%r4955, %r31, 189;
	shr.u32 	%r42, %r4955, 6;
	and.b32  	%r43, %r4955, 61;
	setp.lt.u32 	%p593, %r43, 56;
	@%p593 bra 	$L__BB0_185;
	mul.wide.u32 	%rd14468, %r42, 8;
	add.s64 	%rd14469, %rd2, %rd14468;
	shl.b64 	%rd14470, %rd27, %r43;
	atom.global.or.b64 	%rd14471, [%rd14469], %rd14470;
	sub.s32 	%r4956, 64, %r43;
	shr.u64 	%rd14472, %rd27, %r4956;
	atom.global.or.b64 	%rd14473, [%rd14469+8], %rd14472;
	bra.uni 	$L__BB0_186;
$L__BB0_185:
	mul.wide.u32 	%rd14474, %r42, 8;
	add.s64 	%rd14475, %rd2, %rd14474;
	shl.b64 	%rd14476, %rd27, %r43;
	atom.global.or.b64 	%rd14477, [%rd14475], %rd14476;
$L__BB0_186:
	add.s32 	%r4957, %r31, 198;
	shr.u32 	%r4958, %r4957, 6;
	and.b32  	%r4959, %r4957, 38;
	ld.global.nc.u64 	%rd14478, [%rd21+5632];
	and.b64  	%rd14479, %rd14478, 511;
	mul.wide.u32 	%rd14480, %r4958, 8;
	add.s64 	%rd14481, %rd2, %rd14480;
	shl.b64 	%rd14482, %rd14479, %r4959;
	atom.global.or.b64 	%rd14483, [%rd14481], %rd14482;
	add.s32 	%r4960, %r31, 207;
	shr.u32 	%r4961, %r4960, 6;
	and.b32  	%r4962, %r4960, 47;
	ld.global.nc.u64 	%rd14484, [%rd21+5888];
	and.b64  	%rd14485, %rd14484, 511;
	mul.wide.u32 	%rd14486, %r4961, 8;
	add.s64 	%rd14487, %rd2, %rd14486;
	shl.b64 	%rd14488, %rd14485, %r4962;
	atom.global.or.b64 	%rd14489, [%rd14487], %rd14488;
	ld.global.nc.u64 	%rd28, [%rd21+6144];
	and.b64  	%rd29, %rd28, 511;
	add.s32 	%r4963, %r31, 216;
	shr.u32 	%r44, %r4963, 6;
	and.b32  	%r45, %r4963, 56;
	setp.ne.s32 	%p594, %r45, 56;
	@%p594 bra 	$L__BB0_188;
	mul.wide.u32 	%rd14494, %r44, 8;
	add.s64 	%rd14495, %rd2, %rd14494;
	shl.b64 	%rd14496, %rd28, 56;
	atom.global.or.b64 	%rd14497, [%rd14495], %rd14496;
	shr.u64 	%rd14498, %rd29, 8;
	atom.global.or.b64 	%rd14499, [%rd14495+8], %rd14498;
	bra.uni 	$L__BB0_189;
$L__BB0_188:
	mul.wide.u32 	%rd14490, %r44, 8;
	add.s64 	%rd14491, %rd2, %rd14490;
	shl.b64 	%rd14492, %rd29, %r45;
	atom.global.or.b64 	%rd14493, [%rd14491], %rd14492;
$L__BB0_189:
	add.s32 	%r4964, %r31, 225;
	shr.u32 	%r4965, %r4964, 6;
	and.b32  	%r4966, %r4964, 33;
	ld.global.nc.u64 	%rd14500, [%rd21+6400];
	and.b64  	%rd14501, %rd14500, 511;
	mul.wide.u32 	%rd14502, %r4965, 8;
	add.s64 	%rd14503, %rd2, %rd14502;
	shl.b64 	%rd14504, %rd14501, %r4966;
	atom.global.or.b64 	%rd14505, [%rd14503], %rd14504;
	add.s32 	%r4967, %r31, 234;
	shr.u32 	%r4968, %r4967, 6;
	and.b32  	%r4969, %r4967, 42;
	ld.global.nc.u64 	%rd14506, [%rd21+6656];
	and.b64  	%rd14507, %rd14506, 511;
	mul.wide.u32 	%rd14508, %r4968, 8;
	add.s64 	%rd14509, %rd2, %rd14508;
	shl.b64 	%rd14510, %rd14507, %r4969;
	atom.global.or.b64 	%rd14511, [%rd14509], %rd14510;
	add.s32 	%r4970, %r31, 243;
	shr.u32 	%r4971, %r4970, 6;
	and.b32  	%r4972, %r4970, 51;
	ld.global.nc.u64 	%rd14512, [%rd21+6912];
	and.b64  	%rd14513, %rd14512, 511;
	mul.wide.u32 	%rd14514, %r4971, 8;
	add.s64 	%rd14515, %rd2, %rd14514;
	shl.b64 	%rd14516, %rd14513, %r4972;
	atom.global.or.b64 	%rd14517, [%rd14515], %rd14516;
	ld.global.nc.u64 	%rd14518, [%rd21+7168];
	and.b64  	%rd30, %rd14518, 511;
	add.s32 	%r4973, %r31, 252;
	shr.u32 	%r46, %r4973, 6;
	and.b32  	%r47, %r4973, 60;
	setp.lt.u32 	%p595, %r47, 56;
	@%p595 bra 	$L__BB0_191;
	mul.wide.u32 	%rd14519, %r46, 8;
	add.s64 	%rd14520, %rd2, %rd14519;
	shl.b64 	%rd14521, %rd30, %r47;
	atom.global.or.b64 	%rd14522, [%rd14520], %rd14521;
	sub.s32 	%r4974, 64, %r47;
	shr.u64 	%rd14523, %rd30, %r4974;
	atom.global.or.b64 	%rd14524, [%rd14520+8], %rd14523;
	bra.uni 	$L__BB0_192;
$L__BB0_191:
	mul.wide.u32 	%rd14525, %r46, 8;
	add.s64 	%rd14526, %rd2, %rd14525;
	shl.b64 	%rd14527, %rd30, %r47;
	atom.global.or.b64 	%rd14528, [%rd14526], %rd14527;
$L__BB0_192:
	add.s32 	%r4975, %r31, 261;
	shr.u32 	%r4976, %r4975, 6;
	and.b32  	%r4977, %r4975, 37;
	ld.global.nc.u64 	%rd14529, [%rd21+7424];
	and.b64  	%rd14530, %rd14529, 511;
	mul.wide.u32 	%rd14531, %r4976, 8;
	add.s64 	%rd14532, %rd2, %rd14531;
	shl.b64 	%rd14533, %rd14530, %r4977;
	atom.global.or.b64 	%rd14534, [%rd14532], %rd14533;
	add.s32 	%r4978, %r31, 270;
	shr.u32 	%r4979, %r4978, 6;
	and.b32  	%r4980, %r4978, 46;
	ld.global.nc.u64 	%rd14535, [%rd21+7680];
	and.b64  	%rd14536, %rd14535, 511;
	mul.wide.u32 	%rd14537, %r4979, 8;
	add.s64 	%rd14538, %rd2, %rd14537;
	shl.b64 	%rd14539, %rd14536, %r4980;
	atom.global.or.b64 	%rd14540, [%rd14538], %rd14539;
	add.s32 	%r4981, %r31, 279;
	shr.u32 	%r4982, %r4981, 6;
	and.b32  	%r4983, %r4981, 55;
	ld.global.nc.u64 	%rd14541, [%rd21+7936];
	and.b64  	%rd14542, %rd14541, 511;
	mul.wide.u32 	%rd14543, %r4982, 8;
	add.s64 	%rd14544, %rd2, %rd14543;
	shl.b64 	%rd14545, %rd14542, %r4983;
	atom.global.or.b64 	%rd14546, [%rd14544], %rd14545;
	bra.uni 	$L__BB0_1680;
$L__BB0_193:
	mov.u32 	%r4764, %tid.x;
	mul.lo.s32 	%r48, %r4764, 352;
	mul.wide.u32 	%rd13891, %r4764, 8;
	add.s64 	%rd31, %rd1, %rd13891;
	shr.u32 	%r49, %r48, 6;
	and.b32  	%r4765, %r48, 32;
	ld.global.nc.u64 	%rd13892, [%rd31];
	and.b64  	%rd13893, %rd13892, 2047;
	shl.b64 	%rd13894, %rd13893, %r4765;
	mul.wide.u32 	%rd13895, %r49, 8;
	add.s64 	%rd13896, %rd2, %rd13895;
	atom.global.or.b64 	%rd13897, [%rd13896], %rd13894;
	or.b32  	%r4766, %r48, 11;
	and.b32  	%r4767, %r4766, 43;
	ld.global.nc.u64 	%rd13898, [%rd31+256];
	and.b64  	%rd13899, %rd13898, 2047;
	shl.b64 	%rd13900, %rd13899, %r4767;
	atom.global.or.b64 	%rd13901, [%rd13896], %rd13900;
	ld.global.nc.u64 	%rd32, [%rd31+512];
	and.b64  	%rd33, %rd32, 2047;
	or.b32  	%r4768, %r48, 22;
	and.b32  	%r50, %r4768, 54;
	setp.ne.s32 	%p578, %r50, 54;
	@%p578 bra 	$L__BB0_195;
	shl.b64 	%rd13908, %rd32, 54;
	atom.global.or.b64 	%rd13909, [%rd13896], %rd13908;
	shr.u64 	%rd13910, %rd33, 10;
	atom.global.or.b64 	%rd13911, [%rd13896+8], %rd13910;
	bra.uni 	$L__BB0_196;
$L__BB0_195:
	shl.b64 	%rd13904, %rd33, %r50;
	atom.global.or.b64 	%rd13905, [%rd13896], %rd13904;
$L__BB0_196:
	add.s32 	%r4769, %r48, 33;
	shr.u32 	%r4770, %r4769, 6;
	and.b32  	%r4771, %r4769, 33;
	ld.global.nc.u64 	%rd13912, [%rd31+768];
	and.b64  	%rd13913, %rd13912, 2047;
	mul.wide.u32 	%rd13914, %r4770, 8;
	add.s64 	%rd13915, %rd2, %rd13914;
	shl.b64 	%rd13916, %rd13913, %r4771;
	atom.global.or.b64 	%rd13917, [%rd13915], %rd13916;
	add.s32 	%r4772, %r48, 44;
	shr.u32 	%r4773, %r4772, 6;
	and.b32  	%r4774, %r4772, 44;
	ld.global.nc.u64 	%rd13918, [%rd31+1024];
	and.b64  	%rd13919, %rd13918, 2047;
	mul.wide.u32 	%rd13920, %r4773, 8;
	add.s64 	%rd13921, %rd2, %rd13920;
	shl.b64 	%rd13922, %rd13919, %r4774;
	atom.global.or.b64 	%rd13923, [%rd13921], %rd13922;
	ld.global.nc.u64 	%rd13924, [%rd31+1280];
	and.b64  	%rd34, %rd13924, 2047;
	add.s32 	%r4775, %r48, 55;
	shr.u32 	%r51, %r4775, 6;
	and.b32  	%r52, %r4775, 55;
	setp.lt.u32 	%p579, %r52, 54;
	@%p579 bra 	$L__BB0_198;
	mul.wide.u32 	%rd13925, %r51, 8;
	add.s64 	%rd13926, %rd2, %rd13925;
	shl.b64 	%rd13927, %rd34, %r52;
	atom.global.or.b64 	%rd13928, [%rd13926], %rd13927;
	sub.s32 	%r4776, 64, %r52;
	shr.u64 	%rd13929, %rd34, %r4776;
	atom.global.or.b64 	%rd13930, [%rd13926+8], %rd13929;
	bra.uni 	$L__BB0_199;
$L__BB0_198:
	mul.wide.u32 	%rd13931, %r51, 8;
	add.s64 	%rd13932, %rd2, %rd13931;
	shl.b64 	%rd13933, %rd34, %r52;
	atom.global.or.b64 	%rd13934, [%rd13932], %rd13933;
$L__BB0_199:
	add.s32 	%r4777, %r48, 66;
	shr.u32 	%r4778, %r4777, 6;
	and.b32  	%r4779, %r4777, 34;
	ld.global.nc.u64 	%rd13935, [%rd31+1536];
	and.b64  	%rd13936, %rd13935, 2047;
	mul.wide.u32 	%rd13937, %r4778, 8;
	add.s64 	%rd13938, %rd2, %rd13937;
	shl.b64 	%rd13939, %rd13936, %r4779;
	atom.global.or.b64 	%rd13940, [%rd13938], %rd13939;
	add.s32 	%r4780, %r48, 77;
	shr.u32 	%r4781, %r4780, 6;
	and.b32  	%r4782, %r4780, 45;
	ld.global.nc.u64 	%rd13941, [%rd31+1792];
	and.b64  	%rd13942, %rd13941, 2047;
	mul.wide.u32 	%rd13943, %r4781, 8;
	add.s64 	%rd13944, %rd2, %rd13943;
	shl.b64 	%rd13945, %rd13942, %r4782;
	atom.global.or.b64 	%rd13946, [%rd13944], %rd13945;
	ld.global.nc.u64 	%rd13947, [%rd31+2048];
	and.b64  	%rd35, %rd13947, 2047;
	add.s32 	%r4783, %r48, 88;
	shr.u32 	%r53, %r4783, 6;
	and.b32  	%r54, %r4783, 56;
	setp.lt.u32 	%p580, %r54, 54;
	@%p580 bra 	$L__BB0_201;
	mul.wide.u32 	%rd13948, %r53, 8;
	add.s64 	%rd13949, %rd2, %rd13948;
	shl.b64 	%rd13950, %rd35, %r54;
	atom.global.or.b64 	%rd13951, [%rd13949], %rd13950;
	sub.s32 	%r4784, 64, %r54;
	shr.u64 	%rd13952, %rd35, %r4784;
	atom.global.or.b64 	%rd13953, [%rd13949+8], %rd13952;
	bra.uni 	$L__BB0_202;
$L__BB0_201:
	mul.wide.u32 	%rd13954, %r53, 8;
	add.s64 	%rd13955, %rd2, %rd13954;
	shl.b64 	%rd13956, %rd35, %r54;
	atom.global.or.b64 	%rd13957, [%rd13955], %rd13956;
$L__BB0_202:
	add.s32 	%r4785, %r48, 99;
	shr.u32 	%r4786, %r4785, 6;
	and.b32  	%r4787, %r4785, 35;
	ld.global.nc.u64 	%rd13958, [%rd31+2304];
	and.b64  	%rd13959, %rd13958, 2047;
	mul.wide.u32 	%rd13960, %r4786, 8;
	add.s64 	%rd13961, %rd2, %rd13960;
	shl.b64 	%rd13962, %rd13959, %r4787;
	atom.global.or.b64 	%rd13963, [%rd13961], %rd13962;
	add.s32 	%r4788, %r48, 110;
	shr.u32 	%r4789, %r4788, 6;
	and.b32  	%r4790, %r4788, 46;
	ld.global.nc.u64 	%rd13964, [%rd31+2560];
	and.b64  	%rd13965, %rd13964, 2047;
	mul.wide.u32 	%rd13966, %r4789, 8;
	add.s64 	%rd13967, %rd2, %rd13966;
	shl.b64 	%rd13968, %rd13965, %r4790;
	atom.global.or.b64 	%rd13969, [%rd13967], %rd13968;
	ld.global.nc.u64 	%rd13970, [%rd31+2816];
	and.b64  	%rd36, %rd13970, 2047;
	add.s32 	%r4791, %r48, 121;
	shr.u32 	%r55, %r4791, 6;
	and.b32  	%r56, %r4791, 57;
	setp.lt.u32 	%p581, %r56, 54;
	@%p581 bra 	$L__BB0_204;
	mul.wide.u32 	%rd13971, %r55, 8;
	add.s64 	%rd13972, %rd2, %rd13971;
	shl.b64 	%rd13973, %rd36, %r56;
	atom.global.or.b64 	%rd13974, [%rd13972], %rd13973;
	sub.s32 	%r4792, 64, %r56;
	shr.u64 	%rd13975, %rd36, %r4792;
	atom.global.or.b64 	%rd13976, [%rd13972+8], %rd13975;
	bra.uni 	$L__BB0_205;
$L__BB0_204:
	mul.wide.u32 	%rd13977, %r55, 8;
	add.s64 	%rd13978, %rd2, %rd13977;
	shl.b64 	%rd13979, %rd36, %r56;
	atom.global.or.b64 	%rd13980, [%rd13978], %rd13979;
$L__BB0_205:
	add.s32 	%r4793, %r48, 132;
	shr.u32 	%r4794, %r4793, 6;
	and.b32  	%r4795, %r4793, 36;
	ld.global.nc.u64 	%rd13981, [%rd31+3072];
	and.b64  	%rd13982, %rd13981, 2047;
	mul.wide.u32 	%rd13983, %r4794, 8;
	add.s64 	%rd13984, %rd2, %rd13983;
	shl.b64 	%rd13985, %rd13982, %r4795;
	atom.global.or.b64 	%rd13986, [%rd13984], %rd13985;
	add.s32 	%r4796, %r48, 143;
	shr.u32 	%r4797, %r4796, 6;
	and.b32  	%r4798, %r4796, 47;
	ld.global.nc.u64 	%rd13987, [%rd31+3328];
	and.b64  	%rd13988, %rd13987, 2047;
	mul.wide.u32 	%rd13989, %r4797, 8;
	add.s64 	%rd13990, %rd2, %rd13989;
	shl.b64 	%rd13991, %rd13988, %r4798;
	atom.global.or.b64 	%rd13992, [%rd13990], %rd13991;
	ld.global.nc.u64 	%rd13993, [%rd31+3584];
	and.b64  	%rd37, %rd13993, 2047;
	add.s32 	%r4799, %r48, 154;
	shr.u32 	%r57, %r4799, 6;
	and.b32  	%r58, %r4799, 58;
	setp.lt.u32 	%p582, %r58, 54;
	@%p582 bra 	$L__BB0_207;
	mul.wide.u32 	%rd13994, %r57, 8;
	add.s64 	%rd13995, %rd2, %rd13994;
	shl.b64 	%rd13996, %rd37, %r58;
	atom.global.or.b64 	%rd13997, [%rd13995], %rd13996;
	sub.s32 	%r4800, 64, %r58;
	shr.u64 	%rd13998, %rd37, %r4800;
	atom.global.or.b64 	%rd13999, [%rd13995+8], %rd13998;
	bra.uni 	$L__BB0_208;
$L__BB0_207:
	mul.wide.u32 	%rd14000, %r57, 8;
	add.s64 	%rd14001, %rd2, %rd14000;
	shl.b64 	%rd14002, %rd37, %r58;
	atom.global.or.b64 	%rd14003, [%rd14001], %rd14002;
$L__BB0_208:
	add.s32 	%r4801, %r48, 165;
	shr.u32 	%r4802, %r4801, 6;
	and.b32  	%r4803, %r4801, 37;
	ld.global.nc.u64 	%rd14004, [%rd31+3840];
	and.b64  	%rd14005, %rd14004, 2047;
	mul.wide.u32 	%rd14006, %r4802, 8;
	add.s64 	%rd14007, %rd2, %rd14006;
	shl.b64 	%rd14008, %rd14005, %r4803;
	atom.global.or.b64 	%rd14009, [%rd14007], %rd14008;
	add.s32 	%r4804, %r48, 176;
	shr.u32 	%r4805, %r4804, 6;
	and.b32  	%r4806, %r4804, 48;
	ld.global.nc.u64 	%rd14010, [%rd31+4096];
	and.b64  	%rd14011, %rd14010, 2047;
	mul.wide.u32 	%rd14012, %r4805, 8;
	add.s64 	%rd14013, %rd2, %rd14012;
	shl.b64 	%rd14014, %rd14011, %r4806;
	atom.global.or.b64 	%rd14015, [%rd14013], %rd14014;
	ld.global.nc.u64 	%rd14016, [%rd31+4352];
	and.b64  	%rd38, %rd14016, 2047;
	add.s32 	%r4807, %r48, 187;
	shr.u32 	%r59, %r4807, 6;
	and.b32  	%r60, %r4807, 59;
	setp.lt.u32 	%p583, %r60, 54;
	@%p583 bra 	$L__BB0_210;
	mul.wide.u32 	%rd14017, %r59, 8;
	add.s64 	%rd14018, %rd2, %rd14017;
	shl.b64 	%rd14019, %rd38, %r60;
	atom.global.or.b64 	%rd14020, [%rd14018], %rd14019;
	sub.s32 	%r4808, 64, %r60;
	shr.u64 	%rd14021, %rd38, %r4808;
	atom.global.or.b64 	%rd14022, [%rd14018+8], %rd14021;
	bra.uni 	$L__BB0_211;
$L__BB0_210:
	mul.wide.u32 	%rd14023, %r59, 8;
	add.s64 	%rd14024, %rd2, %rd14023;
	shl.b64 	%rd14025, %rd38, %r60;
	atom.global.or.b64 	%rd14026, [%rd14024], %rd14025;
$L__BB0_211:
	add.s32 	%r4809, %r48, 198;
	shr.u32 	%r4810, %r4809, 6;
	and.b32  	%r4811, %r4809, 38;
	ld.global.nc.u64 	%rd14027, [%rd31+4608];
	and.b64  	%rd14028, %rd14027, 2047;
	mul.wide.u32 	%rd14029, %r4810, 8;
	add.s64 	%rd14030, %rd2, %rd14029;
	shl.b64 	%rd14031, %rd14028, %r4811;
	atom.global.or.b64 	%rd14032, [%rd14030], %rd14031;
	add.s32 	%r4812, %r48, 209;
	shr.u32 	%r4813, %r4812, 6;
	and.b32  	%r4814, %r4812, 49;
	ld.global.nc.u64 	%rd14033, [%rd31+4864];
	and.b64  	%rd14034, %rd14033, 2047;
	mul.wide.u32 	%rd14035, %r4813, 8;
	add.s64 	%rd14036, %rd2, %rd14035;
	shl.b64 	%rd14037, %rd14034, %r4814;
	atom.global.or.b64 	%rd14038, [%rd14036], %rd14037;
	ld.global.nc.u64 	%rd14039, [%rd31+5120];
	and.b64  	%rd39, %rd14039, 2047;
	add.s32 	%r4815, %r48, 220;
	shr.u32 	%r61, %r4815, 6;
	and.b32  	%r62, %r4815, 60;
	setp.lt.u32 	%p584, %r62, 54;
	@%p584 bra 	$L__BB0_213;
	mul.wide.u32 	%rd14040, %r61, 8;
	add.s64 	%rd14041, %rd2, %rd14040;
	shl.b64 	%rd14042, %rd39, %r62;
	atom.global.or.b64 	%rd14043, [%rd14041], %rd14042;
	sub.s32 	%r4816, 64, %r62;
	shr.u64 	%rd14044, %rd39, %r4816;
	atom.global.or.b64 	%rd14045, [%rd14041+8], %rd14044;
	bra.uni 	$L__BB0_214;
$L__BB0_213:
	mul.wide.u32 	%rd14046, %r61, 8;
	add.s64 	%rd14047, %rd2, %rd14046;
	shl.b64 	%rd14048, %rd39, %r62;
	atom.global.or.b64 	%rd14049, [%rd14047], %rd14048;
$L__BB0_214:
	add.s32 	%r4817, %r48, 231;
	shr.u32 	%r4818, %r4817, 6;
	and.b32  	%r4819, %r4817, 39;
	ld.global.nc.u64 	%rd14050, [%rd31+5376];
	and.b64  	%rd14051, %rd14050, 2047;
	mul.wide.u32 	%rd14052, %r4818, 8;
	add.s64 	%rd14053, %rd2, %rd14052;
	shl.b64 	%rd14054, %rd14051, %r4819;
	atom.global.or.b64 	%rd14055, [%rd14053], %rd14054;
	add.s32 	%r4820, %r48, 242;
	shr.u32 	%r4821, %r4820, 6;
	and.b32  	%r4822, %r4820, 50;
	ld.global.nc.u64 	%rd14056, [%rd31+5632];
	and.b64  	%rd14057, %rd14056, 2047;
	mul.wide.u32 	%rd14058, %r4821, 8;
	add.s64 	%rd14059, %rd2, %rd14058;
	shl.b64 	%rd14060, %rd14057, %r4822;
	atom.global.or.b64 	%rd14061, [%rd14059], %rd14060;
	ld.global.nc.u64 	%rd14062, [%rd31+5888];
	and.b64  	%rd40, %rd14062, 2047;
	add.s32 	%r4823, %r48, 253;
	shr.u32 	%r63, %r4823, 6;
	and.b32  	%r64, %r4823, 61;
	setp.lt.u32 	%p585, %r64, 54;
	@%p585 bra 	$L__BB0_216;
	mul.wide.u32 	%rd14063, %r63, 8;
	add.s64 	%rd14064, %rd2, %rd14063;
	shl.b64 	%rd14065, %rd40, %r64;
	atom.global.or.b64 	%rd14066, [%rd14064], %rd14065;
	sub.s32 	%r4824, 64, %r64;
	shr.u64 	%rd14067, %rd40, %r4824;
	atom.global.or.b64 	%rd14068, [%rd14064+8], %rd14067;
	bra.uni 	$L__BB0_217;
$L__BB0_216:
	mul.wide.u32 	%rd14069, %r63, 8;
	add.s64 	%rd14070, %rd2, %rd14069;
	shl.b64 	%rd14071, %rd40, %r64;
	atom.global.or.b64 	%rd14072, [%rd14070], %rd14071;
$L__BB0_217:
	add.s32 	%r4825, %r48, 264;
	shr.u32 	%r4826, %r4825, 6;
	and.b32  	%r4827, %r4825, 40;
	ld.global.nc.u64 	%rd14073, [%rd31+6144];
	and.b64  	%rd14074, %rd14073, 2047;
	mul.wide.u32 	%rd14075, %r4826, 8;
	add.s64 	%rd14076, %rd2, %rd14075;
	shl.b64 	%rd14077, %rd14074, %r4827;
	atom.global.or.b64 	%rd14078, [%rd14076], %rd14077;
	add.s32 	%r4828, %r48, 275;
	shr.u32 	%r4829, %r4828, 6;
	and.b32  	%r4830, %r4828, 51;
	ld.global.nc.u64 	%rd14079, [%rd31+6400];
	and.b64  	%rd14080, %rd14079, 2047;
	mul.wide.u32 	%rd14081, %r4829, 8;
	add.s64 	%rd14082, %rd2, %rd14081;
	shl.b64 	%rd14083, %rd14080, %r4830;
	atom.global.or.b64 	%rd14084, [%rd14082], %rd14083;
	ld.global.nc.u64 	%rd14085, [%rd31+6656];
	and.b64  	%rd41, %rd14085, 2047;
	add.s32 	%r4831, %r48, 286;
	shr.u32 	%r65, %r4831, 6;
	and.b32  	%r66, %r4831, 62;
	setp.lt.u32 	%p586, %r66, 54;
	@%p586 bra 	$L__BB0_219;
	mul.wide.u32 	%rd14086, %r65, 8;
	add.s64 	%rd14087, %rd2, %rd14086;
	shl.b64 	%rd14088, %rd41, %r66;
	atom.global.or.b64 	%rd14089, [%rd14087], %rd14088;
	sub.s32 	%r4832, 64, %r66;
	shr.u64 	%rd14090, %rd41, %r4832;
	atom.global.or.b64 	%rd14091, [%rd14087+8], %rd14090;
	bra.uni 	$L__BB0_220;
$L__BB0_219:
	mul.wide.u32 	%rd14092, %r65, 8;
	add.s64 	%rd14093, %rd2, %rd14092;
	shl.b64 	%rd14094, %rd41, %r66;
	atom.global.or.b64 	%rd14095, [%rd14093], %rd14094;
$L__BB0_220:
	add.s32 	%r4833, %r48, 297;
	shr.u32 	%r4834, %r4833, 6;
	and.b32  	%r4835, %r4833, 41;
	ld.global.nc.u64 	%rd14096, [%rd31+6912];
	and.b64  	%rd14097, %rd14096, 2047;
	mul.wide.u32 	%rd14098, %r4834, 8;
	add.s64 	%rd14099, %rd2, %rd14098;
	shl.b64 	%rd14100, %rd14097, %r4835;
	atom.global.or.b64 	%rd14101, [%rd14099], %rd14100;
	add.s32 	%r4836, %r48, 308;
	shr.u32 	%r4837, %r4836, 6;
	and.b32  	%r4838, %r4836, 52;
	ld.global.nc.u64 	%rd14102, [%rd31+7168];
	and.b64  	%rd14103, %rd14102, 2047;
	mul.wide.u32 	%rd14104, %r4837, 8;
	add.s64 	%rd14105, %rd2, %rd14104;
	shl.b64 	%rd14106, %rd14103, %r4838;
	atom.global.or.b64 	%rd14107, [%rd14105], %rd14106;
	ld.global.nc.u64 	%rd14108, [%rd31+7424];
	and.b64  	%rd42, %rd14108, 2047;
	add.s32 	%r4839, %r48, 319;
	shr.u32 	%r67, %r4839, 6;
	and.b32  	%r68, %r4839, 63;
	setp.lt.u32 	%p587, %r68, 54;
	@%p587 bra 	$L__BB0_222;
	mul.wide.u32 	%rd14109, %r67, 8;
	add.s64 	%rd14110, %rd2, %rd14109;
	shl.b64 	%rd14111, %rd42, %r68;
	atom.global.or.b64 	%rd14112, [%rd14110], %rd14111;
	sub.s32 	%r4840, 64, %r68;
	shr.u64 	%rd14113, %rd42, %r4840;
	atom.global.or.b64 	%rd14114, [%rd14110+8], %rd14113;
	bra.uni 	$L__BB0_223;
$L__BB0_222:
	mul.wide.u32 	%rd14115, %r67, 8;
	add.s64 	%rd14116, %rd2, %rd14115;
	shl.b64 	%rd14117, %rd42, %r68;
	atom.global.or.b64 	%rd14118, [%rd14116], %rd14117;
$L__BB0_223:
	add.s32 	%r4841, %r48, 330;
	shr.u32 	%r4842, %r4841, 6;
	and.b32  	%r4843, %r4841, 42;
	ld.global.nc.u64 	%rd14119, [%rd31+7680];
	and.b64  	%rd14120, %rd14119, 2047;
	mul.wide.u32 	%rd14121, %r4842, 8;
	add.s64 	%rd14122, %rd2, %rd14121;
	shl.b64 	%rd14123, %rd14120, %r4843;
	atom.global.or.b64 	%rd14124, [%rd14122], %rd14123;
	add.s32 	%r4844, %r48, 341;
	shr.u32 	%r4845, %r4844, 6;
	and.b32  	%r4846, %r4844, 53;
	ld.global.nc.u64 	%rd14125, [%rd31+7936];
	and.b64  	%rd14126, %rd14125, 2047;
	mul.wide.u32 	%rd14127, %r4845, 8;
	add.s64 	%rd14128, %rd2, %rd14127;
	shl.b64 	%rd14129, %rd14126, %r4846;
	atom.global.or.b64 	%rd14130, [%rd14128], %rd14129;
	bra.uni 	$L__BB0_1680;
$L__BB0_224:
	mov.u32 	%r4638, %tid.x;
	mul.lo.s32 	%r69, %r4638, 416;
	mul.wide.u32 	%rd13463, %r4638, 8;
	add.s64 	%rd43, %rd1, %rd13463;
	shr.u32 	%r70, %r69, 6;
	and.b32  	%r4639, %r69, 32;
	ld.global.nc.u64 	%rd13464, [%rd43];
	and.b64  	%rd13465, %rd13464, 8191;
	shl.b64 	%rd13466, %rd13465, %r4639;
	mul.wide.u32 	%rd13467, %r70, 8;
	add.s64 	%rd13468, %rd2, %rd13467;
	atom.global.or.b64 	%rd13469, [%rd13468], %rd13466;
	or.b32  	%r4640, %r69, 13;
	and.b32  	%r4641, %r4640, 45;
	ld.global.nc.u64 	%rd13470, [%rd43+256];
	and.b64  	%rd13471, %rd13470, 8191;
	shl.b64 	%rd13472, %rd13471, %r4641;
	atom.global.or.b64 	%rd13473, [%rd13468], %rd13472;
	ld.global.nc.u64 	%rd13474, [%rd43+512];
	and.b64  	%rd44, %rd13474, 8191;
	or.b32  	%r4642, %r69, 26;
	and.b32  	%r71, %r4642, 58;
	setp.lt.u32 	%p566, %r71, 52;
	@%p566 bra 	$L__BB0_226;
	shl.b64 	%rd13477, %rd44, %r71;
	atom.global.or.b64 	%rd13478, [%rd13468], %rd13477;
	sub.s32 	%r4643, 64, %r71;
	shr.u64 	%rd13479, %rd44, %r4643;
	atom.global.or.b64 	%rd13480, [%rd13468+8], %rd13479;
	bra.uni 	$L__BB0_227;
$L__BB0_226:
	shl.b64 	%rd13483, %rd44, %r71;
	atom.global.or.b64 	%rd13484, [%rd13468], %rd13483;
$L__BB0_227:
	add.s32 	%r4644, %r69, 39;
	shr.u32 	%r4645, %r4644, 6;
	and.b32  	%r4646, %r4644, 39;
	ld.global.nc.u64 	%rd13485, [%rd43+768];
	and.b64  	%rd13486, %rd13485, 8191;
	mul.wide.u32 	%rd13487, %r4645, 8;
	add.s64 	%rd13488, %rd2, %rd13487;
	shl.b64 	%rd13489, %rd13486, %r4646;
	atom.global.or.b64 	%rd13490, [%rd13488], %rd13489;
	ld.global.nc.u64 	%rd45, [%rd43+1024];
	and.b64  	%rd46, %rd45, 8191;
	add.s32 	%r4647, %r69, 52;
	shr.u32 	%r72, %r4647, 6;
	and.b32  	%r73, %r4647, 52;
	setp.ne.s32 	%p567, %r73, 52;
	@%p567 bra 	$L__BB0_229;
	mul.wide.u32 	%rd13495, %r72, 8;
	add.s64 	%rd13496, %rd2, %rd13495;
	shl.b64 	%rd13497, %rd45, 52;
	atom.global.or.b64 	%rd13498, [%rd13496], %rd13497;
	shr.u64 	%rd13499, %rd46, 12;
	atom.global.or.b64 	%rd13500, [%rd13496+8], %rd13499;
	bra.uni 	$L__BB0_230;
$L__BB0_229:
	mul.wide.u32 	%rd13491, %r72, 8;
	add.s64 	%rd13492, %rd2, %rd13491;
	shl.b64 	%rd13493, %rd46, %r73;
	atom.global.or.b64 	%rd13494, [%rd13492], %rd13493;
$L__BB0_230:
	add.s32 	%r4648, %r69, 65;
	shr.u32 	%r4649, %r4648, 6;
	and.b32  	%r4650, %r4648, 33;
	ld.global.nc.u64 	%rd13501, [%rd43+1280];
	and.b64  	%rd13502, %rd13501, 8191;
	mul.wide.u32 	%rd13503, %r4649, 8;
	add.s64 	%rd13504, %rd2, %rd13503;
	shl.b64 	%rd13505, %rd13502, %r4650;
	atom.global.or.b64 	%rd13506, [%rd13504], %rd13505;
	add.s32 	%r4651, %r69, 78;
	shr.u32 	%r4652, %r4651, 6;
	and.b32  	%r4653, %r4651, 46;
	ld.global.nc.u64 	%rd13507, [%rd43+1536];
	and.b64  	%rd13508, %rd13507, 8191;
	mul.wide.u32 	%rd13509, %r4652, 8;
	add.s64 	%rd13510, %rd2, %rd13509;
	shl.b64 	%rd13511, %rd13508, %r4653;
	atom.global.or.b64 	%rd13512, [%rd13510], %rd13511;
	ld.global.nc.u64 	%rd13513, [%rd43+1792];
	and.b64  	%rd47, %rd13513, 8191;
	add.s32 	%r4654, %r69, 91;
	shr.u32 	%r74, %r4654, 6;
	and.b32  	%r75, %r4654, 59;
	setp.lt.u32 	%p568, %r75, 52;
	@%p568 bra 	$L__BB0_232;
	mul.wide.u32 	%rd13514, %r74, 8;
	add.s64 	%rd13515, %rd2, %rd13514;
	shl.b64 	%rd13516, %rd47, %r75;
	atom.global.or.b64 	%rd13517, [%rd13515], %rd13516;
	sub.s32 	%r4655, 64, %r75;
	shr.u64 	%rd13518, %rd47, %r4655;
	atom.global.or.b64 	%rd13519, [%rd13515+8], %rd13518;
	bra.uni 	$L__BB0_233;
$L__BB0_232:
	mul.wide.u32 	%rd13520, %r74, 8;
	add.s64 	%rd13521, %rd2, %rd13520;
	shl.b64 	%rd13522, %rd47, %r75;
	atom.global.or.b64 	%rd13523, [%rd13521], %rd13522;
$L__BB0_233:
	add.s32 	%r4656, %r69, 104;
	shr.u32 	%r4657, %r4656, 6;
	and.b32  	%r4658, %r4656, 40;
	ld.global.nc.u64 	%rd13524, [%rd43+2048];
	and.b64  	%rd13525, %rd13524, 8191;
	mul.wide.u32 	%rd13526, %r4657, 8;
	add.s64 	%rd13527, %rd2, %rd13526;
	shl.b64 	%rd13528, %rd13525, %r4658;
	atom.global.or.b64 	%rd13529, [%rd13527], %rd13528;
	ld.global.nc.u64 	%rd13530, [%rd43+2304];
	and.b64  	%rd48, %rd13530, 8191;
	add.s32 	%r4659, %r69, 117;
	shr.u32 	%r76, %r4659, 6;
	and.b32  	%r77, %r4659, 53;
	setp.lt.u32 	%p569, %r77, 52;
	@%p569 bra 	$L__BB0_235;
	mul.wide.u32 	%rd13531, %r76, 8;
	add.s64 	%rd13532, %rd2, %rd13531;
	shl.b64 	%rd13533, %rd48, %r77;
	atom.global.or.b64 	%rd13534, [%rd13532], %rd13533;
	sub.s32 	%r4660, 64, %r77;
	shr.u64 	%rd13535, %rd48, %r4660;
	atom.global.or.b64 	%rd13536, [%rd13532+8], %rd13535;
	bra.uni 	$L__BB0_236;
$L__BB0_235:
	mul.wide.u32 	%rd13537, %r76, 8;
	add.s64 	%rd13538, %rd2, %rd13537;
	shl.b64 	%rd13539, %rd48, %r77;
	atom.global.or.b64 	%rd13540, [%rd13538], %rd13539;
$L__BB0_236:
	add.s32 	%r4661, %r69, 130;
	shr.u32 	%r4662, %r4661, 6;
	and.b32  	%r4663, %r4661, 34;
	ld.global.nc.u64 	%rd13541, [%rd43+2560];
	and.b64  	%rd13542, %rd13541, 8191;
	mul.wide.u32 	%rd13543, %r4662, 8;
	add.s64 	%rd13544, %rd2, %rd13543;
	shl.b64 	%rd13545, %rd13542, %r4663;
	atom.global.or.b64 	%rd13546, [%rd13544], %rd13545;
	add.s32 	%r4664, %r69, 143;
	shr.u32 	%r4665, %r4664, 6;
	and.b32  	%r4666, %r4664, 47;
	ld.global.nc.u64 	%rd13547, [%rd43+2816];
	and.b64  	%rd13548, %rd13547, 8191;
	mul.wide.u32 	%rd13549, %r4665, 8;
	add.s64 	%rd13550, %rd2, %rd13549;
	shl.b64 	%rd13551, %rd13548, %r4666;
	atom.global.or.b64 	%rd13552, [%rd13550], %rd13551;
	ld.global.nc.u64 	%rd13553, [%rd43+3072];
	and.b64  	%rd49, %rd13553, 8191;
	add.s32 	%r4667, %r69, 156;
	shr.u32 	%r78, %r4667, 6;
	and.b32  	%r79, %r4667, 60;
	setp.lt.u32 	%p570, %r79, 52;
	@%p570 bra 	$L__BB0_238;
	mul.wide.u32 	%rd13554, %r78, 8;
	add.s64 	%rd13555, %rd2, %rd13554;
	shl.b64 	%rd13556, %rd49, %r79;
	atom.global.or.b64 	%rd13557, [%rd13555], %rd13556;
	sub.s32 	%r4668, 64, %r79;
	shr.u64 	%rd13558, %rd49, %r4668;
	atom.global.or.b64 	%rd13559, [%rd13555+8], %rd13558;
	bra.uni 	$L__BB0_239;
$L__BB0_238:
	mul.wide.u32 	%rd13560, %r78, 8;
	add.s64 	%rd13561, %rd2, %rd13560;
	shl.b64 	%rd13562, %rd49, %r79;
	atom.global.or.b64 	%rd13563, [%rd13561], %rd13562;
$L__BB0_239:
	add.s32 	%r4669, %r69, 169;
	shr.u32 	%r4670, %r4669, 6;
	and.b32  	%r4671, %r4669, 41;
	ld.global.nc.u64 	%rd13564, [%rd43+3328];
	and.b64  	%rd13565, %rd13564, 8191;
	mul.wide.u32 	%rd13566, %r4670, 8;
	add.s64 	%rd13567, %rd2, %rd13566;
	shl.b64 	%rd13568, %rd13565, %r4671;
	atom.global.or.b64 	%rd13569, [%rd13567], %rd13568;
	ld.global.nc.u64 	%rd13570, [%rd43+3584];
	and.b64  	%rd50, %rd13570, 8191;
	add.s32 	%r4672, %r69, 182;
	shr.u32 	%r80, %r4672, 6;
	and.b32  	%r81, %r4672, 54;
	setp.lt.u32 	%p571, %r81, 52;
	@%p571 bra 	$L__BB0_241;
	mul.wide.u32 	%rd13571, %r80, 8;
	add.s64 	%rd13572, %rd2, %rd13571;
	shl.b64 	%rd13573, %rd50, %r81;
	atom.global.or.b64 	%rd13574, [%rd13572], %rd13573;
	sub.s32 	%r4673, 64, %r81;
	shr.u64 	%rd13575, %rd50, %r4673;
	atom.global.or.b64 	%rd13576, [%rd13572+8], %rd13575;
	bra.uni 	$L__BB0_242;
$L__BB0_241:
	mul.wide.u32 	%rd13577, %r80, 8;
	add.s64 	%rd13578, %rd2, %rd13577;
	shl.b64 	%rd13579, %rd50, %r81;
	atom.global.or.b64 	%rd13580, [%rd13578], %rd13579;
$L__BB0_242:
	add.s32 	%r4674, %r69, 195;
	shr.u32 	%r4675, %r4674, 6;
	and.b32  	%r4676, %r4674, 35;
	ld.global.nc.u64 	%rd13581, [%rd43+3840];
	and.b64  	%rd13582, %rd13581, 8191;
	mul.wide.u32 	%rd13583, %r4675, 8;
	add.s64 	%rd13584, %rd2, %rd13583;
	shl.b64 	%rd13585, %rd13582, %r4676;
	atom.global.or.b64 	%rd13586, [%rd13584], %rd13585;
	add.s32 	%r4677, %r69, 208;
	shr.u32 	%r4678, %r4677, 6;
	and.b32  	%r4679, %r4677, 48;
	ld.global.nc.u64 	%rd13587, [%rd43+4096];
	and.b64  	%rd13588, %rd13587, 8191;
	mul.wide.u32 	%rd13589, %r4678, 8;
	add.s64 	%rd13590, %rd2, %rd13589;
	shl.b64 	%rd13591, %rd13588, %r4679;
	atom.global.or.b64 	%rd13592, [%rd13590], %rd13591;
	ld.global.nc.u64 	%rd13593, [%rd43+4352];
	and.b64  	%rd51, %rd13593, 8191;
	add.s32 	%r4680, %r69, 221;
	shr.u32 	%r82, %r4680, 6;
	and.b32  	%r83, %r4680, 61;
	setp.lt.u32 	%p572, %r83, 52;
	@%p572 bra 	$L__BB0_244;
	mul.wide.u32 	%rd13594, %r82, 8;
	add.s64 	%rd13595, %rd2, %rd13594;
	shl.b64 	%rd13596, %rd51, %r83;
	atom.global.or.b64 	%rd13597, [%rd13595], %rd13596;
	sub.s32 	%r4681, 64, %r83;
	shr.u64 	%rd13598, %rd51, %r4681;
	atom.global.or.b64 	%rd13599, [%rd13595+8], %rd13598;
	bra.uni 	$L__BB0_245;
$L__BB0_244:
	mul.wide.u32 	%rd13600, %r82, 8;
	add.s64 	%rd13601, %rd2, %rd13600;
	shl.b64 	%rd13602, %rd51, %r83;
	atom.global.or.b64 	%rd13603, [%rd13601], %rd13602;
$L__BB0_245:
	add.s32 	%r4682, %r69, 234;
	shr.u32 	%r4683, %r4682, 6;
	and.b32  	%r4684, %r4682, 42;
	ld.global.nc.u64 	%rd13604, [%rd43+4608];
	and.b64  	%rd13605, %rd13604, 8191;
	mul.wide.u32 	%rd13606, %r4683, 8;
	add.s64 	%rd13607, %rd2, %rd13606;
	shl.b64 	%rd13608, %rd13605, %r4684;
	atom.global.or.b64 	%rd13609, [%rd13607], %rd13608;
	ld.global.nc.u64 	%rd13610, [%rd43+4864];
	and.b64  	%rd52, %rd13610, 8191;
	add.s32 	%r4685, %r69, 247;
	shr.u32 	%r84, %r4685, 6;
	and.b32  	%r85, %r4685, 55;
	setp.lt.u32 	%p573, %r85, 52;
	@%p573 bra 	$L__BB0_247;
	mul.wide.u32 	%rd13611, %r84, 8;
	add.s64 	%rd13612, %rd2, %rd13611;
	shl.b64 	%rd13613, %rd52, %r85;
	atom.global.or.b64 	%rd13614, [%rd13612], %rd13613;
	sub.s32 	%r4686, 64, %r85;
	shr.u64 	%rd13615, %rd52, %r4686;
	atom.global.or.b64 	%rd13616, [%rd13612+8], %rd13615;
	bra.uni 	$L__BB0_248;
$L__BB0_247:
	mul.wide.u32 	%rd13617, %r84, 8;
	add.s64 	%rd13618, %rd2, %rd13617;
	shl.b64 	%rd13619, %rd52, %r85;
	atom.global.or.b64 	%rd13620, [%rd13618], %rd13619;
$L__BB0_248:
	add.s32 	%r4687, %r69, 260;
	shr.u32 	%r4688, %r4687, 6;
	and.b32  	%r4689, %r4687, 36;
	ld.global.nc.u64 	%rd13621, [%rd43+5120];
	and.b64  	%rd13622, %rd13621, 8191;
	mul.wide.u32 	%rd13623, %r4688, 8;
	add.s64 	%rd13624, %rd2, %rd13623;
	shl.b64 	%rd13625, %rd13622, %r4689;
	atom.global.or.b64 	%rd13626, [%rd13624], %rd13625;
	add.s32 	%r4690, %r69, 273;
	shr.u32 	%r4691, %r4690, 6;
	and.b32  	%r4692, %r4690, 49;
	ld.global.nc.u64 	%rd13627, [%rd43+5376];
	and.b64  	%rd13628, %rd13627, 8191;
	mul.wide.u32 	%rd13629, %r4691, 8;
	add.s64 	%rd13630, %rd2, %rd13629;
	shl.b64 	%rd13631, %rd13628, %r4692;
	atom.global.or.b64 	%rd13632, [%rd13630], %rd13631;
	ld.global.nc.u64 	%rd13633, [%rd43+5632];
	and.b64  	%rd53, %rd13633, 8191;
	add.s32 	%r4693, %r69, 286;
	shr.u32 	%r86, %r4693, 6;
	and.b32  	%r87, %r4693, 62;
	setp.lt.u32 	%p574, %r87, 52;
	@%p574 bra 	$L__BB0_250;
	mul.wide.u32 	%rd13634, %r86, 8;
	add.s64 	%rd13635, %rd2, %rd13634;
	shl.b64 	%rd13636, %rd53, %r87;
	atom.global.or.b64 	%rd13637, [%rd13635], %rd13636;
	sub.s32 	%r4694, 64, %r87;
	shr.u64 	%rd13638, %rd53, %r4694;
	atom.global.or.b64 	%rd13639, [%rd13635+8], %rd13638;
	bra.uni 	$L__BB0_251;
$L__BB0_250:
	mul.wide.u32 	%rd13640, %r86, 8;
	add.s64 	%rd13641, %rd2, %rd13640;
	shl.b64 	%rd13642, %rd53, %r87;
	atom.global.or.b64 	%rd13643, [%rd13641], %rd13642;
$L__BB0_251:
	add.s32 	%r4695, %r69, 299;
	shr.u32 	%r4696, %r4695, 6;
	and.b32  	%r4697, %r4695, 43;
	ld.global.nc.u64 	%rd13644, [%rd43+5888];
	and.b64  	%rd13645, %rd13644, 8191;
	mul.wide.u32 	%rd13646, %r4696, 8;
	add.s64 	%rd13647, %rd2, %rd13646;
	shl.b64 	%rd13648, %rd13645, %r4697;
	atom.global.or.b64 	%rd13649, [%rd13647], %rd13648;
	ld.global.nc.u64 	%rd13650, [%rd43+6144];
	and.b64  	%rd54, %rd13650, 8191;
	add.s32 	%r4698, %r69, 312;
	shr.u32 	%r88, %r4698, 6;
	and.b32  	%r89, %r4698, 56;
	setp.lt.u32 	%p575, %r89, 52;
	@%p575 bra 	$L__BB0_253;
	mul.wide.u32 	%rd13651, %r88, 8;
	add.s64 	%rd13652, %rd2, %rd13651;
	shl.b64 	%rd13653, %rd54, %r89;
	atom.global.or.b64 	%rd13654, [%rd13652], %rd13653;
	sub.s32 	%r4699, 64, %r89;
	shr.u64 	%rd13655, %rd54, %r4699;
	atom.global.or.b64 	%rd13656, [%rd13652+8], %rd13655;
	bra.uni 	$L__BB0_254;
$L__BB0_253:
	mul.wide.u32 	%rd13657, %r88, 8;
	add.s64 	%rd13658, %rd2, %rd13657;
	shl.b64 	%rd13659, %rd54, %r89;
	atom.global.or.b64 	%rd13660, [%rd13658], %rd13659;
$L__BB0_254:
	add.s32 	%r4700, %r69, 325;
	shr.u32 	%r4701, %r4700, 6;
	and.b32  	%r4702, %r4700, 37;
	ld.global.nc.u64 	%rd13661, [%rd43+6400];
	and.b64  	%rd13662, %rd13661, 8191;
	mul.wide.u32 	%rd13663, %r4701, 8;
	add.s64 	%rd13664, %rd2, %rd13663;
	shl.b64 	%rd13665, %rd13662, %r4702;
	atom.global.or.b64 	%rd13666, [%rd13664], %rd13665;
	add.s32 	%r4703, %r69, 338;
	shr.u32 	%r4704, %r4703, 6;
	and.b32  	%r4705, %r4703, 50;
	ld.global.nc.u64 	%rd13667, [%rd43+6656];
	and.b64  	%rd13668, %rd13667, 8191;
	mul.wide.u32 	%rd13669, %r4704, 8;
	add.s64 	%rd13670, %rd2, %rd13669;
	shl.b64 	%rd13671, %rd13668, %r4705;
	atom.global.or.b64 	%rd13672, [%rd13670], %rd13671;
	ld.global.nc.u64 	%rd13673, [%rd43+6912];
	and.b64  	%rd55, %rd13673, 8191;
	add.s32 	%r4706, %r69, 351;
	shr.u32 	%r90, %r4706, 6;
	and.b32  	%r91, %r4706, 63;
	setp.lt.u32 	%p576, %r91, 52;
	@%p576 bra 	$L__BB0_256;
	mul.wide.u32 	%rd13674, %r90, 8;
	add.s64 	%rd13675, %rd2, %rd13674;
	shl.b64 	%rd13676, %rd55, %r91;
	atom.global.or.b64 	%rd13677, [%rd13675], %rd13676;
	sub.s32 	%r4707, 64, %r91;
	shr.u64 	%rd13678, %rd55, %r4707;
	atom.global.or.b64 	%rd13679, [%rd13675+8], %rd13678;
	bra.uni 	$L__BB0_257;
$L__BB0_256:
	mul.wide.u32 	%rd13680, %r90, 8;
	add.s64 	%rd13681, %rd2, %rd13680;
	shl.b64 	%rd13682, %rd55, %r91;
	atom.global.or.b64 	%rd13683, [%rd13681], %rd13682;
$L__BB0_257:
	add.s32 	%r4708, %r69, 364;
	shr.u32 	%r4709, %r4708, 6;
	and.b32  	%r4710, %r4708, 44;
	ld.global.nc.u64 	%rd13684, [%rd43+7168];
	and.b64  	%rd13685, %rd13684, 8191;
	mul.wide.u32 	%rd13686, %r4709, 8;
	add.s64 	%rd13687, %rd2, %rd13686;
	shl.b64 	%rd13688, %rd13685, %r4710;
	atom.global.or.b64 	%rd13689, [%rd13687], %rd13688;
	ld.global.nc.u64 	%rd13690, [%rd43+7424];
	and.b64  	%rd56, %rd13690, 8191;
	add.s32 	%r4711, %r69, 377;
	shr.u32 	%r92, %r4711, 6;
	and.b32  	%r93, %r4711, 57;
	setp.lt.u32 	%p577, %r93, 52;
	@%p577 bra 	$L__BB0_259;
	mul.wide.u32 	%rd13691, %r92, 8;
	add.s64 	%rd13692, %rd2, %rd13691;
	shl.b64 	%rd13693, %rd56, %r93;
	atom.global.or.b64 	%rd13694, [%rd13692], %rd13693;
	sub.s32 	%r4712, 64, %r93;
	shr.u64 	%rd13695, %rd56, %r4712;
	atom.global.or.b64 	%rd13696, [%rd13692+8], %rd13695;
	bra.uni 	$L__BB0_260;
$L__BB0_259:
	mul.wide.u32 	%rd13697, %r92, 8;
	add.s64 	%rd13698, %rd2, %rd13697;
	shl.b64 	%rd13699, %rd56, %r93;
	atom.global.or.b64 	%rd13700, [%rd13698], %rd13699;
$L__BB0_260:
	add.s32 	%r4713, %r69, 390;
	shr.u32 	%r4714, %r4713, 6;
	and.b32  	%r4715, %r4713, 38;
	ld.global.nc.u64 	%rd13701, [%rd43+7680];
	and.b64  	%rd13702, %rd13701, 8191;
	mul.wide.u32 	%rd13703, %r4714, 8;
	add.s64 	%rd13704, %rd2, %rd13703;
	shl.b64 	%rd13705, %rd13702, %r4715;
	atom.global.or.b64 	%rd13706, [%rd13704], %rd13705;
	add.s32 	%r4716, %r69, 403;
	shr.u32 	%r4717, %r4716, 6;
	and.b32  	%r4718, %r4716, 51;
	ld.global.nc.u64 	%rd13707, [%rd43+7936];
	and.b64  	%rd13708, %rd13707, 8191;
	mul.wide.u32 	%rd13709, %r4717, 8;
	add.s64 	%rd13710, %rd2, %rd13709;
	shl.b64 	%rd13711, %rd13708, %r4718;
	atom.global.or.b64 	%rd13712, [%rd13710], %rd13711;
	bra.uni 	$L__BB0_1680;
$L__BB0_261:
	mov.u32 	%r4502, %tid.x;
	mul.lo.s32 	%r94, %r4502, 480;
	mul.wide.u32 	%rd13007, %r4502, 8;
	add.s64 	%rd57, %rd1, %rd13007;
	shr.u32 	%r95, %r94, 6;
	and.b32  	%r4503, %r94, 32;
	ld.global.nc.u64 	%rd13008, [%rd57];
	and.b64  	%rd13009, %rd13008, 32767;
	shl.b64 	%rd13010, %rd13009, %r4503;
	mul.wide.u32 	%rd13011, %r95, 8;
	add.s64 	%rd13012, %rd2, %rd13011;
	atom.global.or.b64 	%rd13013, [%rd13012], %rd13010;
	or.b32  	%r4504, %r94, 15;
	and.b32  	%r4505, %r4504, 47;
	ld.global.nc.u64 	%rd13014, [%rd57+256];
	and.b64  	%rd13015, %rd13014, 32767;
	shl.b64 	%rd13016, %rd13015, %r4505;
	atom.global.or.b64 	%rd13017, [%rd13012], %rd13016;
	ld.global.nc.u64 	%rd13018, [%rd57+512];
	and.b64  	%rd58, %rd13018, 32767;
	or.b32  	%r4506, %r94, 30;
	and.b32  	%r96, %r4506, 62;
	setp.lt.u32 	%p552, %r96, 50;
	@%p552 bra 	$L__BB0_263;
	shl.b64 	%rd13021, %rd58, %r96;
	atom.global.or.b64 	%rd13022, [%rd13012], %rd13021;
	sub.s32 	%r4507, 64, %r96;
	shr.u64 	%rd13023, %rd58, %r4507;
	atom.global.or.b64 	%rd13024, [%rd13012+8], %rd13023;
	bra.uni 	$L__BB0_264;
$L__BB0_263:
	shl.b64 	%rd13027, %rd58, %r96;
	atom.global.or.b64 	%rd13028, [%rd13012], %rd13027;
$L__BB0_264:
	add.s32 	%r4508, %r94, 45;
	shr.u32 	%r4509, %r4508, 6;
	and.b32  	%r4510, %r4508, 45;
	ld.global.nc.u64 	%rd13029, [%rd57+768];
	and.b64  	%rd13030, %rd13029, 32767;
	mul.wide.u32 	%rd13031, %r4509, 8;
	add.s64 	%rd13032, %rd2, %rd13031;
	shl.b64 	%rd13033, %rd13030, %r4510;
	atom.global.or.b64 	%rd13034, [%rd13032], %rd13033;
	ld.global.nc.u64 	%rd13035, [%rd57+1024];
	and.b64  	%rd59, %rd13035, 32767;
	add.s32 	%r4511, %r94, 60;
	shr.u32 	%r97, %r4511, 6;
	and.b32  	%r98, %r4511, 60;
	setp.lt.u32 	%p553, %r98, 50;
	@%p553 bra 	$L__BB0_266;
	mul.wide.u32 	%rd13036, %r97, 8;
	add.s64 	%rd13037, %rd2, %rd13036;
	shl.b64 	%rd13038, %rd59, %r98;
	atom.global.or.b64 	%rd13039, [%rd13037], %rd13038;
	sub.s32 	%r4512, 64, %r98;
	shr.u64 	%rd13040, %rd59, %r4512;
	atom.global.or.b64 	%rd13041, [%rd13037+8], %rd13040;
	bra.uni 	$L__BB0_267;
$L__BB0_266:
	mul.wide.u32 	%rd13042, %r97, 8;
	add.s64 	%rd13043, %rd2, %rd13042;
	shl.b64 	%rd13044, %rd59, %r98;
	atom.global.or.b64 	%rd13045, [%rd13043], %rd13044;
$L__BB0_267:
	add.s32 	%r4513, %r94, 75;
	shr.u32 	%r4514, %r4513, 6;
	and.b32  	%r4515, %r4513, 43;
	ld.global.nc.u64 	%rd13046, [%rd57+1280];
	and.b64  	%rd13047, %rd13046, 32767;
	mul.wide.u32 	%rd13048, %r4514, 8;
	add.s64 	%rd13049, %rd2, %rd13048;
	shl.b64 	%rd13050, %rd13047, %r4515;
	atom.global.or.b64 	%rd13051, [%rd13049], %rd13050;
	ld.global.nc.u64 	%rd13052, [%rd57+1536];
	and.b64  	%rd60, %rd13052, 32767;
	add.s32 	%r4516, %r94, 90;
	shr.u32 	%r99, %r4516, 6;
	and.b32  	%r100, %r4516, 58;
	setp.lt.u32 	%p554, %r100, 50;
	@%p554 bra 	$L__BB0_269;
	mul.wide.u32 	%rd13053, %r99, 8;
	add.s64 	%rd13054, %rd2, %rd13053;
	shl.b64 	%rd13055, %rd60, %r100;
	atom.global.or.b64 	%rd13056, [%rd13054], %rd13055;
	sub.s32 	%r4517, 64, %r100;
	shr.u64 	%rd13057, %rd60, %r4517;
	atom.global.or.b64 	%rd13058, [%rd13054+8], %rd13057;
	bra.uni 	$L__BB0_270;
$L__BB0_269:
	mul.wide.u32 	%rd13059, %r99, 8;
	add.s64 	%rd13060, %rd2, %rd13059;
	shl.b64 	%rd13061, %rd60, %r100;
	atom.global.or.b64 	%rd13062, [%rd13060], %rd13061;
$L__BB0_270:
	add.s32 	%r4518, %r94, 105;
	shr.u32 	%r4519, %r4518, 6;
	and.b32  	%r4520, %r4518, 41;
	ld.global.nc.u64 	%rd13063, [%rd57+1792];
	and.b64  	%rd13064, %rd13063, 32767;
	mul.wide.u32 	%rd13065, %r4519, 8;
	add.s64 	%rd13066, %rd2, %rd13065;
	shl.b64 	%rd13067, %rd13064, %r4520;
	atom.global.or.b64 	%rd13068, [%rd13066], %rd13067;
	ld.global.nc.u64 	%rd13069, [%rd57+2048];
	and.b64  	%rd61, %rd13069, 32767;
	add.s32 	%r4521, %r94, 120;
	shr.u32 	%r101, %r4521, 6;
	and.b32  	%r102, %r4521, 56;
	setp.lt.u32 	%p555, %r102, 50;
	@%p555 bra 	$L__BB0_272;
	mul.wide.u32 	%rd13070, %r101, 8;
	add.s64 	%rd13071, %rd2, %rd13070;
	shl.b64 	%rd13072, %rd61, %r102;
	atom.global.or.b64 	%rd13073, [%rd13071], %rd13072;
	sub.s32 	%r4522, 64, %r102;
	shr.u64 	%rd13074, %rd61, %r4522;
	atom.global.or.b64 	%rd13075, [%rd13071+8], %rd13074;
	bra.uni 	$L__BB0_273;
$L__BB0_272:
	mul.wide.u32 	%rd13076, %r101, 8;
	add.s64 	%rd13077, %rd2, %rd13076;
	shl.b64 	%rd13078, %rd61, %r102;
	atom.global.or.b64 	%rd13079, [%rd13077], %rd13078;
$L__BB0_273:
	add.s32 	%r4523, %r94, 135;
	shr.u32 	%r4524, %r4523, 6;
	and.b32  	%r4525, %r4523, 39;
	ld.global.nc.u64 	%rd13080, [%rd57+2304];
	and.b64  	%rd13081, %rd13080, 32767;
	mul.wide.u32 	%rd13082, %r4524, 8;
	add.s64 	%rd13083, %rd2, %rd13082;
	shl.b64 	%rd13084, %rd13081, %r4525;
	atom.global.or.b64 	%rd13085, [%rd13083], %rd13084;
	ld.global.nc.u64 	%rd13086, [%rd57+2560];
	and.b64  	%rd62, %rd13086, 32767;
	add.s32 	%r4526, %r94, 150;
	shr.u32 	%r103, %r4526, 6;
	and.b32  	%r104, %r4526, 54;
	setp.lt.u32 	%p556, %r104, 50;
	@%p556 bra 	$L__BB0_275;
	mul.wide.u32 	%rd13087, %r103, 8;
	add.s64 	%rd13088, %rd2, %rd13087;
	shl.b64 	%rd13089, %rd62, %r104;
	atom.global.or.b64 	%rd13090, [%rd13088], %rd13089;
	sub.s32 	%r4527, 64, %r104;
	shr.u64 	%rd13091, %rd62, %r4527;
	atom.global.or.b64 	%rd13092, [%rd13088+8], %rd13091;
	bra.uni 	$L__BB0_276;
$L__BB0_275:
	mul.wide.u32 	%rd13093, %r103, 8;
	add.s64 	%rd13094, %rd2, %rd13093;
	shl.b64 	%rd13095, %rd62, %r104;
	atom.global.or.b64 	%rd13096, [%rd13094], %rd13095;
$L__BB0_276:
	add.s32 	%r4528, %r94, 165;
	shr.u32 	%r4529, %r4528, 6;
	and.b32  	%r4530, %r4528, 37;
	ld.global.nc.u64 	%rd13097, [%rd57+2816];
	and.b64  	%rd13098, %rd13097, 32767;
	mul.wide.u32 	%rd13099, %r4529, 8;
	add.s64 	%rd13100, %rd2, %rd13099;
	shl.b64 	%rd13101, %rd13098, %r4530;
	atom.global.or.b64 	%rd13102, [%rd13100], %rd13101;
	ld.global.nc.u64 	%rd13103, [%rd57+3072];
	and.b64  	%rd63, %rd13103, 32767;
	add.s32 	%r4531, %r94, 180;
	shr.u32 	%r105, %r4531, 6;
	and.b32  	%r106, %r4531, 52;
	setp.lt.u32 	%p557, %r106, 50;
	@%p557 bra 	$L__BB0_278;
	mul.wide.u32 	%rd13104, %r105, 8;
	add.s64 	%rd13105, %rd2, %rd13104;
	shl.b64 	%rd13106, %rd63, %r106;
	atom.global.or.b64 	%rd13107, [%rd13105], %rd13106;
	sub.s32 	%r4532, 64, %r106;
	shr.u64 	%rd13108, %rd63, %r4532;
	atom.global.or.b64 	%rd13109, [%rd13105+8], %rd13108;
	bra.uni 	$L__BB0_279;
$L__BB0_278:
	mul.wide.u32 	%rd13110, %r105, 8;
	add.s64 	%rd13111, %rd2, %rd13110;
	shl.b64 	%rd13112, %rd63, %r106;
	atom.global.or.b64 	%rd13113, [%rd13111], %rd13112;
$L__BB0_279:
	add.s32 	%r4533, %r94, 195;
	shr.u32 	%r4534, %r4533, 6;
	and.b32  	%r4535, %r4533, 35;
	ld.global.nc.u64 	%rd13114, [%rd57+3328];
	and.b64  	%rd13115, %rd13114, 32767;
	mul.wide.u32 	%rd13116, %r4534, 8;
	add.s64 	%rd13117, %rd2, %rd13116;
	shl.b64 	%rd13118, %rd13115, %r4535;
	atom.global.or.b64 	%rd13119, [%rd13117], %rd13118;
	ld.global.nc.u64 	%rd64, [%rd57+3584];
	and.b64  	%rd65, %rd64, 32767;
	add.s32 	%r4536, %r94, 210;
	shr.u32 	%r107, %r4536, 6;
	and.b32  	%r108, %r4536, 50;
	setp.ne.s32 	%p558, %r108, 50;
	@%p558 bra 	$L__BB0_281;
	mul.wide.u32 	%rd13124, %r107, 8;
	add.s64 	%rd13125, %rd2, %rd13124;
	shl.b64 	%rd13126, %rd64, 50;
	atom.global.or.b64 	%rd13127, [%rd13125], %rd13126;
	shr.u64 	%rd13128, %rd65, 14;
	atom.global.or.b64 	%rd13129, [%rd13125+8], %rd13128;
	bra.uni 	$L__BB0_282;
$L__BB0_281:
	mul.wide.u32 	%rd13120, %r107, 8;
	add.s64 	%rd13121, %rd2, %rd13120;
	shl.b64 	%rd13122, %rd65, %r108;
	atom.global.or.b64 	%rd13123, [%rd13121], %rd13122;
$L__BB0_282:
	add.s32 	%r4537, %r94, 225;
	shr.u32 	%r4538, %r4537, 6;
	and.b32  	%r4539, %r4537, 33;
	ld.global.nc.u64 	%rd13130, [%rd57+3840];
	and.b64  	%rd13131, %rd13130, 32767;
	mul.wide.u32 	%rd13132, %r4538, 8;
	add.s64 	%rd13133, %rd2, %rd13132;
	shl.b64 	%rd13134, %rd13131, %r4539;
	atom.global.or.b64 	%rd13135, [%rd13133], %rd13134;
	add.s32 	%r4540, %r94, 240;
	shr.u32 	%r4541, %r4540, 6;
	and.b32  	%r4542, %r4540, 48;
	ld.global.nc.u64 	%rd13136, [%rd57+4096];
	and.b64  	%rd13137, %rd13136, 32767;
	mul.wide.u32 	%rd13138, %r4541, 8;
	add.s64 	%rd13139, %rd2, %rd13138;
	shl.b64 	%rd13140, %rd13137, %r4542;
	atom.global.or.b64 	%rd13141, [%rd13139], %rd13140;
	ld.global.nc.u64 	%rd13142, [%rd57+4352];
	and.b64  	%rd66, %rd13142, 32767;
	add.s32 	%r4543, %r94, 255;
	shr.u32 	%r109, %r4543, 6;
	and.b32  	%r110, %r4543, 63;
	setp.lt.u32 	%p559, %r110, 50;
	@%p559 bra 	$L__BB0_284;
	mul.wide.u32 	%rd13143, %r109, 8;
	add.s64 	%rd13144, %rd2, %rd13143;
	shl.b64 	%rd13145, %rd66, %r110;
	atom.global.or.b64 	%rd13146, [%rd13144], %rd13145;
	sub.s32 	%r4544, 64, %r110;
	shr.u64 	%rd13147, %rd66, %r4544;
	atom.global.or.b64 	%rd13148, [%rd13144+8], %rd13147;
	bra.uni 	$L__BB0_285;
$L__BB0_284:
	mul.wide.u32 	%rd13149, %r109, 8;
	add.s64 	%rd13150, %rd2, %rd13149;
	shl.b64 	%rd13151, %rd66, %r110;
	atom.global.or.b64 	%rd13152, [%rd13150], %rd13151;
$L__BB0_285:
	add.s32 	%r4545, %r94, 270;
	shr.u32 	%r4546, %r4545, 6;
	and.b32  	%r4547, %r4545, 46;
	ld.global.nc.u64 	%rd13153, [%rd57+4608];
	and.b64  	%rd13154, %rd13153, 32767;
	mul.wide.u32 	%rd13155, %r4546, 8;
	add.s64 	%rd13156, %rd2, %rd13155;
	shl.b64 	%rd13157, %rd13154, %r4547;
	atom.global.or.b64 	%rd13158, [%rd13156], %rd13157;
	ld.global.nc.u64 	%rd13159, [%rd57+4864];
	and.b64  	%rd67, %rd13159, 32767;
	add.s32 	%r4548, %r94, 285;
	shr.u32 	%r111, %r4548, 6;
	and.b32  	%r112, %r4548, 61;
	setp.lt.u32 	%p560, %r112, 50;
	@%p560 bra 	$L__BB0_287;
	mul.wide.u32 	%rd13160, %r111, 8;
	add.s64 	%rd13161, %rd2, %rd13160;
	shl.b64 	%rd13162, %rd67, %r112;
	atom.global.or.b64 	%rd13163, [%rd13161], %rd13162;
	sub.s32 	%r4549, 64, %r112;
	shr.u64 	%rd13164, %rd67, %r4549;
	atom.global.or.b64 	%rd13165, [%rd13161+8], %rd13164;
	bra.uni 	$L__BB0_288;
$L__BB0_287:
	mul.wide.u32 	%rd13166, %r111, 8;
	add.s64 	%rd13167, %rd2, %rd13166;
	shl.b64 	%rd13168, %rd67, %r112;
	atom.global.or.b64 	%rd13169, [%rd13167], %rd13168;
$L__BB0_288:
	add.s32 	%r4550, %r94, 300;
	shr.u32 	%r4551, %r4550, 6;
	and.b32  	%r4552, %r4550, 44;
	ld.global.nc.u64 	%rd13170, [%rd57+5120];
	and.b64  	%rd13171, %rd13170, 32767;
	mul.wide.u32 	%rd13172, %r4551, 8;
	add.s64 	%rd13173, %rd2, %rd13172;
	shl.b64 	%rd13174, %rd13171, %r4552;
	atom.global.or.b64 	%rd13175, [%rd13173], %rd13174;
	ld.global.nc.u64 	%rd13176, [%rd57+5376];
	and.b64  	%rd68, %rd13176, 32767;
	add.s32 	%r4553, %r94, 315;
	shr.u32 	%r113, %r4553, 6;
	and.b32  	%r114, %r4553, 59;
	setp.lt.u32 	%p561, %r114, 50;
	@%p561 bra 	$L__BB0_290;
	mul.wide.u32 	%rd13177, %r113, 8;
	add.s64 	%rd13178, %rd2, %rd13177;
	shl.b64 	%rd13179, %rd68, %r114;
	atom.global.or.b64 	%rd13180, [%rd13178], %rd13179;
	sub.s32 	%r4554, 64, %r114;
	shr.u64 	%rd13181, %rd68, %r4554;
	atom.global.or.b64 	%rd13182, [%rd13178+8], %rd13181;
	bra.uni 	$L__BB0_291;
$L__BB0_290:
	mul.wide.u32 	%rd13183, %r113, 8;
	add.s64 	%rd13184, %rd2, %rd13183;
	shl.b64 	%rd13185, %rd68, %r114;
	atom.global.or.b64 	%rd13186, [%rd13184], %rd13185;
$L__BB0_291:
	add.s32 	%r4555, %r94, 330;
	shr.u32 	%r4556, %r4555, 6;
	and.b32  	%r4557, %r4555, 42;
	ld.global.nc.u64 	%rd13187, [%rd57+5632];
	and.b64  	%rd13188, %rd13187, 32767;
	mul.wide.u32 	%rd13189, %r4556, 8;
	add.s64 	%rd13190, %rd2, %rd13189;
	shl.b64 	%rd13191, %rd13188, %r4557;
	atom.global.or.b64 	%rd13192, [%rd13190], %rd13191;
	ld.global.nc.u64 	%rd13193, [%rd57+5888];
	and.b64  	%rd69, %rd13193, 32767;
	add.s32 	%r4558, %r94, 345;
	shr.u32 	%r115, %r4558, 6;
	and.b32  	%r116, %r4558, 57;
	setp.lt.u32 	%p562, %r116, 50;
	@%p562 bra 	$L__BB0_293;
	mul.wide.u32 	%rd13194, %r115, 8;
	add.s64 	%rd13195, %rd2, %rd13194;
	shl.b64 	%rd13196, %rd69, %r116;
	atom.global.or.b64 	%rd13197, [%rd13195], %rd13196;
	sub.s32 	%r4559, 64, %r116;
	shr.u64 	%rd13198, %rd69, %r4559;
	atom.global.or.b64 	%rd13199, [%rd13195+8], %rd13198;
	bra.uni 	$L__BB0_294;
$L__BB0_293:
	mul.wide.u32 	%rd13200, %r115, 8;
	add.s64 	%rd13201, %rd2, %rd13200;
	shl.b64 	%rd13202, %rd69, %r116;
	atom.global.or.b64 	%rd13203, [%rd13201], %rd13202;
$L__BB0_294:
	add.s32 	%r4560, %r94, 360;
	shr.u32 	%r4561, %r4560, 6;
	and.b32  	%r4562, %r4560, 40;
	ld.global.nc.u64 	%rd13204, [%rd57+6144];
	and.b64  	%rd13205, %rd13204, 32767;
	mul.wide.u32 	%rd13206, %r4561, 8;
	add.s64 	%rd13207, %rd2, %rd13206;
	shl.b64 	%rd13208, %rd13205, %r4562;
	atom.global.or.b64 	%rd13209, [%rd13207], %rd13208;
	ld.global.nc.u64 	%rd13210, [%rd57+6400];
	and.b64  	%rd70, %rd13210, 32767;
	add.s32 	%r4563, %r94, 375;
	shr.u32 	%r117, %r4563, 6;
	and.b32  	%r118, %r4563, 55;
	setp.lt.u32 	%p563, %r118, 50;
	@%p563 bra 	$L__BB0_296;
	mul.wide.u32 	%rd13211, %r117, 8;
	add.s64 	%rd13212, %rd2, %rd13211;
	shl.b64 	%rd13213, %rd70, %r118;
	atom.global.or.b64 	%rd13214, [%rd13212], %rd13213;
	sub.s32 	%r4564, 64, %r118;
	shr.u64 	%rd13215, %rd70, %r4564;
	atom.global.or.b64 	%rd13216, [%rd13212+8], %rd13215;
	bra.uni 	$L__BB0_297;
$L__BB0_296:
	mul.wide.u32 	%rd13217, %r117, 8;
	add.s64 	%rd13218, %rd2, %rd13217;
	shl.b64 	%rd13219, %rd70, %r118;
	atom.global.or.b64 	%rd13220, [%rd13218], %rd13219;
$L__BB0_297:
	add.s32 	%r4565, %r94, 390;
	shr.u32 	%r4566, %r4565, 6;
	and.b32  	%r4567, %r4565, 38;
	ld.global.nc.u64 	%rd13221, [%rd57+6656];
	and.b64  	%rd13222, %rd13221, 32767;
	mul.wide.u32 	%rd13223, %r4566, 8;
	add.s64 	%rd13224, %rd2, %rd13223;
	shl.b64 	%rd13225, %rd13222, %r4567;
	atom.global.or.b64 	%rd13226, [%rd13224], %rd13225;
	ld.global.nc.u64 	%rd13227, [%rd57+6912];
	and.b64  	%rd71, %rd13227, 32767;
	add.s32 	%r4568, %r94, 405;
	shr.u32 	%r119, %r4568, 6;
	and.b32  	%r120, %r4568, 53;
	setp.lt.u32 	%p564, %r120, 50;
	@%p564 bra 	$L__BB0_299;
	mul.wide.u32 	%rd13228, %r119, 8;
	add.s64 	%rd13229, %rd2, %rd13228;
	shl.b64 	%rd13230, %rd71, %r120;
	atom.global.or.b64 	%rd13231, [%rd13229], %rd13230;
	sub.s32 	%r4569, 64, %r120;
	shr.u64 	%rd13232, %rd71, %r4569;
	atom.global.or.b64 	%rd13233, [%rd13229+8], %rd13232;
	bra.uni 	$L__BB0_300;
$L__BB0_299:
	mul.wide.u32 	%rd13234, %r119, 8;
	add.s64 	%rd13235, %rd2, %rd13234;
	shl.b64 	%rd13236, %rd71, %r120;
	atom.global.or.b64 	%rd13237, [%rd13235], %rd13236;
$L__BB0_300:
	add.s32 	%r4570, %r94, 420;
	shr.u32 	%r4571, %r4570, 6;
	and.b32  	%r4572, %r4570, 36;
	ld.global.nc.u64 	%rd13238, [%rd57+7168];
	and.b64  	%rd13239, %rd13238, 32767;
	mul.wide.u32 	%rd13240, %r4571, 8;
	add.s64 	%rd13241, %rd2, %rd13240;
	shl.b64 	%rd13242, %rd13239, %r4572;
	atom.global.or.b64 	%rd13243, [%rd13241], %rd13242;
	ld.global.nc.u64 	%rd13244, [%rd57+7424];
	and.b64  	%rd72, %rd13244, 32767;
	add.s32 	%r4573, %r94, 435;
	shr.u32 	%r121, %r4573, 6;
	and.b32  	%r122, %r4573, 51;
	setp.lt.u32 	%p565, %r122, 50;
	@%p565 bra 	$L__BB0_302;
	mul.wide.u32 	%rd13245, %r121, 8;
	add.s64 	%rd13246, %rd2, %rd13245;
	shl.b64 	%rd13247, %rd72, %r122;
	atom.global.or.b64 	%rd13248, [%rd13246], %rd13247;
	sub.s32 	%r4574, 64, %r122;
	shr.u64 	%rd13249, %rd72, %r4574;
	atom.global.or.b64 	%rd13250, [%rd13246+8], %rd13249;
	bra.uni 	$L__BB0_303;
$L__BB0_302:
	mul.wide.u32 	%rd13251, %r121, 8;
	add.s64 	%rd13252, %rd2, %rd13251;
	shl.b64 	%rd13253, %rd72, %r122;
	atom.global.or.b64 	%rd13254, [%rd13252], %rd13253;
$L__BB0_303:
	add.s32 	%r4575, %r94, 450;
	shr.u32 	%r4576, %r4575, 6;
	and.b32  	%r4577, %r4575, 34;
	ld.global.nc.u64 	%rd13255, [%rd57+7680];
	and.b64  	%rd13256, %rd13255, 32767;
	mul.wide.u32 	%rd13257, %r4576, 8;
	add.s64 	%rd13258, %rd2, %rd13257;
	shl.b64 	%rd13259, %rd13256, %r4577;
	atom.global.or.b64 	%rd13260, [%rd13258], %rd13259;
	add.s32 	%r4578, %r94, 465;
	shr.u32 	%r4579, %r4578, 6;
	and.b32  	%r4580, %r4578, 49;
	ld.global.nc.u64 	%rd13261, [%rd57+7936];
	and.b64  	%rd13262, %rd13261, 32767;
	mul.wide.u32 	%rd13263, %r4579, 8;
	add.s64 	%rd13264, %rd2, %rd13263;
	shl.b64 	%rd13265, %rd13262, %r4580;
	atom.global.or.b64 	%rd13266, [%rd13264], %rd13265;
	bra.uni 	$L__BB0_1680;
$L__BB0_304:
	mov.u32 	%r4422, %tid.x;
	mul.lo.s32 	%r123, %r4422, 544;
	mul.wide.u32 	%rd12635, %r4422, 8;
	add.s64 	%rd73, %rd1, %rd12635;
	shr.u32 	%r124, %r123, 6;
	and.b32  	%r4423, %r123, 32;
	ld.global.nc.u64 	%rd12636, [%rd73];
	and.b64  	%rd12637, %rd12636, 131071;
	mul.wide.u32 	%rd12638, %r124, 8;
	add.s64 	%rd12639, %rd2, %rd12638;
	shl.b64 	%rd12640, %rd12637, %r4423;
	atom.global.or.b64 	%rd12641, [%rd12639], %rd12640;
	ld.global.nc.u64 	%rd12642, [%rd73+256];
	and.b64  	%rd74, %rd12642, 131071;
	or.b32  	%r4424, %r123, 17;
	and.b32  	%r125, %r4424, 49;
	setp.lt.u32 	%p536, %r125, 48;
	@%p536 bra 	$L__BB0_306;
	shl.b64 	%rd12645, %rd74, %r125;
	atom.global.or.b64 	%rd12646, [%rd12639], %rd12645;
	sub.s32 	%r4425, 64, %r125;
	shr.u64 	%rd12647, %rd74, %r4425;
	atom.global.or.b64 	%rd12648, [%rd12639+8], %rd12647;
	bra.uni 	$L__BB0_307;
$L__BB0_306:
	shl.b64 	%rd12651, %rd74, %r125;
	atom.global.or.b64 	%rd12652, [%rd12639], %rd12651;
$L__BB0_307:
	add.s32 	%r4426, %r123, 34;
	shr.u32 	%r4427, %r4426, 6;
	and.b32  	%r4428, %r4426, 34;
	ld.global.nc.u64 	%rd12653, [%rd73+512];
	and.b64  	%rd12654, %rd12653, 131071;
	mul.wide.u32 	%rd12655, %r4427, 8;
	add.s64 	%rd12656, %rd2, %rd12655;
	shl.b64 	%rd12657, %rd12654, %r4428;
	atom.global.or.b64 	%rd12658, [%rd12656], %rd12657;
	ld.global.nc.u64 	%rd12659, [%rd73+768];
	and.b64  	%rd75, %rd12659, 131071;
	add.s32 	%r4429, %r123, 51;
	shr.u32 	%r126, %r4429, 6;
	and.b32  	%r127, %r4429, 51;
	setp.lt.u32 	%p537, %r127, 48;
	@%p537 bra 	$L__BB0_309;
	mul.wide.u32 	%rd12660, %r126, 8;
	add.s64 	%rd12661, %rd2, %rd12660;
	shl.b64 	%rd12662, %rd75, %r127;
	atom.global.or.b64 	%rd12663, [%rd12661], %rd12662;
	sub.s32 	%r4430, 64, %r127;
	shr.u64 	%rd12664, %rd75, %r4430;
	atom.global.or.b64 	%rd12665, [%rd12661+8], %rd12664;
	bra.uni 	$L__BB0_310;
$L__BB0_309:
	mul.wide.u32 	%rd12666, %r126, 8;
	add.s64 	%rd12667, %rd2, %rd12666;
	shl.b64 	%rd12668, %rd75, %r127;
	atom.global.or.b64 	%rd12669, [%rd12667], %rd12668;
$L__BB0_310:
	add.s32 	%r4431, %r123, 68;
	shr.u32 	%r4432, %r4431, 6;
	and.b32  	%r4433, %r4431, 36;
	ld.global.nc.u64 	%rd12670, [%rd73+1024];
	and.b64  	%rd12671, %rd12670, 131071;
	mul.wide.u32 	%rd12672, %r4432, 8;
	add.s64 	%rd12673, %rd2, %rd12672;
	shl.b64 	%rd12674, %rd12671, %r4433;
	atom.global.or.b64 	%rd12675, [%rd12673], %rd12674;
	ld.global.nc.u64 	%rd12676, [%rd73+1280];
	and.b64  	%rd76, %rd12676, 131071;
	add.s32 	%r4434, %r123, 85;
	shr.u32 	%r128, %r4434, 6;
	and.b32  	%r129, %r4434, 53;
	setp.lt.u32 	%p538, %r129, 48;
	@%p538 bra 	$L__BB0_312;
	mul.wide.u32 	%rd12677, %r128, 8;
	add.s64 	%rd12678, %rd2, %rd12677;
	shl.b64 	%rd12679, %rd76, %r129;
	atom.global.or.b64 	%rd12680, [%rd12678], %rd12679;
	sub.s32 	%r4435, 64, %r129;
	shr.u64 	%rd12681, %rd76, %r4435;
	atom.global.or.b64 	%rd12682, [%rd12678+8], %rd12681;
	bra.uni 	$L__BB0_313;
$L__BB0_312:
	mul.wide.u32 	%rd12683, %r128, 8;
	add.s64 	%rd12684, %rd2, %rd12683;
	shl.b64 	%rd12685, %rd76, %r129;
	atom.global.or.b64 	%rd12686, [%rd12684], %rd12685;
$L__BB0_313:
	add.s32 	%r4436, %r123, 102;
	shr.u32 	%r4437, %r4436, 6;
	and.b32  	%r4438, %r4436, 38;
	ld.global.nc.u64 	%rd12687, [%rd73+1536];
	and.b64  	%rd12688, %rd12687, 131071;
	mul.wide.u32 	%rd12689, %r4437, 8;
	add.s64 	%rd12690, %rd2, %rd12689;
	shl.b64 	%rd12691, %rd12688, %r4438;
	atom.global.or.b64 	%rd12692, [%rd12690], %rd12691;
	ld.global.nc.u64 	%rd12693, [%rd73+1792];
	and.b64  	%rd77, %rd12693, 131071;
	add.s32 	%r4439, %r123, 119;
	shr.u32 	%r130, %r4439, 6;
	and.b32  	%r131, %r4439, 55;
	setp.lt.u32 	%p539, %r131, 48;
	@%p539 bra 	$L__BB0_315;
	mul.wide.u32 	%rd12694, %r130, 8;
	add.s64 	%rd12695, %rd2, %rd12694;
	shl.b64 	%rd12696, %rd77, %r131;
	atom.global.or.b64 	%rd12697, [%rd12695], %rd12696;
	sub.s32 	%r4440, 64, %r131;
	shr.u64 	%rd12698, %rd77, %r4440;
	atom.global.or.b64 	%rd12699, [%rd12695+8], %rd12698;
	bra.uni 	$L__BB0_316;
$L__BB0_315:
	mul.wide.u32 	%rd12700, %r130, 8;
	add.s64 	%rd12701, %rd2, %rd12700;
	shl.b64 	%rd12702, %rd77, %r131;
	atom.global.or.b64 	%rd12703, [%rd12701], %rd12702;
$L__BB0_316:
	add.s32 	%r4441, %r123, 136;
	shr.u32 	%r4442, %r4441, 6;
	and.b32  	%r4443, %r4441, 40;
	ld.global.nc.u64 	%rd12704, [%rd73+2048];
	and.b64  	%rd12705, %rd12704, 131071;
	mul.wide.u32 	%rd12706, %r4442, 8;
	add.s64 	%rd12707, %rd2, %rd12706;
	shl.b64 	%rd12708, %rd12705, %r4443;
	atom.global.or.b64 	%rd12709, [%rd12707], %rd12708;
	ld.global.nc.u64 	%rd12710, [%rd73+2304];
	and.b64  	%rd78, %rd12710, 131071;
	add.s32 	%r4444, %r123, 153;
	shr.u32 	%r132, %r4444, 6;
	and.b32  	%r133, %r4444, 57;
	setp.lt.u32 	%p540, %r133, 48;
	@%p540 bra 	$L__BB0_318;
	mul.wide.u32 	%rd12711, %r132, 8;
	add.s64 	%rd12712, %rd2, %rd12711;
	shl.b64 	%rd12713, %rd78, %r133;
	atom.global.or.b64 	%rd12714, [%rd12712], %rd12713;
	sub.s32 	%r4445, 64, %r133;
	shr.u64 	%rd12715, %rd78, %r4445;
	atom.global.or.b64 	%rd12716, [%rd12712+8], %rd12715;
	bra.uni 	$L__BB0_319;
$L__BB0_318:
	mul.wide.u32 	%rd12717, %r132, 8;
	add.s64 	%rd12718, %rd2, %rd12717;
	shl.b64 	%rd12719, %rd78, %r133;
	atom.global.or.b64 	%rd12720, [%rd12718], %rd12719;
$L__BB0_319:
	add.s32 	%r4446, %r123, 170;
	shr.u32 	%r4447, %r4446, 6;
	and.b32  	%r4448, %r4446, 42;
	ld.global.nc.u64 	%rd12721, [%rd73+2560];
	and.b64  	%rd12722, %rd12721, 131071;
	mul.wide.u32 	%rd12723, %r4447, 8;
	add.s64 	%rd12724, %rd2, %rd12723;
	shl.b64 	%rd12725, %rd12722, %r4448;
	atom.global.or.b64 	%rd12726, [%rd12724], %rd12725;
	ld.global.nc.u64 	%rd12727, [%rd73+2816];
	and.b64  	%rd79, %rd12727, 131071;
	add.s32 	%r4449, %r123, 187;
	shr.u32 	%r134, %r4449, 6;
	and.b32  	%r135, %r4449, 59;
	setp.lt.u32 	%p541, %r135, 48;
	@%p541 bra 	$L__BB0_321;
	mul.wide.u32 	%rd12728, %r134, 8;
	add.s64 	%rd12729, %rd2, %rd12728;
	shl.b64 	%rd12730, %rd79, %r135;
	atom.global.or.b64 	%rd12731, [%rd12729], %rd12730;
	sub.s32 	%r4450, 64, %r135;
	shr.u64 	%rd12732, %rd79, %r4450;
	atom.global.or.b64 	%rd12733, [%rd12729+8], %rd12732;
	bra.uni 	$L__BB0_322;
$L__BB0_321:
	mul.wide.u32 	%rd12734, %r134, 8;
	add.s64 	%rd12735, %rd2, %rd12734;
	shl.b64 	%rd12736, %rd79, %r135;
	atom.global.or.b64 	%rd12737, [%rd12735], %rd12736;
$L__BB0_322:
	add.s32 	%r4451, %r123, 204;
	shr.u32 	%r4452, %r4451, 6;
	and.b32  	%r4453, %r4451, 44;
	ld.global.nc.u64 	%rd12738, [%rd73+3072];
	and.b64  	%rd12739, %rd12738, 131071;
	mul.wide.u32 	%rd12740, %r4452, 8;
	add.s64 	%rd12741, %rd2, %rd12740;
	shl.b64 	%rd12742, %rd12739, %r4453;
	atom.global.or.b64 	%rd12743, [%rd12741], %rd12742;
	ld.global.nc.u64 	%rd12744, [%rd73+3328];
	and.b64  	%rd80, %rd12744, 131071;
	add.s32 	%r4454, %r123, 221;
	shr.u32 	%r136, %r4454, 6;
	and.b32  	%r137, %r4454, 61;
	setp.lt.u32 	%p542, %r137, 48;
	@%p542 bra 	$L__BB0_324;
	mul.wide.u32 	%rd12745, %r136, 8;
	add.s64 	%rd12746, %rd2, %rd12745;
	shl.b64 	%rd12747, %rd80, %r137;
	atom.global.or.b64 	%rd12748, [%rd12746], %rd12747;
	sub.s32 	%r4455, 64, %r137;
	shr.u64 	%rd12749, %rd80, %r4455;
	atom.global.or.b64 	%rd12750, [%rd12746+8], %rd12749;
	bra.uni 	$L__BB0_325;
$L__BB0_324:
	mul.wide.u32 	%rd12751, %r136, 8;
	add.s64 	%rd12752, %rd2, %rd12751;
	shl.b64 	%rd12753, %rd80, %r137;
	atom.global.or.b64 	%rd12754, [%rd12752], %rd12753;
$L__BB0_325:
	add.s32 	%r4456, %r123, 238;
	shr.u32 	%r4457, %r4456, 6;
	and.b32  	%r4458, %r4456, 46;
	ld.global.nc.u64 	%rd12755, [%rd73+3584];
	and.b64  	%rd12756, %rd12755, 131071;
	mul.wide.u32 	%rd12757, %r4457, 8;
	add.s64 	%rd12758, %rd2, %rd12757;
	shl.b64 	%rd12759, %rd12756, %r4458;
	atom.global.or.b64 	%rd12760, [%rd12758], %rd12759;
	ld.global.nc.u64 	%rd12761, [%rd73+3840];
	and.b64  	%rd81, %rd12761, 131071;
	add.s32 	%r4459, %r123, 255;
	shr.u32 	%r138, %r4459, 6;
	and.b32  	%r139, %r4459, 63;
	setp.lt.u32 	%p543, %r139, 48;
	@%p543 bra 	$L__BB0_327;
	mul.wide.u32 	%rd12762, %r138, 8;
	add.s64 	%rd12763, %rd2, %rd12762;
	shl.b64 	%rd12764, %rd81, %r139;
	atom.global.or.b64 	%rd12765, [%rd12763], %rd12764;
	sub.s32 	%r4460, 64, %r139;
	shr.u64 	%rd12766, %rd81, %r4460;
	atom.global.or.b64 	%rd12767, [%rd12763+8], %rd12766;
	bra.uni 	$L__BB0_328;
$L__BB0_327:
	mul.wide.u32 	%rd12768, %r138, 8;
	add.s64 	%rd12769, %rd2, %rd12768;
	shl.b64 	%rd12770, %rd81, %r139;
	atom.global.or.b64 	%rd12771, [%rd12769], %rd12770;
$L__BB0_328:
	ld.global.nc.u64 	%rd82, [%rd73+4096];
	and.b64  	%rd83, %rd82, 131071;
	add.s32 	%r4461, %r123, 272;
	shr.u32 	%r140, %r4461, 6;
	and.b32  	%r141, %r4461, 48;
	setp.ne.s32 	%p544, %r141, 48;
	@%p544 bra 	$L__BB0_330;
	mul.wide.u32 	%rd12776, %r140, 8;
	add.s64 	%rd12777, %rd2, %rd12776;
	shl.b64 	%rd12778, %rd82, 48;
	atom.global.or.b64 	%rd12779, [%rd12777], %rd12778;
	shr.u64 	%rd12780, %rd83, 16;
	atom.global.or.b64 	%rd12781, [%rd12777+8], %rd12780;
	bra.uni 	$L__BB0_331;
$L__BB0_330:
	mul.wide.u32 	%rd12772, %r140, 8;
	add.s64 	%rd12773, %rd2, %rd12772;
	shl.b64 	%rd12774, %rd83, %r141;
	atom.global.or.b64 	%rd12775, [%rd12773], %rd12774;
$L__BB0_331:
	add.s32 	%r4462, %r123, 289;
	shr.u32 	%r4463, %r4462, 6;
	and.b32  	%r4464, %r4462, 33;
	ld.global.nc.u64 	%rd12782, [%rd73+4352];
	and.b64  	%rd12783, %rd12782, 131071;
	mul.wide.u32 	%rd12784, %r4463, 8;
	add.s64 	%rd12785, %rd2, %rd12784;
	shl.b64 	%rd12786, %rd12783, %r4464;
	atom.global.or.b64 	%rd12787, [%rd12785], %rd12786;
	ld.global.nc.u64 	%rd12788, [%rd73+4608];
	and.b64  	%rd84, %rd12788, 131071;
	add.s32 	%r4465, %r123, 306;
	shr.u32 	%r142, %r4465, 6;
	and.b32  	%r143, %r4465, 50;
	setp.lt.u32 	%p545, %r143, 48;
	@%p545 bra 	$L__BB0_333;
	mul.wide.u32 	%rd12789, %r142, 8;
	add.s64 	%rd12790, %rd2, %rd12789;
	shl.b64 	%rd12791, %rd84, %r143;
	atom.global.or.b64 	%rd12792, [%rd12790], %rd12791;
	sub.s32 	%r4466, 64, %r143;
	shr.u64 	%rd12793, %rd84, %r4466;
	atom.global.or.b64 	%rd12794, [%rd12790+8], %rd12793;
	bra.uni 	$L__BB0_334;
$L__BB0_333:
	mul.wide.u32 	%rd12795, %r142, 8;
	add.s64 	%rd12796, %rd2, %rd12795;
	shl.b64 	%rd12797, %rd84, %r143;
	atom.global.or.b64 	%rd12798, [%rd12796], %rd12797;
$L__BB0_334:
	add.s32 	%r4467, %r123, 323;
	shr.u32 	%r4468, %r4467, 6;
	and.b32  	%r4469, %r4467, 35;
	ld.global.nc.u64 	%rd12799, [%rd73+4864];
	and.b64  	%rd12800, %rd12799, 131071;
	mul.wide.u32 	%rd12801, %r4468, 8;
	add.s64 	%rd12802, %rd2, %rd12801;
	shl.b64 	%rd12803, %rd12800, %r4469;
	atom.global.or.b64 	%rd12804, [%rd12802], %rd12803;
	ld.global.nc.u64 	%rd12805, [%rd73+5120];
	and.b64  	%rd85, %rd12805, 131071;
	add.s32 	%r4470, %r123, 340;
	shr.u32 	%r144, %r4470, 6;
	and.b32  	%r145, %r4470, 52;
	setp.lt.u32 	%p546, %r145, 48;
	@%p546 bra 	$L__BB0_336;
	mul.wide.u32 	%rd12806, %r144, 8;
	add.s64 	%rd12807, %rd2, %rd12806;
	shl.b64 	%rd12808, %rd85, %r145;
	atom.global.or.b64 	%rd12809, [%rd12807], %rd12808;
	sub.s32 	%r4471, 64, %r145;
	shr.u64 	%rd12810, %rd85, %r4471;
	atom.global.or.b64 	%rd12811, [%rd12807+8], %rd12810;
	bra.uni 	$L__BB0_337;
$L__BB0_336:
	mul.wide.u32 	%rd12812, %r144, 8;
	add.s64 	%rd12813, %rd2, %rd12812;
	shl.b64 	%rd12814, %rd85, %r145;
	atom.global.or.b64 	%rd12815, [%rd12813], %rd12814;
$L__BB0_337:
	add.s32 	%r4472, %r123, 357;
	shr.u32 	%r4473, %r4472, 6;
	and.b32  	%r4474, %r4472, 37;
	ld.global.nc.u64 	%rd12816, [%rd73+5376];
	and.b64  	%rd12817, %rd12816, 131071;
	mul.wide.u32 	%rd12818, %r4473, 8;
	add.s64 	%rd12819, %rd2, %rd12818;
	shl.b64 	%rd12820, %rd12817, %r4474;
	atom.global.or.b64 	%rd12821, [%rd12819], %rd12820;
	ld.global.nc.u64 	%rd12822, [%rd73+5632];
	and.b64  	%rd86, %rd12822, 131071;
	add.s32 	%r4475, %r123, 374;
	shr.u32 	%r146, %r4475, 6;
	and.b32  	%r147, %r4475, 54;
	setp.lt.u32 	%p547, %r147, 48;
	@%p547 bra 	$L__BB0_339;
	mul.wide.u32 	%rd12823, %r146, 8;
	add.s64 	%rd12824, %rd2, %rd12823;
	shl.b64 	%rd12825, %rd86, %r147;
	atom.global.or.b64 	%rd12826, [%rd12824], %rd12825;
	sub.s32 	%r4476, 64, %r147;
	shr.u64 	%rd12827, %rd86, %r4476;
	atom.global.or.b64 	%rd12828, [%rd12824+8], %rd12827;
	bra.uni 	$L__BB0_340;
$L__BB0_339:
	mul.wide.u32 	%rd12829, %r146, 8;
	add.s64 	%rd12830, %rd2, %rd12829;
	shl.b64 	%rd12831, %rd86, %r147;
	atom.global.or.b64 	%rd12832, [%rd12830], %rd12831;
$L__BB0_340:
	add.s32 	%r4477, %r123, 391;
	shr.u32 	%r4478, %r4477, 6;
	and.b32  	%r4479, %r4477, 39;
	ld.global.nc.u64 	%rd12833, [%rd73+5888];
	and.b64  	%rd12834, %rd12833, 131071;
	mul.wide.u32 	%rd12835, %r4478, 8;
	add.s64 	%rd12836, %rd2, %rd12835;
	shl.b64 	%rd12837, %rd12834, %r4479;
	atom.global.or.b64 	%rd12838, [%rd12836], %rd12837;
	ld.global.nc.u64 	%rd12839, [%rd73+6144];
	and.b64  	%rd87, %rd12839, 131071;
	add.s32 	%r4480, %r123, 408;
	shr.u32 	%r148, %r4480, 6;
	and.b32  	%r149, %r4480, 56;
	setp.lt.u32 	%p548, %r149, 48;
	@%p548 bra 	$L__BB0_342;
	mul.wide.u32 	%rd12840, %r148, 8;
	add.s64 	%rd12841, %rd2, %rd12840;
	shl.b64 	%rd12842, %rd87, %r149;
	atom.global.or.b64 	%rd12843, [%rd12841], %rd12842;
	sub.s32 	%r4481, 64, %r149;
	shr.u64 	%rd12844, %rd87, %r4481;
	atom.global.or.b64 	%rd12845, [%rd12841+8], %rd12844;
	bra.uni 	$L__BB0_343;
$L__BB0_342:
	mul.wide.u32 	%rd12846, %r148, 8;
	add.s64 	%rd12847, %rd2, %rd12846;
	shl.b64 	%rd12848, %rd87, %r149;
	atom.global.or.b64 	%rd12849, [%rd12847], %rd12848;
$L__BB0_343:
	add.s32 	%r4482, %r123, 425;
	shr.u32 	%r4483, %r4482, 6;
	and.b32  	%r4484, %r4482, 41;
	ld.global.nc.u64 	%rd12850, [%rd73+6400];
	and.b64  	%rd12851, %rd12850, 131071;
	mul.wide.u32 	%rd12852, %r4483, 8;
	add.s64 	%rd12853, %rd2, %rd12852;
	shl.b64 	%rd12854, %rd12851, %r4484;
	atom.global.or.b64 	%rd12855, [%rd12853], %rd12854;
	ld.global.nc.u64 	%rd12856, [%rd73+6656];
	and.b64  	%rd88, %rd12856, 131071;
	add.s32 	%r4485, %r123, 442;
	shr.u32 	%r150, %r4485, 6;
	and.b32  	%r151, %r4485, 58;
	setp.lt.u32 	%p549, %r151, 48;
	@%p549 bra 	$L__BB0_345;
	mul.wide.u32 	%rd12857, %r150, 8;
	add.s64 	%rd12858, %rd2, %rd12857;
	shl.b64 	%rd12859, %rd88, %r151;
	atom.global.or.b64 	%rd12860, [%rd12858], %rd12859;
	sub.s32 	%r4486, 64, %r151;
	shr.u64 	%rd12861, %rd88, %r4486;
	atom.global.or.b64 	%rd12862, [%rd12858+8], %rd12861;
	bra.uni 	$L__BB0_346;
$L__BB0_345:
	mul.wide.u32 	%rd12863, %r150, 8;
	add.s64 	%rd12864, %rd2, %rd12863;
	shl.b64 	%rd12865, %rd88, %r151;
	atom.global.or.b64 	%rd12866, [%rd12864], %rd12865;
$L__BB0_346:
	add.s32 	%r4487, %r123, 459;
	shr.u32 	%r4488, %r4487, 6;
	and.b32  	%r4489, %r4487, 43;
	ld.global.nc.u64 	%rd12867, [%rd73+6912];
	and.b64  	%rd12868, %rd12867, 131071;
	mul.wide.u32 	%rd12869, %r4488, 8;
	add.s64 	%rd12870, %rd2, %rd12869;
	shl.b64 	%rd12871, %rd12868, %r4489;
	atom.global.or.b64 	%rd12872, [%rd12870], %rd12871;
	ld.global.nc.u64 	%rd12873, [%rd73+7168];
	and.b64  	%rd89, %rd12873, 131071;
	add.s32 	%r4490, %r123, 476;
	shr.u32 	%r152, %r4490, 6;
	and.b32  	%r153, %r4490, 60;
	setp.lt.u32 	%p550, %r153, 48;
	@%p550 bra 	$L__BB0_348;
	mul.wide.u32 	%rd12874, %r152, 8;
	add.s64 	%rd12875, %rd2, %rd12874;
	shl.b64 	%rd12876, %rd89, %r153;
	atom.global.or.b64 	%rd12877, [%rd12875], %rd12876;
	sub.s32 	%r4491, 64, %r153;
	shr.u64 	%rd12878, %rd89, %r4491;
	atom.global.or.b64 	%rd12879, [%rd12875+8], %rd12878;
	bra.uni 	$L__BB0_349;
$L__BB0_348:
	mul.wide.u32 	%rd12880, %r152, 8;
	add.s64 	%rd12881, %rd2, %rd12880;
	shl.b64 	%rd12882, %rd89, %r153;
	atom.global.or.b64 	%rd12883, [%rd12881], %rd12882;
$L__BB0_349:
	add.s32 	%r4492, %r123, 493;
	shr.u32 	%r4493, %r4492, 6;
	and.b32  	%r4494, %r4492, 45;
	ld.global.nc.u64 	%rd12884, [%rd73+7424];
	and.b64  	%rd12885, %rd12884, 131071;
	mul.wide.u32 	%rd12886, %r4493, 8;
	add.s64 	%rd12887, %rd2, %rd12886;
	shl.b64 	%rd12888, %rd12885, %r4494;
	atom.global.or.b64 	%rd12889, [%rd12887], %rd12888;
	ld.global.nc.u64 	%rd12890, [%rd73+7680];
	and.b64  	%rd90, %rd12890, 131071;
	add.s32 	%r4495, %r123, 510;
	shr.u32 	%r154, %r4495, 6;
	and.b32  	%r155, %r4495, 62;
	setp.lt.u32 	%p551, %r155, 48;
	@%p551 bra 	$L__BB0_351;
	mul.wide.u32 	%rd12891, %r154, 8;
	add.s64 	%rd12892, %rd2, %rd12891;
	shl.b64 	%rd12893, %rd90, %r155;
	atom.global.or.b64 	%rd12894, [%rd12892], %rd12893;
	sub.s32 	%r4496, 64, %r155;
	shr.u64 	%rd12895, %rd90, %r4496;
	atom.global.or.b64 	%rd12896, [%rd12892+8], %rd12895;
	bra.uni 	$L__BB0_352;
$L__BB0_351:
	mul.wide.u32 	%rd12897, %r154, 8;
	add.s64 	%rd12898, %rd2, %rd12897;
	shl.b64 	%rd12899, %rd90, %r155;
	atom.global.or.b64 	%rd12900, [%rd12898], %rd12899;
$L__BB0_352:
	add.s32 	%r4497, %r123, 527;
	shr.u32 	%r4498, %r4497, 6;
	and.b32  	%r4499, %r4497, 47;
	ld.global.nc.u64 	%rd12901, [%rd73+7936];
	and.b64  	%rd12902, %rd12901, 131071;
	mul.wide.u32 	%rd12903, %r4498, 8;
	add.s64 	%rd12904, %rd2, %rd12903;
	shl.b64 	%rd12905, %rd12902, %r4499;
	atom.global.or.b64 	%rd12906, [%rd12904], %rd12905;
	bra.uni 	$L__BB0_1680;
$L__BB0_353:
	mov.u32 	%r4287, %tid.x;
	mul.lo.s32 	%r156, %r4287, 608;
	mul.wide.u32 	%rd12151, %r4287, 8;
	add.s64 	%rd91, %rd1, %rd12151;
	shr.u32 	%r157, %r156, 6;
	and.b32  	%r4288, %r156, 32;
	ld.global.nc.u64 	%rd12152, [%rd91];
	and.b64  	%rd12153, %rd12152, 524287;
	mul.wide.u32 	%rd12154, %r157, 8;
	add.s64 	%rd12155, %rd2, %rd12154;
	shl.b64 	%rd12156, %rd12153, %r4288;
	atom.global.or.b64 	%rd12157, [%rd12155], %rd12156;
	ld.global.nc.u64 	%rd12158, [%rd91+256];
	and.b64  	%rd92, %rd12158, 524287;
	or.b32  	%r4289, %r156, 19;
	and.b32  	%r158, %r4289, 51;
	setp.lt.u32 	%p518, %r158, 46;
	@%p518 bra 	$L__BB0_355;
	shl.b64 	%rd12161, %rd92, %r158;
	atom.global.or.b64 	%rd12162, [%rd12155], %rd12161;
	sub.s32 	%r4290, 64, %r158;
	shr.u64 	%rd12163, %rd92, %r4290;
	atom.global.or.b64 	%rd12164, [%rd12155+8], %rd12163;
	bra.uni 	$L__BB0_356;
$L__BB0_355:
	shl.b64 	%rd12167, %rd92, %r158;
	atom.global.or.b64 	%rd12168, [%rd12155], %rd12167;
$L__BB0_356:
	add.s32 	%r4291, %r156, 38;
	shr.u32 	%r4292, %r4291, 6;
	and.b32  	%r4293, %r4291, 38;
	ld.global.nc.u64 	%rd12169, [%rd91+512];
	and.b64  	%rd12170, %rd12169, 524287;
	mul.wide.u32 	%rd12171, %r4292, 8;
	add.s64 	%rd12172, %rd2, %rd12171;
	shl.b64 	%rd12173, %rd12170, %r4293;
	atom.global.or.b64 	%rd12174, [%rd12172], %rd12173;
	ld.global.nc.u64 	%rd12175, [%rd91+768];
	and.b64  	%rd93, %rd12175, 524287;
	add.s32 	%r4294, %r156, 57;
	shr.u32 	%r159, %r4294, 6;
	and.b32  	%r160, %r4294, 57;
	setp.lt.u32 	%p519, %r160, 46;
	@%p519 bra 	$L__BB0_358;
	mul.wide.u32 	%rd12176, %r159, 8;
	add.s64 	%rd12177, %rd2, %rd12176;
	shl.b64 	%rd12178, %rd93, %r160;
	atom.global.or.b64 	%rd12179, [%rd12177], %rd12178;
	sub.s32 	%r4295, 64, %r160;
	shr.u64 	%rd12180, %rd93, %r4295;
	atom.global.or.b64 	%rd12181, [%rd12177+8], %rd12180;
	bra.uni 	$L__BB0_359;
$L__BB0_358:
	mul.wide.u32 	%rd12182, %r159, 8;
	add.s64 	%rd12183, %rd2, %rd12182;
	shl.b64 	%rd12184, %rd93, %r160;
	atom.global.or.b64 	%rd12185, [%rd12183], %rd12184;
$L__BB0_359:
	add.s32 	%r4296, %r156, 76;
	shr.u32 	%r4297, %r4296, 6;
	and.b32  	%r4298, %r4296, 44;
	ld.global.nc.u64 	%rd12186, [%rd91+1024];
	and.b64  	%rd12187, %rd12186, 524287;
	mul.wide.u32 	%rd12188, %r4297, 8;
	add.s64 	%rd12189, %rd2, %rd12188;
	shl.b64 	%rd12190, %rd12187, %r4298;
	atom.global.or.b64 	%rd12191, [%rd12189], %rd12190;
	ld.global.nc.u64 	%rd12192, [%rd91+1280];
	and.b64  	%rd94, %rd12192, 524287;
	add.s32 	%r4299, %r156, 95;
	shr.u32 	%r161, %r4299, 6;
	and.b32  	%r162, %r4299, 63;
	setp.lt.u32 	%p520, %r162, 46;
	@%p520 bra 	$L__BB0_361;
	mul.wide.u32 	%rd12193, %r161, 8;
	add.s64 	%rd12194, %rd2, %rd12193;
	shl.b64 	%rd12195, %rd94, %r162;
	atom.global.or.b64 	%rd12196, [%rd12194], %rd12195;
	sub.s32 	%r4300, 64, %r162;
	shr.u64 	%rd12197, %rd94, %r4300;
	atom.global.or.b64 	%rd12198, [%rd12194+8], %rd12197;
	bra.uni 	$L__BB0_362;
$L__BB0_361:
	mul.wide.u32 	%rd12199, %r161, 8;
	add.s64 	%rd12200, %rd2, %rd12199;
	shl.b64 	%rd12201, %rd94, %r162;
	atom.global.or.b64 	%rd12202, [%rd12200], %rd12201;
$L__BB0_362:
	ld.global.nc.u64 	%rd12203, [%rd91+1536];
	and.b64  	%rd95, %rd12203, 524287;
	add.s32 	%r4301, %r156, 114;
	shr.u32 	%r163, %r4301, 6;
	and.b32  	%r164, %r4301, 50;
	setp.lt.u32 	%p521, %r164, 46;
	@%p521 bra 	$L__BB0_364;
	mul.wide.u32 	%rd12204, %r163, 8;
	add.s64 	%rd12205, %rd2, %rd12204;
	shl.b64 	%rd12206, %rd95, %r164;
	atom.global.or.b64 	%rd12207, [%rd12205], %rd12206;
	sub.s32 	%r4302, 64, %r164;
	shr.u64 	%rd12208, %rd95, %r4302;
	atom.global.or.b64 	%rd12209, [%rd12205+8], %rd12208;
	bra.uni 	$L__BB0_365;
$L__BB0_364:
	mul.wide.u32 	%rd12210, %r163, 8;
	add.s64 	%rd12211, %rd2, %rd12210;
	shl.b64 	%rd12212, %rd95, %r164;
	atom.global.or.b64 	%rd12213, [%rd12211], %rd12212;
$L__BB0_365:
	add.s32 	%r4303, %r156, 133;
	shr.u32 	%r4304, %r4303, 6;
	and.b32  	%r4305, %r4303, 37;
	ld.global.nc.u64 	%rd12214, [%rd91+1792];
	and.b64  	%rd12215, %rd12214, 524287;
	mul.wide.u32 	%rd12216, %r4304, 8;
	add.s64 	%rd12217, %rd2, %rd12216;
	shl.b64 	%rd12218, %rd12215, %r4305;
	atom.global.or.b64 	%rd12219, [%rd12217], %rd12218;
	ld.global.nc.u64 	%rd12220, [%rd91+2048];
	and.b64  	%rd96, %rd12220, 524287;
	add.s32 	%r4306, %r156, 152;
	shr.u32 	%r165, %r4306, 6;
	and.b32  	%r166, %r4306, 56;
	setp.lt.u32 	%p522, %r166, 46;
	@%p522 bra 	$L__BB0_367;
	mul.wide.u32 	%rd12221, %r165, 8;
	add.s64 	%rd12222, %rd2, %rd12221;
	shl.b64 	%rd12223, %rd96, %r166;
	atom.global.or.b64 	%rd12224, [%rd12222], %rd12223;
	sub.s32 	%r4307, 64, %r166;
	shr.u64 	%rd12225, %rd96, %r4307;
	atom.global.or.b64 	%rd12226, [%rd12222+8], %rd12225;
	bra.uni 	$L__BB0_368;
$L__BB0_367:
	mul.wide.u32 	%rd12227, %r165, 8;
	add.s64 	%rd12228, %rd2, %rd12227;
	shl.b64 	%rd12229, %rd96, %r166;
	atom.global.or.b64 	%rd12230, [%rd12228], %rd12229;
$L__BB0_368:
	add.s32 	%r4308, %r156, 171;
	shr.u32 	%r4309, %r4308, 6;
	and.b32  	%r4310, %r4308, 43;
	ld.global.nc.u64 	%rd12231, [%rd91+2304];
	and.b64  	%rd12232, %rd12231, 524287;
	mul.wide.u32 	%rd12233, %r4309, 8;
	add.s64 	%rd12234, %rd2, %rd12233;
	shl.b64 	%rd12235, %rd12232, %r4310;
	atom.global.or.b64 	%rd12236, [%rd12234], %rd12235;
	ld.global.nc.u64 	%rd12237, [%rd91+2560];
	and.b64  	%rd97, %rd12237, 524287;
	add.s32 	%r4311, %r156, 190;
	shr.u32 	%r167, %r4311, 6;
	and.b32  	%r168, %r4311, 62;
	setp.lt.u32 	%p523, %r168, 46;
	@%p523 bra 	$L__BB0_370;
	mul.wide.u32 	%rd12238, %r167, 8;
	add.s64 	%rd12239, %rd2, %rd12238;
	shl.b64 	%rd12240, %rd97, %r168;
	atom.global.or.b64 	%rd12241, [%rd12239], %rd12240;
	sub.s32 	%r4312, 64, %r168;
	shr.u64 	%rd12242, %rd97, %r4312;
	atom.global.or.b64 	%rd12243, [%rd12239+8], %rd12242;
	bra.uni 	$L__BB0_371;
$L__BB0_370:
	mul.wide.u32 	%rd12244, %r167, 8;
	add.s64 	%rd12245, %rd2, %rd12244;
	shl.b64 	%rd12246, %rd97, %r168;
	atom.global.or.b64 	%rd12247, [%rd12245], %rd12246;
$L__BB0_371:
	ld.global.nc.u64 	%rd12248, [%rd91+2816];
	and.b64  	%rd98, %rd12248, 524287;
	add.s32 	%r4313, %r156, 209;
	shr.u32 	%r169, %r4313, 6;
	and.b32  	%r170, %r4313, 49;
	setp.lt.u32 	%p524, %r170, 46;
	@%p524 bra 	$L__BB0_373;
	mul.wide.u32 	%rd12249, %r169, 8;
	add.s64 	%rd12250, %rd2, %rd12249;
	shl.b64 	%rd12251, %rd98, %r170;
	atom.global.or.b64 	%rd12252, [%rd12250], %rd12251;
	sub.s32 	%r4314, 64, %r170;
	shr.u64 	%rd12253, %rd98, %r4314;
	atom.global.or.b64 	%rd12254, [%rd12250+8], %rd12253;
	bra.uni 	$L__BB0_374;
$L__BB0_373:
	mul.wide.u32 	%rd12255, %r169, 8;
	add.s64 	%rd12256, %rd2, %rd12255;
	shl.b64 	%rd12257, %rd98, %r170;
	atom.global.or.b64 	%rd12258, [%rd12256], %rd12257;
$L__BB0_374:
	add.s32 	%r4315, %r156, 228;
	shr.u32 	%r4316, %r4315, 6;
	and.b32  	%r4317, %r4315, 36;
	ld.global.nc.u64 	%rd12259, [%rd91+3072];
	and.b64  	%rd12260, %rd12259, 524287;
	mul.wide.u32 	%rd12261, %r4316, 8;
	add.s64 	%rd12262, %rd2, %rd12261;
	shl.b64 	%rd12263, %rd12260, %r4317;
	atom.global.or.b64 	%rd12264, [%rd12262], %rd12263;
	ld.global.nc.u64 	%rd12265, [%rd91+3328];
	and.b64  	%rd99, %rd12265, 524287;
	add.s32 	%r4318, %r156, 247;
	shr.u32 	%r171, %r4318, 6;
	and.b32  	%r172, %r4318, 55;
	setp.lt.u32 	%p525, %r172, 46;
	@%p525 bra 	$L__BB0_376;
	mul.wide.u32 	%rd12266, %r171, 8;
	add.s64 	%rd12267, %rd2, %rd12266;
	shl.b64 	%rd12268, %rd99, %r172;
	atom.global.or.b64 	%rd12269, [%rd12267], %rd12268;
	sub.s32 	%r4319, 64, %r172;
	shr.u64 	%rd12270, %rd99, %r4319;
	atom.global.or.b64 	%rd12271, [%rd12267+8], %rd12270;
	bra.uni 	$L__BB0_377;
$L__BB0_376:
	mul.wide.u32 	%rd12272, %r171, 8;
	add.s64 	%rd12273, %rd2, %rd12272;
	shl.b64 	%rd12274, %rd99, %r172;
	atom.global.or.b64 	%rd12275, [%rd12273], %rd12274;
$L__BB0_377:
	add.s32 	%r4320, %r156, 266;
	shr.u32 	%r4321, %r4320, 6;
	and.b32  	%r4322, %r4320, 42;
	ld.global.nc.u64 	%rd12276, [%rd91+3584];
	and.b64  	%rd12277, %rd12276, 524287;
	mul.wide.u32 	%rd12278, %r4321, 8;
	add.s64 	%rd12279, %rd2, %rd12278;
	shl.b64 	%rd12280, %rd12277, %r4322;
	atom.global.or.b64 	%rd12281, [%rd12279], %rd12280;
	ld.global.nc.u64 	%rd12282, [%rd91+3840];
	and.b64  	%rd100, %rd12282, 524287;
	add.s32 	%r4323, %r156, 285;
	shr.u32 	%r173, %r4323, 6;
	and.b32  	%r174, %r4323, 61;
	setp.lt.u32 	%p526, %r174, 46;
	@%p526 bra 	$L__BB0_379;
	mul.wide.u32 	%rd12283, %r173, 8;
	add.s64 	%rd12284, %rd2, %rd12283;
	shl.b64 	%rd12285, %rd100, %r174;
	atom.global.or.b64 	%rd12286, [%rd12284], %rd12285;
	sub.s32 	%r4324, 64, %r174;
	shr.u64 	%rd12287, %rd100, %r4324;
	atom.global.or.b64 	%rd12288, [%rd12284+8], %rd12287;
	bra.uni 	$L__BB0_380;
$L__BB0_379:
	mul.wide.u32 	%rd12289, %r173, 8;
	add.s64 	%rd12290, %rd2, %rd12289;
	shl.b64 	%rd12291, %rd100, %r174;
	atom.global.or.b64 	%rd12292, [%rd12290], %rd12291;
$L__BB0_380:
	ld.global.nc.u64 	%rd12293, [%rd91+4096];
	and.b64  	%rd101, %rd12293, 524287;
	add.s32 	%r4325, %r156, 304;
	shr.u32 	%r175, %r4325, 6;
	and.b32  	%r176, %r4325, 48;
	setp.lt.u32 	%p527, %r176, 46;
	@%p527 bra 	$L__BB0_382;
	mul.wide.u32 	%rd12294, %r175, 8;
	add.s64 	%rd12295, %rd2, %rd12294;
	shl.b64 	%rd12296, %rd101, %r176;
	atom.global.or.b64 	%rd12297, [%rd12295], %rd12296;
	sub.s32 	%r4326, 64, %r176;
	shr.u64 	%rd12298, %rd101, %r4326;
	atom.global.or.b64 	%rd12299, [%rd12295+8], %rd12298;
	bra.uni 	$L__BB0_383;
$L__BB0_382:
	mul.wide.u32 	%rd12300, %r175, 8;
	add.s64 	%rd12301, %rd2, %rd12300;
	shl.b64 	%rd12302, %rd101, %r176;
	atom.global.or.b64 	%rd12303, [%rd12301], %rd12302;
$L__BB0_383:
	add.s32 	%r4327, %r156, 323;
	shr.u32 	%r4328, %r4327, 6;
	and.b32  	%r4329, %r4327, 35;
	ld.global.nc.u64 	%rd12304, [%rd91+4352];
	and.b64  	%rd12305, %rd12304, 524287;
	mul.wide.u32 	%rd12306, %r4328, 8;
	add.s64 	%rd12307, %rd2, %rd12306;
	shl.b64 	%rd12308, %rd12305, %r4329;
	atom.global.or.b64 	%rd12309, [%rd12307], %rd12308;
	ld.global.nc.u64 	%rd12310, [%rd91+4608];
	and.b64  	%rd102, %rd12310, 524287;
	add.s32 	%r4330, %r156, 342;
	shr.u32 	%r177, %r4330, 6;
	and.b32  	%r178, %r4330, 54;
	setp.lt.u32 	%p528, %r178, 46;
	@%p528 bra 	$L__BB0_385;
	mul.wide.u32 	%rd12311, %r177, 8;
	add.s64 	%rd12312, %rd2, %rd12311;
	shl.b64 	%rd12313, %rd102, %r178;
	atom.global.or.b64 	%rd12314, [%rd12312], %rd12313;
	sub.s32 	%r4331, 64, %r178;
	shr.u64 	%rd12315, %rd102, %r4331;
	atom.global.or.b64 	%rd12316, [%rd12312+8], %rd12315;
	bra.uni 	$L__BB0_386;
$L__BB0_385:
	mul.wide.u32 	%rd12317, %r177, 8;
	add.s64 	%rd12318, %rd2, %rd12317;
	shl.b64 	%rd12319, %rd102, %r178;
	atom.global.or.b64 	%rd12320, [%rd12318], %rd12319;
$L__BB0_386:
	add.s32 	%r4332, %r156, 361;
	shr.u32 	%r4333, %r4332, 6;
	and.b32  	%r4334, %r4332, 41;
	ld.global.nc.u64 	%rd12321, [%rd91+4864];
	and.b64  	%rd12322, %rd12321, 524287;
	mul.wide.u32 	%rd12323, %r4333, 8;
	add.s64 	%rd12324, %rd2, %rd12323;
	shl.b64 	%rd12325, %rd12322, %r4334;
	atom.global.or.b64 	%rd12326, [%rd12324], %rd12325;
	ld.global.nc.u64 	%rd12327, [%rd91+5120];
	and.b64  	%rd103, %rd12327, 524287;
	add.s32 	%r4335, %r156, 380;
	shr.u32 	%r179, %r4335, 6;
	and.b32  	%r180, %r4335, 60;
	setp.lt.u32 	%p529, %r180, 46;
	@%p529 bra 	$L__BB0_388;
	mul.wide.u32 	%rd12328, %r179, 8;
	add.s64 	%rd12329, %rd2, %rd12328;
	shl.b64 	%rd12330, %rd103, %r180;
	atom.global.or.b64 	%rd12331, [%rd12329], %rd12330;
	sub.s32 	%r4336, 64, %r180;
	shr.u64 	%rd12332, %rd103, %r4336;
	atom.global.or.b64 	%rd12333, [%rd12329+8], %rd12332;
	bra.uni 	$L__BB0_389;
$L__BB0_388:
	mul.wide.u32 	%rd12334, %r179, 8;
	add.s64 	%rd12335, %rd2, %rd12334;
	shl.b64 	%rd12336, %rd103, %r180;
	atom.global.or.b64 	%rd12337, [%rd12335], %rd12336;
$L__BB0_389:
	ld.global.nc.u64 	%rd12338, [%rd91+5376];
	and.b64  	%rd104, %rd12338, 524287;
	add.s32 	%r4337, %r156, 399;
	shr.u32 	%r181, %r4337, 6;
	and.b32  	%r182, %r4337, 47;
	setp.lt.u32 	%p530, %r182, 46;
	@%p530 bra 	$L__BB0_391;
	mul.wide.u32 	%rd12339, %r181, 8;
	add.s64 	%rd12340, %rd2, %rd12339;
	shl.b64 	%rd12341, %rd104, %r182;
	atom.global.or.b64 	%rd12342, [%rd12340], %rd12341;
	sub.s32 	%r4338, 64, %r182;
	shr.u64 	%rd12343, %rd104, %r4338;
	atom.global.or.b64 	%rd12344, [%rd12340+8], %rd12343;
	bra.uni 	$L__BB0_392;
$L__BB0_391:
	mul.wide.u32 	%rd12345, %r181, 8;
	add.s64 	%rd12346, %rd2, %rd12345;
	shl.b64 	%rd12347, %rd104, %r182;
	atom.global.or.b64 	%rd12348, [%rd12346], %rd12347;
$L__BB0_392:
	add.s32 	%r4339, %r156, 418;
	shr.u32 	%r4340, %r4339, 6;
	and.b32  	%r4341, %r4339, 34;
	ld.global.nc.u64 	%rd12349, [%rd91+5632];
	and.b64  	%rd12350, %rd12349, 524287;
	mul.wide.u32 	%rd12351, %r4340, 8;
	add.s64 	%rd12352, %rd2, %rd12351;
	shl.b64 	%rd12353, %rd12350, %r4341;
	atom.global.or.b64 	%rd12354, [%rd12352], %rd12353;
	ld.global.nc.u64 	%rd12355, [%rd91+5888];
	and.b64  	%rd105, %rd12355, 524287;
	add.s32 	%r4342, %r156, 437;
	shr.u32 	%r183, %r4342, 6;
	and.b32  	%r184, %r4342, 53;
	setp.lt.u32 	%p531, %r184, 46;
	@%p531 bra 	$L__BB0_394;
	mul.wide.u32 	%rd12356, %r183, 8;
	add.s64 	%rd12357, %rd2, %rd12356;
	shl.b64 	%rd12358, %rd105, %r184;
	atom.global.or.b64 	%rd12359, [%rd12357], %rd12358;
	sub.s32 	%r4343, 64, %r184;
	shr.u64 	%rd12360, %rd105, %r4343;
	atom.global.or.b64 	%rd12361, [%rd12357+8], %rd12360;
	bra.uni 	$L__BB0_395;
$L__BB0_394:
	mul.wide.u32 	%rd12362, %r183, 8;
	add.s64 	%rd12363, %rd2, %rd12362;
	shl.b64 	%rd12364, %rd105, %r184;
	atom.global.or.b64 	%rd12365, [%rd12363], %rd12364;
$L__BB0_395:
	add.s32 	%r4344, %r156, 456;
	shr.u32 	%r4345, %r4344, 6;
	and.b32  	%r4346, %r4344, 40;
	ld.global.nc.u64 	%rd12366, [%rd91+6144];
	and.b64  	%rd12367, %rd12366, 524287;
	mul.wide.u32 	%rd12368, %r4345, 8;
	add.s64 	%rd12369, %rd2, %rd12368;
	shl.b64 	%rd12370, %rd12367, %r4346;
	atom.global.or.b64 	%rd12371, [%rd12369], %rd12370;
	ld.global.nc.u64 	%rd12372, [%rd91+6400];
	and.b64  	%rd106, %rd12372, 524287;
	add.s32 	%r4347, %r156, 475;
	shr.u32 	%r185, %r4347, 6;
	and.b32  	%r186, %r4347, 59;
	setp.lt.u32 	%p532, %r186, 46;
	@%p532 bra 	$L__BB0_397;
	mul.wide.u32 	%rd12373, %r185, 8;
	add.s64 	%rd12374, %rd2, %rd12373;
	shl.b64 	%rd12375, %rd106, %r186;
	atom.global.or.b64 	%rd12376, [%rd12374], %rd12375;
	sub.s32 	%r4348, 64, %r186;
	shr.u64 	%rd12377, %rd106, %r4348;
	atom.global.or.b64 	%rd12378, [%rd12374+8], %rd12377;
	bra.uni 	$L__BB0_398;
$L__BB0_397:
	mul.wide.u32 	%rd12379, %r185, 8;
	add.s64 	%rd12380, %rd2, %rd12379;
	shl.b64 	%rd12381, %rd106, %r186;
	atom.global.or.b64 	%rd12382, [%rd12380], %rd12381;
$L__BB0_398:
	ld.global.nc.u64 	%rd107, [%rd91+6656];
	and.b64  	%rd108, %rd107, 524287;
	add.s32 	%r4349, %r156, 494;
	shr.u32 	%r187, %r4349, 6;
	and.b32  	%r188, %r4349, 46;
	setp.ne.s32 	%p533, %r188, 46;
	@%p533 bra 	$L__BB0_400;
	mul.wide.u32 	%rd12387, %r187, 8;
	add.s64 	%rd12388, %rd2, %rd12387;
	shl.b64 	%rd12389, %rd107, 46;
	atom.global.or.b64 	%rd12390, [%rd12388], %rd12389;
	shr.u64 	%rd12391, %rd108, 18;
	atom.global.or.b64 	%rd12392, [%rd12388+8], %rd12391;
	bra.uni 	$L__BB0_401;
$L__BB0_400:
	mul.wide.u32 	%rd12383, %r187, 8;
	add.s64 	%rd12384, %rd2, %rd12383;
	shl.b64 	%rd12385, %rd108, %r188;
	atom.global.or.b64 	%rd12386, [%rd12384], %rd12385;
$L__BB0_401:
	add.s32 	%r4350, %r156, 513;
	shr.u32 	%r4351, %r4350, 6;
	and.b32  	%r4352, %r4350, 33;
	ld.global.nc.u64 	%rd12393, [%rd91+6912];
	and.b64  	%rd12394, %rd12393, 524287;
	mul.wide.u32 	%rd12395, %r4351, 8;
	add.s64 	%rd12396, %rd2, %rd12395;
	shl.b64 	%rd12397, %rd12394, %r4352;
	atom.global.or.b64 	%rd12398, [%rd12396], %rd12397;
	ld.global.nc.u64 	%rd12399, [%rd91+7168];
	and.b64  	%rd109, %rd12399, 524287;
	add.s32 	%r4353, %r156, 532;
	shr.u32 	%r189, %r4353, 6;
	and.b32  	%r190, %r4353, 52;
	setp.lt.u32 	%p534, %r190, 46;
	@%p534 bra 	$L__BB0_403;
	mul.wide.u32 	%rd12400, %r189, 8;
	add.s64 	%rd12401, %rd2, %rd12400;
	shl.b64 	%rd12402, %rd109, %r190;
	atom.global.or.b64 	%rd12403, [%rd12401], %rd12402;
	sub.s32 	%r4354, 64, %r190;
	shr.u64 	%rd12404, %rd109, %r4354;
	atom.global.or.b64 	%rd12405, [%rd12401+8], %rd12404;
	bra.uni 	$L__BB0_404;
$L__BB0_403:
	mul.wide.u32 	%rd12406, %r189, 8;
	add.s64 	%rd12407, %rd2, %rd12406;
	shl.b64 	%rd12408, %rd109, %r190;
	atom.global.or.b64 	%rd12409, [%rd12407], %rd12408;
$L__BB0_404:
	add.s32 	%r4355, %r156, 551;
	shr.u32 	%r4356, %r4355, 6;
	and.b32  	%r4357, %r4355, 39;
	ld.global.nc.u64 	%rd12410, [%rd91+7424];
	and.b64  	%rd12411, %rd12410, 524287;
	mul.wide.u32 	%rd12412, %r4356, 8;
	add.s64 	%rd12413, %rd2, %rd12412;
	shl.b64 	%rd12414, %rd12411, %r4357;
	atom.global.or.b64 	%rd12415, [%rd12413], %rd12414;
	ld.global.nc.u64 	%rd12416, [%rd91+7680];
	and.b64  	%rd110, %rd12416, 524287;
	add.s32 	%r4358, %r156, 570;
	shr.u32 	%r191, %r4358, 6;
	and.b32  	%r192, %r4358, 58;
	setp.lt.u32 	%p535, %r192, 46;
	@%p535 bra 	$L__BB0_406;
	mul.wide.u32 	%rd12417, %r191, 8;
	add.s64 	%rd12418, %rd2, %rd12417;
	shl.b64 	%rd12419, %rd110, %r192;
	atom.global.or.b64 	%rd12420, [%rd12418], %rd12419;
	sub.s32 	%r4359, 64, %r192;
	shr.u64 	%rd12421, %rd110, %r4359;
	atom.global.or.b64 	%rd12422, [%rd12418+8], %rd12421;
	bra.uni 	$L__BB0_407;
$L__BB0_406:
	mul.wide.u32 	%rd12423, %r191, 8;
	add.s64 	%rd12424, %rd2, %rd12423;
	shl.b64 	%rd12425, %rd110, %r192;
	atom.global.or.b64 	%rd12426, [%rd12424], %rd12425;
$L__BB0_407:
	add.s32 	%r4360, %r156, 589;
	shr.u32 	%r4361, %r4360, 6;
	and.b32  	%r4362, %r4360, 45;
	ld.global.nc.u64 	%rd12427, [%rd91+7936];
	and.b64  	%rd12428, %rd12427, 524287;
	mul.wide.u32 	%rd12429, %r4361, 8;
	add.s64 	%rd12430, %rd2, %rd12429;
	shl.b64 	%rd12431, %rd12428, %r4362;
	atom.global.or.b64 	%rd12432, [%rd12430], %rd12431;
	bra.uni 	$L__BB0_1680;
$L__BB0_408:
	mov.u32 	%r4160, %tid.x;
	mul.lo.s32 	%r193, %r4160, 672;
	mul.wide.u32 	%rd11665, %r4160, 8;
	add.s64 	%rd111, %rd1, %rd11665;
	shr.u32 	%r194, %r193, 6;
	and.b32  	%r4161, %r193, 32;
	ld.global.nc.u64 	%rd11666, [%rd111];
	and.b64  	%rd11667, %rd11666, 2097151;
	mul.wide.u32 	%rd11668, %r194, 8;
	add.s64 	%rd11669, %rd2, %rd11668;
	shl.b64 	%rd11670, %rd11667, %r4161;
	atom.global.or.b64 	%rd11671, [%rd11669], %rd11670;
	ld.global.nc.u64 	%rd11672, [%rd111+256];
	and.b64  	%rd112, %rd11672, 2097151;
	or.b32  	%r4162, %r193, 21;
	and.b32  	%r195, %r4162, 53;
	setp.lt.u32 	%p498, %r195, 44;
	@%p498 bra 	$L__BB0_410;
	shl.b64 	%rd11675, %rd112, %r195;
	atom.global.or.b64 	%rd11676, [%rd11669], %rd11675;
	sub.s32 	%r4163, 64, %r195;
	shr.u64 	%rd11677, %rd112, %r4163;
	atom.global.or.b64 	%rd11678, [%rd11669+8], %rd11677;
	bra.uni 	$L__BB0_411;
$L__BB0_410:
	shl.b64 	%rd11681, %rd112, %r195;
	atom.global.or.b64 	%rd11682, [%rd11669], %rd11681;
$L__BB0_411:
	add.s32 	%r4164, %r193, 42;
	shr.u32 	%r4165, %r4164, 6;
	and.b32  	%r4166, %r4164, 42;
	ld.global.nc.u64 	%rd11683, [%rd111+512];
	and.b64  	%rd11684, %rd11683, 2097151;
	mul.wide.u32 	%rd11685, %r4165, 8;
	add.s64 	%rd11686, %rd2, %rd11685;
	shl.b64 	%rd11687, %rd11684, %r4166;
	atom.global.or.b64 	%rd11688, [%rd11686], %rd11687;
	ld.global.nc.u64 	%rd11689, [%rd111+768];
	and.b64  	%rd113, %rd11689, 2097151;
	add.s32 	%r4167, %r193, 63;
	shr.u32 	%r196, %r4167, 6;
	and.b32  	%r197, %r4167, 63;
	setp.lt.u32 	%p499, %r197, 44;
	@%p499 bra 	$L__BB0_413;
	mul.wide.u32 	%rd11690, %r196, 8;
	add.s64 	%rd11691, %rd2, %rd11690;
	shl.b64 	%rd11692, %rd113, %r197;
	atom.global.or.b64 	%rd11693, [%rd11691], %rd11692;
	sub.s32 	%r4168, 64, %r197;
	shr.u64 	%rd11694, %rd113, %r4168;
	atom.global.or.b64 	%rd11695, [%rd11691+8], %rd11694;
	bra.uni 	$L__BB0_414;
$L__BB0_413:
	mul.wide.u32 	%rd11696, %r196, 8;
	add.s64 	%rd11697, %rd2, %rd11696;
	shl.b64 	%rd11698, %rd113, %r197;
	atom.global.or.b64 	%rd11699, [%rd11697], %rd11698;
$L__BB0_414:
	ld.global.nc.u64 	%rd11700, [%rd111+1024];
	and.b64  	%rd114, %rd11700, 2097151;
	add.s32 	%r4169, %r193, 84;
	shr.u32 	%r198, %r4169, 6;
	and.b32  	%r199, %r4169, 52;
	setp.lt.u32 	%p500, %r199, 44;
	@%p500 bra 	$L__BB0_416;
	mul.wide.u32 	%rd11701, %r198, 8;
	add.s64 	%rd11702, %rd2, %rd11701;
	shl.b64 	%rd11703, %rd114, %r199;
	atom.global.or.b64 	%rd11704, [%rd11702], %rd11703;
	sub.s32 	%r4170, 64, %r199;
	shr.u64 	%rd11705, %rd114, %r4170;
	atom.global.or.b64 	%rd11706, [%rd11702+8], %rd11705;
	bra.uni 	$L__BB0_417;
$L__BB0_416:
	mul.wide.u32 	%rd11707, %r198, 8;
	add.s64 	%rd11708, %rd2, %rd11707;
	shl.b64 	%rd11709, %rd114, %r199;
	atom.global.or.b64 	%rd11710, [%rd11708], %rd11709;
$L__BB0_417:
	add.s32 	%r4171, %r193, 105;
	shr.u32 	%r4172, %r4171, 6;
	and.b32  	%r4173, %r4171, 41;
	ld.global.nc.u64 	%rd11711, [%rd111+1280];
	and.b64  	%rd11712, %rd11711, 2097151;
	mul.wide.u32 	%rd11713, %r4172, 8;
	add.s64 	%rd11714, %rd2, %rd11713;
	shl.b64 	%rd11715, %rd11712, %r4173;
	atom.global.or.b64 	%rd11716, [%rd11714], %rd11715;
	ld.global.nc.u64 	%rd11717, [%rd111+1536];
	and.b64  	%rd115, %rd11717, 2097151;
	add.s32 	%r4174, %r193, 126;
	shr.u32 	%r200, %r4174, 6;
	and.b32  	%r201, %r4174, 62;
	setp.lt.u32 	%p501, %r201, 44;
	@%p501 bra 	$L__BB0_419;
	mul.wide.u32 	%rd11718, %r200, 8;
	add.s64 	%rd11719, %rd2, %rd11718;
	shl.b64 	%rd11720, %rd115, %r201;
	atom.global.or.b64 	%rd11721, [%rd11719], %rd11720;
	sub.s32 	%r4175, 64, %r201;
	shr.u64 	%rd11722, %rd115, %r4175;
	atom.global.or.b64 	%rd11723, [%rd11719+8], %rd11722;
	bra.uni 	$L__BB0_420;
$L__BB0_419:
	mul.wide.u32 	%rd11724, %r200, 8;
	add.s64 	%rd11725, %rd2, %rd11724;
	shl.b64 	%rd11726, %rd115, %r201;
	atom.global.or.b64 	%rd11727, [%rd11725], %rd11726;
$L__BB0_420:
	ld.global.nc.u64 	%rd11728, [%rd111+1792];
	and.b64  	%rd116, %rd11728, 2097151;
	add.s32 	%r4176, %r193, 147;
	shr.u32 	%r202, %r4176, 6;
	and.b32  	%r203, %r4176, 51;
	setp.lt.u32 	%p502, %r203, 44;
	@%p502 bra 	$L__BB0_422;
	mul.wide.u32 	%rd11729, %r202, 8;
	add.s64 	%rd11730, %rd2, %rd11729;
	shl.b64 	%rd11731, %rd116, %r203;
	atom.global.or.b64 	%rd11732, [%rd11730], %rd11731;
	sub.s32 	%r4177, 64, %r203;
	shr.u64 	%rd11733, %rd116, %r4177;
	atom.global.or.b64 	%rd11734, [%rd11730+8], %rd11733;
	bra.uni 	$L__BB0_423;
$L__BB0_422:
	mul.wide.u32 	%rd11735, %r202, 8;
	add.s64 	%rd11736, %rd2, %rd11735;
	shl.b64 	%rd11737, %rd116, %r203;
	atom.global.or.b64 	%rd11738, [%rd11736], %rd11737;
$L__BB0_423:
	add.s32 	%r4178, %r193, 168;
	shr.u32 	%r4179, %r4178, 6;
	and.b32  	%r4180, %r4178, 40;
	ld.global.nc.u64 	%rd11739, [%rd111+2048];
	and.b64  	%rd11740, %rd11739, 2097151;
	mul.wide.u32 	%rd11741, %r4179, 8;
	add.s64 	%rd11742, %rd2, %rd11741;
	shl.b64 	%rd11743, %rd11740, %r4180;
	atom.global.or.b64 	%rd11744, [%rd11742], %rd11743;
	ld.global.nc.u64 	%rd11745, [%rd111+2304];
	and.b64  	%rd117, %rd11745, 2097151;
	add.s32 	%r4181, %r193, 189;
	shr.u32 	%r204, %r4181, 6;
	and.b32  	%r205, %r4181, 61;
	setp.lt.u32 	%p503, %r205, 44;
	@%p503 bra 	$L__BB0_425;
	mul.wide.u32 	%rd11746, %r204, 8;
	add.s64 	%rd11747, %rd2, %rd11746;
	shl.b64 	%rd11748, %rd117, %r205;
	atom.global.or.b64 	%rd11749, [%rd11747], %rd11748;
	sub.s32 	%r4182, 64, %r205;
	shr.u64 	%rd11750, %rd117, %r4182;
	atom.global.or.b64 	%rd11751, [%rd11747+8], %rd11750;
	bra.uni 	$L__BB0_426;
$L__BB0_425:
	mul.wide.u32 	%rd11752, %r204, 8;
	add.s64 	%rd11753, %rd2, %rd11752;
	shl.b64 	%rd11754, %rd117, %r205;
	atom.global.or.b64 	%rd11755, [%rd11753], %rd11754;
$L__BB0_426:
	ld.global.nc.u64 	%rd11756, [%rd111+2560];
	and.b64  	%rd118, %rd11756, 2097151;
	add.s32 	%r4183, %r193, 210;
	shr.u32 	%r206, %r4183, 6;
	and.b32  	%r207, %r4183, 50;
	setp.lt.u32 	%p504, %r207, 44;
	@%p504 bra 	$L__BB0_428;
	mul.wide.u32 	%rd11757, %r206, 8;
	add.s64 	%rd11758, %rd2, %rd11757;
	shl.b64 	%rd11759, %rd118, %r207;
	atom.global.or.b64 	%rd11760, [%rd11758], %rd11759;
	sub.s32 	%r4184, 64, %r207;
	shr.u64 	%rd11761, %rd118, %r4184;
	atom.global.or.b64 	%rd11762, [%rd11758+8], %rd11761;
	bra.uni 	$L__BB0_429;
$L__BB0_428:
	mul.wide.u32 	%rd11763, %r206, 8;
	add.s64 	%rd11764, %rd2, %rd11763;
	shl.b64 	%rd11765, %rd118, %r207;
	atom.global.or.b64 	%rd11766, [%rd11764], %rd11765;
$L__BB0_429:
	add.s32 	%r4185, %r193, 231;
	shr.u32 	%r4186, %r4185, 6;
	and.b32  	%r4187, %r4185, 39;
	ld.global.nc.u64 	%rd11767, [%rd111+2816];
	and.b64  	%rd11768, %rd11767, 2097151;
	mul.wide.u32 	%rd11769, %r4186, 8;
	add.s64 	%rd11770, %rd2, %rd11769;
	shl.b64 	%rd11771, %rd11768, %r4187;
	atom.global.or.b64 	%rd11772, [%rd11770], %rd11771;
	ld.global.nc.u64 	%rd11773, [%rd111+3072];
	and.b64  	%rd119, %rd11773, 2097151;
	add.s32 	%r4188, %r193, 252;
	shr.u32 	%r208, %r4188, 6;
	and.b32  	%r209, %r4188, 60;
	setp.lt.u32 	%p505, %r209, 44;
	@%p505 bra 	$L__BB0_431;
	mul.wide.u32 	%rd11774, %r208, 8;
	add.s64 	%rd11775, %rd2, %rd11774;
	shl.b64 	%rd11776, %rd119, %r209;
	atom.global.or.b64 	%rd11777, [%rd11775], %rd11776;
	sub.s32 	%r4189, 64, %r209;
	shr.u64 	%rd11778, %rd119, %r4189;
	atom.global.or.b64 	%rd11779, [%rd11775+8], %rd11778;
	bra.uni 	$L__BB0_432;
$L__BB0_431:
	mul.wide.u32 	%rd11780, %r208, 8;
	add.s64 	%rd11781, %rd2, %rd11780;
	shl.b64 	%rd11782, %rd119, %r209;
	atom.global.or.b64 	%rd11783, [%rd11781], %rd11782;
$L__BB0_432:
	ld.global.nc.u64 	%rd11784, [%rd111+3328];
	and.b64  	%rd120, %rd11784, 2097151;
	add.s32 	%r4190, %r193, 273;
	shr.u32 	%r210, %r4190, 6;
	and.b32  	%r211, %r4190, 49;
	setp.lt.u32 	%p506, %r211, 44;
	@%p506 bra 	$L__BB0_434;
	mul.wide.u32 	%rd11785, %r210, 8;
	add.s64 	%rd11786, %rd2, %rd11785;
	shl.b64 	%rd11787, %rd120, %r211;
	atom.global.or.b64 	%rd11788, [%rd11786], %rd11787;
	sub.s32 	%r4191, 64, %r211;
	shr.u64 	%rd11789, %rd120, %r4191;
	atom.global.or.b64 	%rd11790, [%rd11786+8], %rd11789;
	bra.uni 	$L__BB0_435;
$L__BB0_434:
	mul.wide.u32 	%rd11791, %r210, 8;
	add.s64 	%rd11792, %rd2, %rd11791;
	shl.b64 	%rd11793, %rd120, %r211;
	atom.global.or.b64 	%rd11794, [%rd11792], %rd11793;
$L__BB0_435:
	add.s32 	%r4192, %r193, 294;
	shr.u32 	%r4193, %r4192, 6;
	and.b32  	%r4194, %r4192, 38;
	ld.global.nc.u64 	%rd11795, [%rd111+3584];
	and.b64  	%rd11796, %rd11795, 2097151;
	mul.wide.u32 	%rd11797, %r4193, 8;
	add.s64 	%rd11798, %rd2, %rd11797;
	shl.b64 	%rd11799, %rd11796, %r4194;
	atom.global.or.b64 	%rd11800, [%rd11798], %rd11799;
	ld.global.nc.u64 	%rd11801, [%rd111+3840];
	and.b64  	%rd121, %rd11801, 2097151;
	add.s32 	%r4195, %r193, 315;
	shr.u32 	%r212, %r4195, 6;
	and.b32  	%r213, %r4195, 59;
	setp.lt.u32 	%p507, %r213, 44;
	@%p507 bra 	$L__BB0_437;
	mul.wide.u32 	%rd11802, %r212, 8;
	add.s64 	%rd11803, %rd2, %rd11802;
	shl.b64 	%rd11804, %rd121, %r213;
	atom.global.or.b64 	%rd11805, [%rd11803], %rd11804;
	sub.s32 	%r4196, 64, %r213;
	shr.u64 	%rd11806, %rd121, %r4196;
	atom.global.or.b64 	%rd11807, [%rd11803+8], %rd11806;
	bra.uni 	$L__BB0_438;
$L__BB0_437:
	mul.wide.u32 	%rd11808, %r212, 8;
	add.s64 	%rd11809, %rd2, %rd11808;
	shl.b64 	%rd11810, %rd121, %r213;
	atom.global.or.b64 	%rd11811, [%rd11809], %rd11810;
$L__BB0_438:
	ld.global.nc.u64 	%rd11812, [%rd111+4096];
	and.b64  	%rd122, %rd11812, 2097151;
	add.s32 	%r4197, %r193, 336;
	shr.u32 	%r214, %r4197, 6;
	and.b32  	%r215, %r4197, 48;
	setp.lt.u32 	%p508, %r215, 44;
	@%p508 bra 	$L__BB0_440;
	mul.wide.u32 	%rd11813, %r214, 8;
	add.s64 	%rd11814, %rd2, %rd11813;
	shl.b64 	%rd11815, %rd122, %r215;
	atom.global.or.b64 	%rd11816, [%rd11814], %rd11815;
	sub.s32 	%r4198, 64, %r215;
	shr.u64 	%rd11817, %rd122, %r4198;
	atom.global.or.b64 	%rd11818, [%rd11814+8], %rd11817;
	bra.uni 	$L__BB0_441;
$L__BB0_440:
	mul.wide.u32 	%rd11819, %r214, 8;
	add.s64 	%rd11820, %rd2, %rd11819;
	shl.b64 	%rd11821, %rd122, %r215;
	atom.global.or.b64 	%rd11822, [%rd11820], %rd11821;
$L__BB0_441:
	add.s32 	%r4199, %r193, 357;
	shr.u32 	%r4200, %r4199, 6;
	and.b32  	%r4201, %r4199, 37;
	ld.global.nc.u64 	%rd11823, [%rd111+4352];
	and.b64  	%rd11824, %rd11823, 2097151;
	mul.wide.u32 	%rd11825, %r4200, 8;
	add.s64 	%rd11826, %rd2, %rd11825;
	shl.b64 	%rd11827, %rd11824, %r4201;
	atom.global.or.b64 	%rd11828, [%rd11826], %rd11827;
	ld.global.nc.u64 	%rd11829, [%rd111+4608];
	and.b64  	%rd123, %rd11829, 2097151;
	add.s32 	%r4202, %r193, 378;
	shr.u32 	%r216, %r4202, 6;
	and.b32  	%r217, %r4202, 58;
	setp.lt.u32 	%p509, %r217, 44;
	@%p509 bra 	$L__BB0_443;
	mul.wide.u32 	%rd11830, %r216, 8;
	add.s64 	%rd11831, %rd2, %rd11830;
	shl.b64 	%rd11832, %rd123, %r217;
	atom.global.or.b64 	%rd11833, [%rd11831], %rd11832;
	sub.s32 	%r4203, 64, %r217;
	shr.u64 	%rd11834, %rd123, %r4203;
	atom.global.or.b64 	%rd11835, [%rd11831+8], %rd11834;
	bra.uni 	$L__BB0_444;
$L__BB0_443:
	mul.wide.u32 	%rd11836, %r216, 8;
	add.s64 	%rd11837, %rd2, %rd11836;
	shl.b64 	%rd11838, %rd123, %r217;
	atom.global.or.b64 	%rd11839, [%rd11837], %rd11838;
$L__BB0_444:
	ld.global.nc.u64 	%rd11840, [%rd111+4864];
	and.b64  	%rd124, %rd11840, 2097151;
	add.s32 	%r4204, %r193, 399;
	shr.u32 	%r218, %r4204, 6;
	and.b32  	%r219, %r4204, 47;
	setp.lt.u32 	%p510, %r219, 44;
	@%p510 bra 	$L__BB0_446;
	mul.wide.u32 	%rd11841, %r218, 8;
	add.s64 	%rd11842, %rd2, %rd11841;
	shl.b64 	%rd11843, %rd124, %r219;
	atom.global.or.b64 	%rd11844, [%rd11842], %rd11843;
	sub.s32 	%r4205, 64, %r219;
	shr.u64 	%rd11845, %rd124, %r4205;
	atom.global.or.b64 	%rd11846, [%rd11842+8], %rd11845;
	bra.uni 	$L__BB0_447;
$L__BB0_446:
	mul.wide.u32 	%rd11847, %r218, 8;
	add.s64 	%rd11848, %rd2, %rd11847;
	shl.b64 	%rd11849, %rd124, %r219;
	atom.global.or.b64 	%rd11850, [%rd11848], %rd11849;
$L__BB0_447:
	add.s32 	%r4206, %r193, 420;
	shr.u32 	%r4207, %r4206, 6;
	and.b32  	%r4208, %r4206, 36;
	ld.global.nc.u64 	%rd11851, [%rd111+5120];
	and.b64  	%rd11852, %rd11851, 2097151;
	mul.wide.u32 	%rd11853, %r4207, 8;
	add.s64 	%rd11854, %rd2, %rd11853;
	shl.b64 	%rd11855, %rd11852, %r4208;
	atom.global.or.b64 	%rd11856, [%rd11854], %rd11855;
	ld.global.nc.u64 	%rd11857, [%rd111+5376];
	and.b64  	%rd125, %rd11857, 2097151;
	add.s32 	%r4209, %r193, 441;
	shr.u32 	%r220, %r4209, 6;
	and.b32  	%r221, %r4209, 57;
	setp.lt.u32 	%p511, %r221, 44;
	@%p511 bra 	$L__BB0_449;
	mul.wide.u32 	%rd11858, %r220, 8;
	add.s64 	%rd11859, %rd2, %rd11858;
	shl.b64 	%rd11860, %rd125, %r221;
	atom.global.or.b64 	%rd11861, [%rd11859], %rd11860;
	sub.s32 	%r4210, 64, %r221;
	shr.u64 	%rd11862, %rd125, %r4210;
	atom.global.or.b64 	%rd11863, [%rd11859+8], %rd11862;
	bra.uni 	$L__BB0_450;
$L__BB0_449:
	mul.wide.u32 	%rd11864, %r220, 8;
	add.s64 	%rd11865, %rd2, %rd11864;
	shl.b64 	%rd11866, %rd125, %r221;
	atom.global.or.b64 	%rd11867, [%rd11865], %rd11866;
$L__BB0_450:
	ld.global.nc.u64 	%rd11868, [%rd111+5632];
	and.b64  	%rd126, %rd11868, 2097151;
	add.s32 	%r4211, %r193, 462;
	shr.u32 	%r222, %r4211, 6;
	and.b32  	%r223, %r4211, 46;
	setp.lt.u32 	%p512, %r223, 44;
	@%p512 bra 	$L__BB0_452;
	mul.wide.u32 	%rd11869, %r222, 8;
	add.s64 	%rd11870, %rd2, %rd11869;
	shl.b64 	%rd11871, %rd126, %r223;
	atom.global.or.b64 	%rd11872, [%rd11870], %rd11871;
	sub.s32 	%r4212, 64, %r223;
	shr.u64 	%rd11873, %rd126, %r4212;
	atom.global.or.b64 	%rd11874, [%rd11870+8], %rd11873;
	bra.uni 	$L__BB0_453;
$L__BB0_452:
	mul.wide.u32 	%rd11875, %r222, 8;
	add.s64 	%rd11876, %rd2, %rd11875;
	shl.b64 	%rd11877, %rd126, %r223;
	atom.global.or.b64 	%rd11878, [%rd11876], %rd11877;
$L__BB0_453:
	add.s32 	%r4213, %r193, 483;
	shr.u32 	%r4214, %r4213, 6;
	and.b32  	%r4215, %r4213, 35;
	ld.global.nc.u64 	%rd11879, [%rd111+5888];
	and.b64  	%rd11880, %rd11879, 2097151;
	mul.wide.u32 	%rd11881, %r4214, 8;
	add.s64 	%rd11882, %rd2, %rd11881;
	shl.b64 	%rd11883, %rd11880, %r4215;
	atom.global.or.b64 	%rd11884, [%rd11882], %rd11883;
	ld.global.nc.u64 	%rd11885, [%rd111+6144];
	and.b64  	%rd127, %rd11885, 2097151;
	add.s32 	%r4216, %r193, 504;
	shr.u32 	%r224, %r4216, 6;
	and.b32  	%r225, %r4216, 56;
	setp.lt.u32 	%p513, %r225, 44;
	@%p513 bra 	$L__BB0_455;
	mul.wide.u32 	%rd11886, %r224, 8;
	add.s64 	%rd11887, %rd2, %rd11886;
	shl.b64 	%rd11888, %rd127, %r225;
	atom.global.or.b64 	%rd11889, [%rd11887], %rd11888;
	sub.s32 	%r4217, 64, %r225;
	shr.u64 	%rd11890, %rd127, %r4217;
	atom.global.or.b64 	%rd11891, [%rd11887+8], %rd11890;
	bra.uni 	$L__BB0_456;
$L__BB0_455:
	mul.wide.u32 	%rd11892, %r224, 8;
	add.s64 	%rd11893, %rd2, %rd11892;
	shl.b64 	%rd11894, %rd127, %r225;
	atom.global.or.b64 	%rd11895, [%rd11893], %rd11894;
$L__BB0_456:
	ld.global.nc.u64 	%rd11896, [%rd111+6400];
	and.b64  	%rd128, %rd11896, 2097151;
	add.s32 	%r4218, %r193, 525;
	shr.u32 	%r226, %r4218, 6;
	and.b32  	%r227, %r4218, 45;
	setp.lt.u32 	%p514, %r227, 44;
	@%p514 bra 	$L__BB0_458;
	mul.wide.u32 	%rd11897, %r226, 8;
	add.s64 	%rd11898, %rd2, %rd11897;
	shl.b64 	%rd11899, %rd128, %r227;
	atom.global.or.b64 	%rd11900, [%rd11898], %rd11899;
	sub.s32 	%r4219, 64, %r227;
	shr.u64 	%rd11901, %rd128, %r4219;
	atom.global.or.b64 	%rd11902, [%rd11898+8], %rd11901;
	bra.uni 	$L__BB0_459;
$L__BB0_458:
	mul.wide.u32 	%rd11903, %r226, 8;
	add.s64 	%rd11904, %rd2, %rd11903;
	shl.b64 	%rd11905, %rd128, %r227;
	atom.global.or.b64 	%rd11906, [%rd11904], %rd11905;
$L__BB0_459:
	add.s32 	%r4220, %r193, 546;
	shr.u32 	%r4221, %r4220, 6;
	and.b32  	%r4222, %r4220, 34;
	ld.global.nc.u64 	%rd11907, [%rd111+6656];
	and.b64  	%rd11908, %rd11907, 2097151;
	mul.wide.u32 	%rd11909, %r4221, 8;
	add.s64 	%rd11910, %rd2, %rd11909;
	shl.b64 	%rd11911, %rd11908, %r4222;
	atom.global.or.b64 	%rd11912, [%rd11910], %rd11911;
	ld.global.nc.u64 	%rd11913, [%rd111+6912];
	and.b64  	%rd129, %rd11913, 2097151;
	add.s32 	%r4223, %r193, 567;
	shr.u32 	%r228, %r4223, 6;
	and.b32  	%r229, %r4223, 55;
	setp.lt.u32 	%p515, %r229, 44;
	@%p515 bra 	$L__BB0_461;
	mul.wide.u32 	%rd11914, %r228, 8;
	add.s64 	%rd11915, %rd2, %rd11914;
	shl.b64 	%rd11916, %rd129, %r229;
	atom.global.or.b64 	%rd11917, [%rd11915], %rd11916;
	sub.s32 	%r4224, 64, %r229;
	shr.u64 	%rd11918, %rd129, %r4224;
	atom.global.or.b64 	%rd11919, [%rd11915+8], %rd11918;
	bra.uni 	$L__BB0_462;
$L__BB0_461:
	mul.wide.u32 	%rd11920, %r228, 8;
	add.s64 	%rd11921, %rd2, %rd11920;
	shl.b64 	%rd11922, %rd129, %r229;
	atom.global.or.b64 	%rd11923, [%rd11921], %rd11922;
$L__BB0_462:
	ld.global.nc.u64 	%rd130, [%rd111+7168];
	and.b64  	%rd131, %rd130, 2097151;
	add.s32 	%r4225, %r193, 588;
	shr.u32 	%r230, %r4225, 6;
	and.b32  	%r231, %r4225, 44;
	setp.ne.s32 	%p516, %r231, 44;
	@%p516 bra 	$L__BB0_464;
	mul.wide.u32 	%rd11928, %r230, 8;
	add.s64 	%rd11929, %rd2, %rd11928;
	shl.b64 	%rd11930, %rd130, 44;
	atom.global.or.b64 	%rd11931, [%rd11929], %rd11930;
	shr.u64 	%rd11932, %rd131, 20;
	atom.global.or.b64 	%rd11933, [%rd11929+8], %rd11932;
	bra.uni 	$L__BB0_465;
$L__BB0_464:
	mul.wide.u32 	%rd11924, %r230, 8;
	add.s64 	%rd11925, %rd2, %rd11924;
	shl.b64 	%rd11926, %rd131, %r231;
	atom.global.or.b64 	%rd11927, [%rd11925], %rd11926;
$L__BB0_465:
	add.s32 	%r4226, %r193, 609;
	shr.u32 	%r4227, %r4226, 6;
	and.b32  	%r4228, %r4226, 33;
	ld.global.nc.u64 	%rd11934, [%rd111+7424];
	and.b64  	%rd11935, %rd11934, 2097151;
	mul.wide.u32 	%rd11936, %r4227, 8;
	add.s64 	%rd11937, %rd2, %rd11936;
	shl.b64 	%rd11938, %rd11935, %r4228;
	atom.global.or.b64 	%rd11939, [%rd11937], %rd11938;
	ld.global.nc.u64 	%rd11940, [%rd111+7680];
	and.b64  	%rd132, %rd11940, 2097151;
	add.s32 	%r4229, %r193, 630;
	shr.u32 	%r232, %r4229, 6;
	and.b32  	%r233, %r4229, 54;
	setp.lt.u32 	%p517, %r233, 44;
	@%p517 bra 	$L__BB0_467;
	mul.wide.u32 	%rd11941, %r232, 8;
	add.s64 	%rd11942, %rd2, %rd11941;
	shl.b64 	%rd11943, %rd132, %r233;
	atom.global.or.b64 	%rd11944, [%rd11942], %rd11943;
	sub.s32 	%r4230, 64, %r233;
	shr.u64 	%rd11945, %rd132, %r4230;
	atom.global.or.b64 	%rd11946, [%rd11942+8], %rd11945;
	bra.uni 	$L__BB0_468;
$L__BB0_467:
	mul.wide.u32 	%rd11947, %r232, 8;
	add.s64 	%rd11948, %rd2, %rd11947;
	shl.b64 	%rd11949, %rd132, %r233;
	atom.global.or.b64 	%rd11950, [%rd11948], %rd11949;
$L__BB0_468:
	add.s32 	%r4231, %r193, 651;
	shr.u32 	%r4232, %r4231, 6;
	and.b32  	%r4233, %r4231, 43;
	ld.global.nc.u64 	%rd11951, [%rd111+7936];
	and.b64  	%rd11952, %rd11951, 2097151;
	mul.wide.u32 	%rd11953, %r4232, 8;
	add.s64 	%rd11954, %rd2, %rd11953;
	shl.b64 	%rd11955, %rd11952, %r4233;
	atom.global.or.b64 	%rd11956, [%rd11954], %rd11955;
	bra.uni 	$L__BB0_1680;
$L__BB0_469:
	mov.u32 	%r4027, %tid.x;
	mul.lo.s32 	%r234, %r4027, 736;
	mul.wide.u32 	%rd11155, %r4027, 8;
	add.s64 	%rd133, %rd1, %rd11155;
	shr.u32 	%r235, %r234, 6;
	and.b32  	%r4028, %r234, 32;
	ld.global.nc.u64 	%rd11156, [%rd133];
	and.b64  	%rd11157, %rd11156, 8388607;
	mul.wide.u32 	%rd11158, %r235, 8;
	add.s64 	%rd11159, %rd2, %rd11158;
	shl.b64 	%rd11160, %rd11157, %r4028;
	atom.global.or.b64 	%rd11161, [%rd11159], %rd11160;
	ld.global.nc.u64 	%rd11162, [%rd133+256];
	and.b64  	%rd134, %rd11162, 8388607;
	or.b32  	%r4029, %r234, 23;
	and.b32  	%r236, %r4029, 55;
	setp.lt.u32 	%p476, %r236, 42;
	@%p476 bra 	$L__BB0_471;
	shl.b64 	%rd11165, %rd134, %r236;
	atom.global.or.b64 	%rd11166, [%rd11159], %rd11165;
	sub.s32 	%r4030, 64, %r236;
	shr.u64 	%rd11167, %rd134, %r4030;
	atom.global.or.b64 	%rd11168, [%rd11159+8], %rd11167;
	bra.uni 	$L__BB0_472;
$L__BB0_471:
	shl.b64 	%rd11171, %rd134, %r236;
	atom.global.or.b64 	%rd11172, [%rd11159], %rd11171;
$L__BB0_472:
	ld.global.nc.u64 	%rd11173, [%rd133+512];
	and.b64  	%rd135, %rd11173, 8388607;
	add.s32 	%r4031, %r234, 46;
	shr.u32 	%r237, %r4031, 6;
	and.b32  	%r238, %r4031, 46;
	setp.lt.u32 	%p477, %r238, 42;
	@%p477 bra 	$L__BB0_474;
	mul.wide.u32 	%rd11174, %r237, 8;
	add.s64 	%rd11175, %rd2, %rd11174;
	shl.b64 	%rd11176, %rd135, %r238;
	atom.global.or.b64 	%rd11177, [%rd11175], %rd11176;
	sub.s32 	%r4032, 64, %r238;
	shr.u64 	%rd11178, %rd135, %r4032;
	atom.global.or.b64 	%rd11179, [%rd11175+8], %rd11178;
	bra.uni 	$L__BB0_475;
$L__BB0_474:
	mul.wide.u32 	%rd11180, %r237, 8;
	add.s64 	%rd11181, %rd2, %rd11180;
	shl.b64 	%rd11182, %rd135, %r238;
	atom.global.or.b64 	%rd11183, [%rd11181], %rd11182;
$L__BB0_475:
	add.s32 	%r4033, %r234, 69;
	shr.u32 	%r4034, %r4033, 6;
	and.b32  	%r4035, %r4033, 37;
	ld.global.nc.u64 	%rd11184, [%rd133+768];
	and.b64  	%rd11185, %rd11184, 8388607;
	mul.wide.u32 	%rd11186, %r4034, 8;
	add.s64 	%rd11187, %rd2, %rd11186;
	shl.b64 	%rd11188, %rd11185, %r4035;
	atom.global.or.b64 	%rd11189, [%rd11187], %rd11188;
	ld.global.nc.u64 	%rd11190, [%rd133+1024];
	and.b64  	%rd136, %rd11190, 8388607;
	add.s32 	%r4036, %r234, 92;
	shr.u32 	%r239, %r4036, 6;
	and.b32  	%r240, %r4036, 60;
	setp.lt.u32 	%p478, %r240, 42;
	@%p478 bra 	$L__BB0_477;
	mul.wide.u32 	%rd11191, %r239, 8;
	add.s64 	%rd11192, %rd2, %rd11191;
	shl.b64 	%rd11193, %rd136, %r240;
	atom.global.or.b64 	%rd11194, [%rd11192], %rd11193;
	sub.s32 	%r4037, 64, %r240;
	shr.u64 	%rd11195, %rd136, %r4037;
	atom.global.or.b64 	%rd11196, [%rd11192+8], %rd11195;
	bra.uni 	$L__BB0_478;
$L__BB0_477:
	mul.wide.u32 	%rd11197, %r239, 8;
	add.s64 	%rd11198, %rd2, %rd11197;
	shl.b64 	%rd11199, %rd136, %r240;
	atom.global.or.b64 	%rd11200, [%rd11198], %rd11199;
$L__BB0_478:
	ld.global.nc.u64 	%rd11201, [%rd133+1280];
	and.b64  	%rd137, %rd11201, 8388607;
	add.s32 	%r4038, %r234, 115;
	shr.u32 	%r241, %r4038, 6;
	and.b32  	%r242, %r4038, 51;
	setp.lt.u32 	%p479, %r242, 42;
	@%p479 bra 	$L__BB0_480;
	mul.wide.u32 	%rd11202, %r241, 8;
	add.s64 	%rd11203, %rd2, %rd11202;
	shl.b64 	%rd11204, %rd137, %r242;
	atom.global.or.b64 	%rd11205, [%rd11203], %rd11204;
	sub.s32 	%r4039, 64, %r242;
	shr.u64 	%rd11206, %rd137, %r4039;
	atom.global.or.b64 	%rd11207, [%rd11203+8], %rd11206;
	bra.uni 	$L__BB0_481;
$L__BB0_480:
	mul.wide.u32 	%rd11208, %r241, 8;
	add.s64 	%rd11209, %rd2, %rd11208;
	shl.b64 	%rd11210, %rd137, %r242;
	atom.global.or.b64 	%rd11211, [%rd11209], %rd11210;
$L__BB0_481:
	ld.global.nc.u64 	%rd138, [%rd133+1536];
	and.b64  	%rd139, %rd138, 8388607;
	add.s32 	%r4040, %r234, 138;
	shr.u32 	%r243, %r4040, 6;
	and.b32  	%r244, %r4040, 42;
	setp.ne.s32 	%p480, %r244, 42;
	@%p480 bra 	$L__BB0_483;
	mul.wide.u32 	%rd11216, %r243, 8;
	add.s64 	%rd11217, %rd2, %rd11216;
	shl.b64 	%rd11218, %rd138, 42;
	atom.global.or.b64 	%rd11219, [%rd11217], %rd11218;
	shr.u64 	%rd11220, %rd139, 22;
	atom.global.or.b64 	%rd11221, [%rd11217+8], %rd11220;
	bra.uni 	$L__BB0_484;
$L__BB0_483:
	mul.wide.u32 	%rd11212, %r243, 8;
	add.s64 	%rd11213, %rd2, %rd11212;
	shl.b64 	%rd11214, %rd139, %r244;
	atom.global.or.b64 	%rd11215, [%rd11213], %rd11214;
$L__BB0_484:
	add.s32 	%r4041, %r234, 161;
	shr.u32 	%r4042, %r4041, 6;
	and.b32  	%r4043, %r4041, 33;
	ld.global.nc.u64 	%rd11222, [%rd133+1792];
	and.b64  	%rd11223, %rd11222, 8388607;
	mul.wide.u32 	%rd11224, %r4042, 8;
	add.s64 	%rd11225, %rd2, %rd11224;
	shl.b64 	%rd11226, %rd11223, %r4043;
	atom.global.or.b64 	%rd11227, [%rd11225], %rd11226;
	ld.global.nc.u64 	%rd11228, [%rd133+2048];
	and.b64  	%rd140, %rd11228, 8388607;
	add.s32 	%r4044, %r234, 184;
	shr.u32 	%r245, %r4044, 6;
	and.b32  	%r246, %r4044, 56;
	setp.lt.u32 	%p481, %r246, 42;
	@%p481 bra 	$L__BB0_486;
	mul.wide.u32 	%rd11229, %r245, 8;
	add.s64 	%rd11230, %rd2, %rd11229;
	shl.b64 	%rd11231, %rd140, %r246;
	atom.global.or.b64 	%rd11232, [%rd11230], %rd11231;
	sub.s32 	%r4045, 64, %r246;
	shr.u64 	%rd11233, %rd140, %r4045;
	atom.global.or.b64 	%rd11234, [%rd11230+8], %rd11233;
	bra.uni 	$L__BB0_487;
$L__BB0_486:
	mul.wide.u32 	%rd11235, %r245, 8;
	add.s64 	%rd11236, %rd2, %rd11235;
	shl.b64 	%rd11237, %rd140, %r246;
	atom.global.or.b64 	%rd11238, [%rd11236], %rd11237;
$L__BB0_487:
	ld.global.nc.u64 	%rd11239, [%rd133+2304];
	and.b64  	%rd141, %rd11239, 8388607;
	add.s32 	%r4046, %r234, 207;
	shr.u32 	%r247, %r4046, 6;
	and.b32  	%r248, %r4046, 47;
	setp.lt.u32 	%p482, %r248, 42;
	@%p482 bra 	$L__BB0_489;
	mul.wide.u32 	%rd11240, %r247, 8;
	add.s64 	%rd11241, %rd2, %rd11240;
	shl.b64 	%rd11242, %rd141, %r248;
	atom.global.or.b64 	%rd11243, [%rd11241], %rd11242;
	sub.s32 	%r4047, 64, %r248;
	shr.u64 	%rd11244, %rd141, %r4047;
	atom.global.or.b64 	%rd11245, [%rd11241+8], %rd11244;
	bra.uni 	$L__BB0_490;
$L__BB0_489:
	mul.wide.u32 	%rd11246, %r247, 8;
	add.s64 	%rd11247, %rd2, %rd11246;
	shl.b64 	%rd11248, %rd141, %r248;
	atom.global.or.b64 	%rd11249, [%rd11247], %rd11248;
$L__BB0_490:
	add.s32 	%r4048, %r234, 230;
	shr.u32 	%r4049, %r4048, 6;
	and.b32  	%r4050, %r4048, 38;
	ld.global.nc.u64 	%rd11250, [%rd133+2560];
	and.b64  	%rd11251, %rd11250, 8388607;
	mul.wide.u32 	%rd11252, %r4049, 8;
	add.s64 	%rd11253, %rd2, %rd11252;
	shl.b64 	%rd11254, %rd11251, %r4050;
	atom.global.or.b64 	%rd11255, [%rd11253], %rd11254;
	ld.global.nc.u64 	%rd11256, [%rd133+2816];
	and.b64  	%rd142, %rd11256, 8388607;
	add.s32 	%r4051, %r234, 253;
	shr.u32 	%r249, %r4051, 6;
	and.b32  	%r250, %r4051, 61;
	setp.lt.u32 	%p483, %r250, 42;
	@%p483 bra 	$L__BB0_492;
	mul.wide.u32 	%rd11257, %r249, 8;
	add.s64 	%rd11258, %rd2, %rd11257;
	shl.b64 	%rd11259, %rd142, %r250;
	atom.global.or.b64 	%rd11260, [%rd11258], %rd11259;
	sub.s32 	%r4052, 64, %r250;
	shr.u64 	%rd11261, %rd142, %r4052;
	atom.global.or.b64 	%rd11262, [%rd11258+8], %rd11261;
	bra.uni 	$L__BB0_493;
$L__BB0_492:
	mul.wide.u32 	%rd11263, %r249, 8;
	add.s64 	%rd11264, %rd2, %rd11263;
	shl.b64 	%rd11265, %rd142, %r250;
	atom.global.or.b64 	%rd11266, [%rd11264], %rd11265;
$L__BB0_493:
	ld.global.nc.u64 	%rd11267, [%rd133+3072];
	and.b64  	%rd143, %rd11267, 8388607;
	add.s32 	%r4053, %r234, 276;
	shr.u32 	%r251, %r4053, 6;
	and.b32  	%r252, %r4053, 52;
	setp.lt.u32 	%p484, %r252, 42;
	@%p484 bra 	$L__BB0_495;
	mul.wide.u32 	%rd11268, %r251, 8;
	add.s64 	%rd11269, %rd2, %rd11268;
	shl.b64 	%rd11270, %rd143, %r252;
	atom.global.or.b64 	%rd11271, [%rd11269], %rd11270;
	sub.s32 	%r4054, 64, %r252;
	shr.u64 	%rd11272, %rd143, %r4054;
	atom.global.or.b64 	%rd11273, [%rd11269+8], %rd11272;
	bra.uni 	$L__BB0_496;
$L__BB0_495:
	mul.wide.u32 	%rd11274, %r251, 8;
	add.s64 	%rd11275, %rd2, %rd11274;
	shl.b64 	%rd11276, %rd143, %r252;
	atom.global.or.b64 	%rd11277, [%rd11275], %rd11276;
$L__BB0_496:
	ld.global.nc.u64 	%rd11278, [%rd133+3328];
	and.b64  	%rd144, %rd11278, 8388607;
	add.s32 	%r4055, %r234, 299;
	shr.u32 	%r253, %r4055, 6;
	and.b32  	%r254, %r4055, 43;
	setp.lt.u32 	%p485, %r254, 42;
	@%p485 bra 	$L__BB0_498;
	mul.wide.u32 	%rd11279, %r253, 8;
	add.s64 	%rd11280, %rd2, %rd11279;
	shl.b64 	%rd11281, %rd144, %r254;
	atom.global.or.b64 	%rd11282, [%rd11280], %rd11281;
	sub.s32 	%r4056, 64, %r254;
	shr.u64 	%rd11283, %rd144, %r4056;
	atom.global.or.b64 	%rd11284, [%rd11280+8], %rd11283;
	bra.uni 	$L__BB0_499;
$L__BB0_498:
	mul.wide.u32 	%rd11285, %r253, 8;
	add.s64 	%rd11286, %rd2, %rd11285;
	shl.b64 	%rd11287, %rd144, %r254;
	atom.global.or.b64 	%rd11288, [%rd11286], %rd11287;
$L__BB0_499:
	add.s32 	%r4057, %r234, 322;
	shr.u32 	%r4058, %r4057, 6;
	and.b32  	%r4059, %r4057, 34;
	ld.global.nc.u64 	%rd11289, [%rd133+3584];
	and.b64  	%rd11290, %rd11289, 8388607;
	mul.wide.u32 	%rd11291, %r4058, 8;
	add.s64 	%rd11292, %rd2, %rd11291;
	shl.b64 	%rd11293, %rd11290, %r4059;
	atom.global.or.b64 	%rd11294, [%rd11292], %rd11293;
	ld.global.nc.u64 	%rd11295, [%rd133+3840];
	and.b64  	%rd145, %rd11295, 8388607;
	add.s32 	%r4060, %r234, 345;
	shr.u32 	%r255, %r4060, 6;
	and.b32  	%r256, %r4060, 57;
	setp.lt.u32 	%p486, %r256, 42;
	@%p486 bra 	$L__BB0_501;
	mul.wide.u32 	%rd11296, %r255, 8;
	add.s64 	%rd11297, %rd2, %rd11296;
	shl.b64 	%rd11298, %rd145, %r256;
	atom.global.or.b64 	%rd11299, [%rd11297], %rd11298;
	sub.s32 	%r4061, 64, %r256;
	shr.u64 	%rd11300, %rd145, %r4061;
	atom.global.or.b64 	%rd11301, [%rd11297+8], %rd11300;
	bra.uni 	$L__BB0_502;
$L__BB0_501:
	mul.wide.u32 	%rd11302, %r255, 8;
	add.s64 	%rd11303, %rd2, %rd11302;
	shl.b64 	%rd11304, %rd145, %r256;
	atom.global.or.b64 	%rd11305, [%rd11303], %rd11304;
$L__BB0_502:
	ld.global.nc.u64 	%rd11306, [%rd133+4096];
	and.b64  	%rd146, %rd11306, 8388607;
	add.s32 	%r4062, %r234, 368;
	shr.u32 	%r257, %r4062, 6;
	and.b32  	%r258, %r4062, 48;
	setp.lt.u32 	%p487, %r258, 42;
	@%p487 bra 	$L__BB0_504;
	mul.wide.u32 	%rd11307, %r257, 8;
	add.s64 	%rd11308, %rd2, %rd11307;
	shl.b64 	%rd11309, %rd146, %r258;
	atom.global.or.b64 	%rd11310, [%rd11308], %rd11309;
	sub.s32 	%r4063, 64, %r258;
	shr.u64 	%rd11311, %rd146, %r4063;
	atom.global.or.b64 	%rd11312, [%rd11308+8], %rd11311;
	bra.uni 	$L__BB0_505;
$L__BB0_504:
	mul.wide.u32 	%rd11313, %r257, 8;
	add.s64 	%rd11314, %rd2, %rd11313;
	shl.b64 	%rd11315, %rd146, %r258;
	atom.global.or.b64 	%rd11316, [%rd11314], %rd11315;
$L__BB0_505:
	add.s32 	%r4064, %r234, 391;
	shr.u32 	%r4065, %r4064, 6;
	and.b32  	%r4066, %r4064, 39;
	ld.global.nc.u64 	%rd11317, [%rd133+4352];
	and.b64  	%rd11318, %rd11317, 8388607;
	mul.wide.u32 	%rd11319, %r4065, 8;
	add.s64 	%rd11320, %rd2, %rd11319;
	shl.b64 	%rd11321, %rd11318, %r4066;
	atom.global.or.b64 	%rd11322, [%rd11320], %rd11321;
	ld.global.nc.u64 	%rd11323, [%rd133+4608];
	and.b64  	%rd147, %rd11323, 8388607;
	add.s32 	%r4067, %r234, 414;
	shr.u32 	%r259, %r4067, 6;
	and.b32  	%r260, %r4067, 62;
	setp.lt.u32 	%p488, %r260, 42;
	@%p488 bra 	$L__BB0_507;
	mul.wide.u32 	%rd11324, %r259, 8;
	add.s64 	%rd11325, %rd2, %rd11324;
	shl.b64 	%rd11326, %rd147, %r260;
	atom.global.or.b64 	%rd11327, [%rd11325], %rd11326;
	sub.s32 	%r4068, 64, %r260;
	shr.u64 	%rd11328, %rd147, %r4068;
	atom.global.or.b64 	%rd11329, [%rd11325+8], %rd11328;
	bra.uni 	$L__BB0_508;
$L__BB0_507:
	mul.wide.u32 	%rd11330, %r259, 8;
	add.s64 	%rd11331, %rd2, %rd11330;
	shl.b64 	%rd11332, %rd147, %r260;
	atom.global.or.b64 	%rd11333, [%rd11331], %rd11332;
$L__BB0_508:
	ld.global.nc.u64 	%rd11334, [%rd133+4864];
	and.b64  	%rd148, %rd11334, 8388607;
	add.s32 	%r4069, %r234, 437;
	shr.u32 	%r261, %r4069, 6;
	and.b32  	%r262, %r4069, 53;
	setp.lt.u32 	%p489, %r262, 42;
	@%p489 bra 	$L__BB0_510;
	mul.wide.u32 	%rd11335, %r261, 8;
	add.s64 	%rd11336, %rd2, %rd11335;
	shl.b64 	%rd11337, %rd148, %r262;
	atom.global.or.b64 	%rd11338, [%rd11336], %rd11337;
	sub.s32 	%r4070, 64, %r262;
	shr.u64 	%rd11339, %rd148, %r4070;
	atom.global.or.b64 	%rd11340, [%rd11336+8], %rd11339;
	bra.uni 	$L__BB0_511;
$L__BB0_510:
	mul.wide.u32 	%rd11341, %r261, 8;
	add.s64 	%rd11342, %rd2, %rd11341;
	shl.b64 	%rd11343, %rd148, %r262;
	atom.global.or.b64 	%rd11344, [%rd11342], %rd11343;
$L__BB0_511:
	ld.global.nc.u64 	%rd11345, [%rd133+5120];
	and.b64  	%rd149, %rd11345, 8388607;
	add.s32 	%r4071, %r234, 460;
	shr.u32 	%r263, %r4071, 6;
	and.b32  	%r264, %r4071, 44;
	setp.lt.u32 	%p490, %r264, 42;
	@%p490 bra 	$L__BB0_513;
	mul.wide.u32 	%rd11346, %r263, 8;
	add.s64 	%rd11347, %rd2, %rd11346;
	shl.b64 	%rd11348, %rd149, %r264;
	atom.global.or.b64 	%rd11349, [%rd11347], %rd11348;
	sub.s32 	%r4072, 64, %r264;
	shr.u64 	%rd11350, %rd149, %r4072;
	atom.global.or.b64 	%rd11351, [%rd11347+8], %rd11350;
	bra.uni 	$L__BB0_514;
$L__BB0_513:
	mul.wide.u32 	%rd11352, %r263, 8;
	add.s64 	%rd11353, %rd2, %rd11352;
	shl.b64 	%rd11354, %rd149, %r264;
	atom.global.or.b64 	%rd11355, [%rd11353], %rd11354;
$L__BB0_514:
	add.s32 	%r4073, %r234, 483;
	shr.u32 	%r4074, %r4073, 6;
	and.b32  	%r4075, %r4073, 35;
	ld.global.nc.u64 	%rd11356, [%rd133+5376];
	and.b64  	%rd11357, %rd11356, 8388607;
	mul.wide.u32 	%rd11358, %r4074, 8;
	add.s64 	%rd11359, %rd2, %rd11358;
	shl.b64 	%rd11360, %rd11357, %r4075;
	atom.global.or.b64 	%rd11361, [%rd11359], %rd11360;
	ld.global.nc.u64 	%rd11362, [%rd133+5632];
	and.b64  	%rd150, %rd11362, 8388607;
	add.s32 	%r4076, %r234, 506;
	shr.u32 	%r265, %r4076, 6;
	and.b32  	%r266, %r4076, 58;
	setp.lt.u32 	%p491, %r266, 42;
	@%p491 bra 	$L__BB0_516;
	mul.wide.u32 	%rd11363, %r265, 8;
	add.s64 	%rd11364, %rd2, %rd11363;
	shl.b64 	%rd11365, %rd150, %r266;
	atom.global.or.b64 	%rd11366, [%rd11364], %rd11365;
	sub.s32 	%r4077, 64, %r266;
	shr.u64 	%rd11367, %rd150, %r4077;
	atom.global.or.b64 	%rd11368, [%rd11364+8], %rd11367;
	bra.uni 	$L__BB0_517;
$L__BB0_516:
	mul.wide.u32 	%rd11369, %r265, 8;
	add.s64 	%rd11370, %rd2, %rd11369;
	shl.b64 	%rd11371, %rd150, %r266;
	atom.global.or.b64 	%rd11372, [%rd11370], %rd11371;
$L__BB0_517:
	ld.global.nc.u64 	%rd11373, [%rd133+5888];
	and.b64  	%rd151, %rd11373, 8388607;
	add.s32 	%r4078, %r234, 529;
	shr.u32 	%r267, %r4078, 6;
	and.b32  	%r268, %r4078, 49;
	setp.lt.u32 	%p492, %r268, 42;
	@%p492 bra 	$L__BB0_519;
	mul.wide.u32 	%rd11374, %r267, 8;
	add.s64 	%rd11375, %rd2, %rd11374;
	shl.b64 	%rd11376, %rd151, %r268;
	atom.global.or.b64 	%rd11377, [%rd11375], %rd11376;
	sub.s32 	%r4079, 64, %r268;
	shr.u64 	%rd11378, %rd151, %r4079;
	atom.global.or.b64 	%rd11379, [%rd11375+8], %rd11378;
	bra.uni 	$L__BB0_520;
$L__BB0_519:
	mul.wide.u32 	%rd11380, %r267, 8;
	add.s64 	%rd11381, %rd2, %rd11380;
	shl.b64 	%rd11382, %rd151, %r268;
	atom.global.or.b64 	%rd11383, [%rd11381], %rd11382;
$L__BB0_520:
	add.s32 	%r4080, %r234, 552;
	shr.u32 	%r4081, %r4080, 6;
	and.b32  	%r4082, %r4080, 40;
	ld.global.nc.u64 	%rd11384, [%rd133+6144];
	and.b64  	%rd11385, %rd11384, 8388607;
	mul.wide.u32 	%rd11386, %r4081, 8;
	add.s64 	%rd11387, %rd2, %rd11386;
	shl.b64 	%rd11388, %rd11385, %r4082;
	atom.global.or.b64 	%rd11389, [%rd11387], %rd11388;
	ld.global.nc.u64 	%rd11390, [%rd133+6400];
	and.b64  	%rd152, %rd11390, 8388607;
	add.s32 	%r4083, %r234, 575;
	shr.u32 	%r269, %r4083, 6;
	and.b32  	%r270, %r4083, 63;
	setp.lt.u32 	%p493, %r270, 42;
	@%p493 bra 	$L__BB0_522;
	mul.wide.u32 	%rd11391, %r269, 8;
	add.s64 	%rd11392, %rd2, %rd11391;
	shl.b64 	%rd11393, %rd152, %r270;
	atom.global.or.b64 	%rd11394, [%rd11392], %rd11393;
	sub.s32 	%r4084, 64, %r270;
	shr.u64 	%rd11395, %rd152, %r4084;
	atom.global.or.b64 	%rd11396, [%rd11392+8], %rd11395;
	bra.uni 	$L__BB0_523;
$L__BB0_522:
	mul.wide.u32 	%rd11397, %r269, 8;
	add.s64 	%rd11398, %rd2, %rd11397;
	shl.b64 	%rd11399, %rd152, %r270;
	atom.global.or.b64 	%rd11400, [%rd11398], %rd11399;
$L__BB0_523:
	ld.global.nc.u64 	%rd11401, [%rd133+6656];
	and.b64  	%rd153, %rd11401, 8388607;
	add.s32 	%r4085, %r234, 598;
	shr.u32 	%r271, %r4085, 6;
	and.b32  	%r272, %r4085, 54;
	setp.lt.u32 	%p494, %r272, 42;
	@%p494 bra 	$L__BB0_525;
	mul.wide.u32 	%rd11402, %r271, 8;
	add.s64 	%rd11403, %rd2, %rd11402;
	shl.b64 	%rd11404, %rd153, %r272;
	atom.global.or.b64 	%rd11405, [%rd11403], %rd11404;
	sub.s32 	%r4086, 64, %r272;
	shr.u64 	%rd11406, %rd153, %r4086;
	atom.global.or.b64 	%rd11407, [%rd11403+8], %rd11406;
	bra.uni 	$L__BB0_526;
$L__BB0_525:
	mul.wide.u32 	%rd11408, %r271, 8;
	add.s64 	%rd11409, %rd2, %rd11408;
	shl.b64 	%rd11410, %rd153, %r272;
	atom.global.or.b64 	%rd11411, [%rd11409], %rd11410;
$L__BB0_526:
	ld.global.nc.u64 	%rd11412, [%rd133+6912];
	and.b64  	%rd154, %rd11412, 8388607;
	add.s32 	%r4087, %r234, 621;
	shr.u32 	%r273, %r4087, 6;
	and.b32  	%r274, %r4087, 45;
	setp.lt.u32 	%p495, %r274, 42;
	@%p495 bra 	$L__BB0_528;
	mul.wide.u32 	%rd11413, %r273, 8;
	add.s64 	%rd11414, %rd2, %rd11413;
	shl.b64 	%rd11415, %rd154, %r274;
	atom.global.or.b64 	%rd11416, [%rd11414], %rd11415;
	sub.s32 	%r4088, 64, %r274;
	shr.u64 	%rd11417, %rd154, %r4088;
	atom.global.or.b64 	%rd11418, [%rd11414+8], %rd11417;
	bra.uni 	$L__BB0_529;
$L__BB0_528:
	mul.wide.u32 	%rd11419, %r273, 8;
	add.s64 	%rd11420, %rd2, %rd11419;
	shl.b64 	%rd11421, %rd154, %r274;
	atom.global.or.b64 	%rd11422, [%rd11420], %rd11421;
$L__BB0_529:
	add.s32 	%r4089, %r234, 644;
	shr.u32 	%r4090, %r4089, 6;
	and.b32  	%r4091, %r4089, 36;
	ld.global.nc.u64 	%rd11423, [%rd133+7168];
	and.b64  	%rd11424, %rd11423, 8388607;
	mul.wide.u32 	%rd11425, %r4090, 8;
	add.s64 	%rd11426, %rd2, %rd11425;
	shl.b64 	%rd11427, %rd11424, %r4091;
	atom.global.or.b64 	%rd11428, [%rd11426], %rd11427;
	ld.global.nc.u64 	%rd11429, [%rd133+7424];
	and.b64  	%rd155, %rd11429, 8388607;
	add.s32 	%r4092, %r234, 667;
	shr.u32 	%r275, %r4092, 6;
	and.b32  	%r276, %r4092, 59;
	setp.lt.u32 	%p496, %r276, 42;
	@%p496 bra 	$L__BB0_531;
	mul.wide.u32 	%rd11430, %r275, 8;
	add.s64 	%rd11431, %rd2, %rd11430;
	shl.b64 	%rd11432, %rd155, %r276;
	atom.global.or.b64 	%rd11433, [%rd11431], %rd11432;
	sub.s32 	%r4093, 64, %r276;
	shr.u64 	%rd11434, %rd155, %r4093;
	atom.global.or.b64 	%rd11435, [%rd11431+8], %rd11434;
	bra.uni 	$L__BB0_532;
$L__BB0_531:
	mul.wide.u32 	%rd11436, %r275, 8;
	add.s64 	%rd11437, %rd2, %rd11436;
	shl.b64 	%rd11438, %rd155, %r276;
	atom.global.or.b64 	%rd11439, [%rd11437], %rd11438;
$L__BB0_532:
	ld.global.nc.u64 	%rd11440, [%rd133+7680];
	and.b64  	%rd156, %rd11440, 8388607;
	add.s32 	%r4094, %r234, 690;
	shr.u32 	%r277, %r4094, 6;
	and.b32  	%r278, %r4094, 50;
	setp.lt.u32 	%p497, %r278, 42;
	@%p497 bra 	$L__BB0_534;
	mul.wide.u32 	%rd11441, %r277, 8;
	add.s64 	%rd11442, %rd2, %rd11441;
	shl.b64 	%rd11443, %rd156, %r278;
	atom.global.or.b64 	%rd11444, [%rd11442], %rd11443;
	sub.s32 	%r4095, 64, %r278;
	shr.u64 	%rd11445, %rd156, %r4095;
	atom.global.or.b64 	%rd11446, [%rd11442+8], %rd11445;
	bra.uni 	$L__BB0_535;
$L__BB0_534:
	mul.wide.u32 	%rd11447, %r277, 8;
	add.s64 	%rd11448, %rd2, %rd11447;
	shl.b64 	%rd11449, %rd156, %r278;
	atom.global.or.b64 	%rd11450, [%rd11448], %rd11449;
$L__BB0_535:
	add.s32 	%r4096, %r234, 713;
	shr.u32 	%r4097, %r4096, 6;
	and.b32  	%r4098, %r4096, 41;
	ld.global.nc.u64 	%rd11451, [%rd133+7936];
	and.b64  	%rd11452, %rd11451, 8388607;
	mul.wide.u32 	%rd11453, %r4097, 8;
	add.s64 	%rd11454, %rd2, %rd11453;
	shl.b64 	%rd11455, %rd11452, %r4098;
	atom.global.or.b64 	%rd11456, [%rd11454], %rd11455;
	bra.uni 	$L__BB0_1680;
$L__BB0_536:
	mov.u32 	%r3910, %tid.x;
	mul.lo.s32 	%r279, %r3910, 800;
	mul.wide.u32 	%rd10659, %r3910, 8;
	add.s64 	%rd157, %rd1, %rd10659;
	shr.u32 	%r280, %r279, 6;
	and.b32  	%r3911, %r279, 32;
	ld.global.nc.u64 	%rd10660, [%rd157];
	and.b64  	%rd10661, %rd10660, 33554431;
	mul.wide.u32 	%rd10662, %r280, 8;
	add.s64 	%rd10663, %rd2, %rd10662;
	shl.b64 	%rd10664, %rd10661, %r3911;
	atom.global.or.b64 	%rd10665, [%rd10663], %rd10664;
	ld.global.nc.u64 	%rd10666, [%rd157+256];
	and.b64  	%rd158, %rd10666, 33554431;
	or.b32  	%r3912, %r279, 25;
	and.b32  	%r281, %r3912, 57;
	setp.lt.u32 	%p452, %r281, 40;
	@%p452 bra 	$L__BB0_538;
	shl.b64 	%rd10669, %rd158, %r281;
	atom.global.or.b64 	%rd10670, [%rd10663], %rd10669;
	sub.s32 	%r3913, 64, %r281;
	shr.u64 	%rd10671, %rd158, %r3913;
	atom.global.or.b64 	%rd10672, [%rd10663+8], %rd10671;
	bra.uni 	$L__BB0_539;
$L__BB0_538:
	shl.b64 	%rd10675, %rd158, %r281;
	atom.global.or.b64 	%rd10676, [%rd10663], %rd10675;
$L__BB0_539:
	ld.global.nc.u64 	%rd10677, [%rd157+512];
	and.b64  	%rd159, %rd10677, 33554431;
	add.s32 	%r3914, %r279, 50;
	shr.u32 	%r282, %r3914, 6;
	and.b32  	%r283, %r3914, 50;
	setp.lt.u32 	%p453, %r283, 40;
	@%p453 bra 	$L__BB0_541;
	mul.wide.u32 	%rd10678, %r282, 8;
	add.s64 	%rd10679, %rd2, %rd10678;
	shl.b64 	%rd10680, %rd159, %r283;
	atom.global.or.b64 	%rd10681, [%rd10679], %rd10680;
	sub.s32 	%r3915, 64, %r283;
	shr.u64 	%rd10682, %rd159, %r3915;
	atom.global.or.b64 	%rd10683, [%rd10679+8], %rd10682;
	bra.uni 	$L__BB0_542;
$L__BB0_541:
	mul.wide.u32 	%rd10684, %r282, 8;
	add.s64 	%rd10685, %rd2, %rd10684;
	shl.b64 	%rd10686, %rd159, %r283;
	atom.global.or.b64 	%rd10687, [%rd10685], %rd10686;
$L__BB0_542:
	ld.global.nc.u64 	%rd10688, [%rd157+768];
	and.b64  	%rd160, %rd10688, 33554431;
	add.s32 	%r3916, %r279, 75;
	shr.u32 	%r284, %r3916, 6;
	and.b32  	%r285, %r3916, 43;
	setp.lt.u32 	%p454, %r285, 40;
	@%p454 bra 	$L__BB0_544;
	mul.wide.u32 	%rd10689, %r284, 8;
	add.s64 	%rd10690, %rd2, %rd10689;
	shl.b64 	%rd10691, %rd160, %r285;
	atom.global.or.b64 	%rd10692, [%rd10690], %rd10691;
	sub.s32 	%r3917, 64, %r285;
	shr.u64 	%rd10693, %rd160, %r3917;
	atom.global.or.b64 	%rd10694, [%rd10690+8], %rd10693;
	bra.uni 	$L__BB0_545;
$L__BB0_544:
	mul.wide.u32 	%rd10695, %r284, 8;
	add.s64 	%rd10696, %rd2, %rd10695;
	shl.b64 	%rd10697, %rd160, %r285;
	atom.global.or.b64 	%rd10698, [%rd10696], %rd10697;
$L__BB0_545:
	add.s32 	%r3918, %r279, 100;
	shr.u32 	%r3919, %r3918, 6;
	and.b32  	%r3920, %r3918, 36;
	ld.global.nc.u64 	%rd10699, [%rd157+1024];
	and.b64  	%rd10700, %rd10699, 33554431;
	mul.wide.u32 	%rd10701, %r3919, 8;
	add.s64 	%rd10702, %rd2, %rd10701;
	shl.b64 	%rd10703, %rd10700, %r3920;
	atom.global.or.b64 	%rd10704, [%rd10702], %rd10703;
	ld.global.nc.u64 	%rd10705, [%rd157+1280];
	and.b64  	%rd161, %rd10705, 33554431;
	add.s32 	%r3921, %r279, 125;
	shr.u32 	%r286, %r3921, 6;
	and.b32  	%r287, %r3921, 61;
	setp.lt.u32 	%p455, %r287, 40;
	@%p455 bra 	$L__BB0_547;
	mul.wide.u32 	%rd10706, %r286, 8;
	add.s64 	%rd10707, %rd2, %rd10706;
	shl.b64 	%rd10708, %rd161, %r287;
	atom.global.or.b64 	%rd10709, [%rd10707], %rd10708;
	sub.s32 	%r3922, 64, %r287;
	shr.u64 	%rd10710, %rd161, %r3922;
	atom.global.or.b64 	%rd10711, [%rd10707+8], %rd10710;
	bra.uni 	$L__BB0_548;
$L__BB0_547:
	mul.wide.u32 	%rd10712, %r286, 8;
	add.s64 	%rd10713, %rd2, %rd10712;
	shl.b64 	%rd10714, %rd161, %r287;
	atom.global.or.b64 	%rd10715, [%rd10713], %rd10714;
$L__BB0_548:
	ld.global.nc.u64 	%rd10716, [%rd157+1536];
	and.b64  	%rd162, %rd10716, 33554431;
	add.s32 	%r3923, %r279, 150;
	shr.u32 	%r288, %r3923, 6;
	and.b32  	%r289, %r3923, 54;
	setp.lt.u32 	%p456, %r289, 40;
	@%p456 bra 	$L__BB0_550;
	mul.wide.u32 	%rd10717, %r288, 8;
	add.s64 	%rd10718, %rd2, %rd10717;
	shl.b64 	%rd10719, %rd162, %r289;
	atom.global.or.b64 	%rd10720, [%rd10718], %rd10719;
	sub.s32 	%r3924, 64, %r289;
	shr.u64 	%rd10721, %rd162, %r3924;
	atom.global.or.b64 	%rd10722, [%rd10718+8], %rd10721;
	bra.uni 	$L__BB0_551;
$L__BB0_550:
	mul.wide.u32 	%rd10723, %r288, 8;
	add.s64 	%rd10724, %rd2, %rd10723;
	shl.b64 	%rd10725, %rd162, %r289;
	atom.global.or.b64 	%rd10726, [%rd10724], %rd10725;
$L__BB0_551:
	ld.global.nc.u64 	%rd10727, [%rd157+1792];
	and.b64  	%rd163, %rd10727, 33554431;
	add.s32 	%r3925, %r279, 175;
	shr.u32 	%r290, %r3925, 6;
	and.b32  	%r291, %r3925, 47;
	setp.lt.u32 	%p457, %r291, 40;
	@%p457 bra 	$L__BB0_553;
	mul.wide.u32 	%rd10728, %r290, 8;
	add.s64 	%rd10729, %rd2, %rd10728;
	shl.b64 	%rd10730, %rd163, %r291;
	atom.global.or.b64 	%rd10731, [%rd10729], %rd10730;
	sub.s32 	%r3926, 64, %r291;
	shr.u64 	%rd10732, %rd163, %r3926;
	atom.global.or.b64 	%rd10733, [%rd10729+8], %rd10732;
	bra.uni 	$L__BB0_554;
$L__BB0_553:
	mul.wide.u32 	%rd10734, %r290, 8;
	add.s64 	%rd10735, %rd2, %rd10734;
	shl.b64 	%rd10736, %rd163, %r291;
	atom.global.or.b64 	%rd10737, [%rd10735], %rd10736;
$L__BB0_554:
	ld.global.nc.u64 	%rd164, [%rd157+2048];
	and.b64  	%rd165, %rd164, 33554431;
	add.s32 	%r3927, %r279, 200;
	shr.u32 	%r292, %r3927, 6;
	and.b32  	%r293, %r3927, 40;
	setp.ne.s32 	%p458, %r293, 40;
	@%p458 bra 	$L__BB0_556;
	mul.wide.u32 	%rd10742, %r292, 8;
	add.s64 	%rd10743, %rd2, %rd10742;
	shl.b64 	%rd10744, %rd164, 40;
	atom.global.or.b64 	%rd10745, [%rd10743], %rd10744;
	shr.u64 	%rd10746, %rd165, 24;
	atom.global.or.b64 	%rd10747, [%rd10743+8], %rd10746;
	bra.uni 	$L__BB0_557;
$L__BB0_556:
	mul.wide.u32 	%rd10738, %r292, 8;
	add.s64 	%rd10739, %rd2, %rd10738;
	shl.b64 	%rd10740, %rd165, %r293;
	atom.global.or.b64 	%rd10741, [%rd10739], %rd10740;
$L__BB0_557:
	add.s32 	%r3928, %r279, 225;
	shr.u32 	%r3929, %r3928, 6;
	and.b32  	%r3930, %r3928, 33;
	ld.global.nc.u64 	%rd10748, [%rd157+2304];
	and.b64  	%rd10749, %rd10748, 33554431;
	mul.wide.u32 	%rd10750, %r3929, 8;
	add.s64 	%rd10751, %rd2, %rd10750;
	shl.b64 	%rd10752, %rd10749, %r3930;
	atom.global.or.b64 	%rd10753, [%rd10751], %rd10752;
	ld.global.nc.u64 	%rd10754, [%rd157+2560];
	and.b64  	%rd166, %rd10754, 33554431;
	add.s32 	%r3931, %r279, 250;
	shr.u32 	%r294, %r3931, 6;
	and.b32  	%r295, %r3931, 58;
	setp.lt.u32 	%p459, %r295, 40;
	@%p459 bra 	$L__BB0_559;
	mul.wide.u32 	%rd10755, %r294, 8;
	add.s64 	%rd10756, %rd2, %rd10755;
	shl.b64 	%rd10757, %rd166, %r295;
	atom.global.or.b64 	%rd10758, [%rd10756], %rd10757;
	sub.s32 	%r3932, 64, %r295;
	shr.u64 	%rd10759, %rd166, %r3932;
	atom.global.or.b64 	%rd10760, [%rd10756+8], %rd10759;
	bra.uni 	$L__BB0_560;
$L__BB0_559:
	mul.wide.u32 	%rd10761, %r294, 8;
	add.s64 	%rd10762, %rd2, %rd10761;
	shl.b64 	%rd10763, %rd166, %r295;
	atom.global.or.b64 	%rd10764, [%rd10762], %rd10763;
$L__BB0_560:
	ld.global.nc.u64 	%rd10765, [%rd157+2816];
	and.b64  	%rd167, %rd10765, 33554431;
	add.s32 	%r3933, %r279, 275;
	shr.u32 	%r296, %r3933, 6;
	and.b32  	%r297, %r3933, 51;
	setp.lt.u32 	%p460, %r297, 40;
	@%p460 bra 	$L__BB0_562;
	mul.wide.u32 	%rd10766, %r296, 8;
	add.s64 	%rd10767, %rd2, %rd10766;
	shl.b64 	%rd10768, %rd167, %r297;
	atom.global.or.b64 	%rd10769, [%rd10767], %rd10768;
	sub.s32 	%r3934, 64, %r297;
	shr.u64 	%rd10770, %rd167, %r3934;
	atom.global.or.b64 	%rd10771, [%rd10767+8], %rd10770;
	bra.uni 	$L__BB0_563;
$L__BB0_562:
	mul.wide.u32 	%rd10772, %r296, 8;
	add.s64 	%rd10773, %rd2, %rd10772;
	shl.b64 	%rd10774, %rd167, %r297;
	atom.global.or.b64 	%rd10775, [%rd10773], %rd10774;
$L__BB0_563:
	ld.global.nc.u64 	%rd10776, [%rd157+3072];
	and.b64  	%rd168, %rd10776, 33554431;
	add.s32 	%r3935, %r279, 300;
	shr.u32 	%r298, %r3935, 6;
	and.b32  	%r299, %r3935, 44;
	setp.lt.u32 	%p461, %r299, 40;
	@%p461 bra 	$L__BB0_565;
	mul.wide.u32 	%rd10777, %r298, 8;
	add.s64 	%rd10778, %rd2, %rd10777;
	shl.b64 	%rd10779, %rd168, %r299;
	atom.global.or.b64 	%rd10780, [%rd10778], %rd10779;
	sub.s32 	%r3936, 64, %r299;
	shr.u64 	%rd10781, %rd168, %r3936;
	atom.global.or.b64 	%rd10782, [%rd10778+8], %rd10781;
	bra.uni 	$L__BB0_566;
$L__BB0_565:
	mul.wide.u32 	%rd10783, %r298, 8;
	add.s64 	%rd10784, %rd2, %rd10783;
	shl.b64 	%rd10785, %rd168, %r299;
	atom.global.or.b64 	%rd10786, [%rd10784], %rd10785;
$L__BB0_566:
	add.s32 	%r3937, %r279, 325;
	shr.u32 	%r3938, %r3937, 6;
	and.b32  	%r3939, %r3937, 37;
	ld.global.nc.u64 	%rd10787, [%rd157+3328];
	and.b64  	%rd10788, %rd10787, 33554431;
	mul.wide.u32 	%rd10789, %r3938, 8;
	add.s64 	%rd10790, %rd2, %rd10789;
	shl.b64 	%rd10791, %rd10788, %r3939;
	atom.global.or.b64 	%rd10792, [%rd10790], %rd10791;
	ld.global.nc.u64 	%rd10793, [%rd157+3584];
	and.b64  	%rd169, %rd10793, 33554431;
	add.s32 	%r3940, %r279, 350;
	shr.u32 	%r300, %r3940, 6;
	and.b32  	%r301, %r3940, 62;
	setp.lt.u32 	%p462, %r301, 40;
	@%p462 bra 	$L__BB0_568;
	mul.wide.u32 	%rd10794, %r300, 8;
	add.s64 	%rd10795, %rd2, %rd10794;
	shl.b64 	%rd10796, %rd169, %r301;
	atom.global.or.b64 	%rd10797, [%rd10795], %rd10796;
	sub.s32 	%r3941, 64, %r301;
	shr.u64 	%rd10798, %rd169, %r3941;
	atom.global.or.b64 	%rd10799, [%rd10795+8], %rd10798;
	bra.uni 	$L__BB0_569;
$L__BB0_568:
	mul.wide.u32 	%rd10800, %r300, 8;
	add.s64 	%rd10801, %rd2, %rd10800;
	shl.b64 	%rd10802, %rd169, %r301;
	atom.global.or.b64 	%rd10803, [%rd10801], %rd10802;
$L__BB0_569:
	ld.global.nc.u64 	%rd10804, [%rd157+3840];
	and.b64  	%rd170, %rd10804, 33554431;
	add.s32 	%r3942, %r279, 375;
	shr.u32 	%r302, %r3942, 6;
	and.b32  	%r303, %r3942, 55;
	setp.lt.u32 	%p463, %r303, 40;
	@%p463 bra 	$L__BB0_571;
	mul.wide.u32 	%rd10805, %r302, 8;
	add.s64 	%rd10806, %rd2, %rd10805;
	shl.b64 	%rd10807, %rd170, %r303;
	atom.global.or.b64 	%rd10808, [%rd10806], %rd10807;
	sub.s32 	%r3943, 64, %r303;
	shr.u64 	%rd10809, %rd170, %r3943;
	atom.global.or.b64 	%rd10810, [%rd10806+8], %rd10809;
	bra.uni 	$L__BB0_572;
$L__BB0_571:
	mul.wide.u32 	%rd10811, %r302, 8;
	add.s64 	%rd10812, %rd2, %rd10811;
	shl.b64 	%rd10813, %rd170, %r303;
	atom.global.or.b64 	%rd10814, [%rd10812], %rd10813;
$L__BB0_572:
	ld.global.nc.u64 	%rd10815, [%rd157+4096];
	and.b64  	%rd171, %rd10815, 33554431;
	add.s32 	%r3944, %r279, 400;
	shr.u32 	%r304, %r3944, 6;
	and.b32  	%r305, %r3944, 48;
	setp.lt.u32 	%p464, %r305, 40;
	@%p464 bra 	$L__BB0_574;
	mul.wide.u32 	%rd10816, %r304, 8;
	add.s64 	%rd10817, %rd2, %rd10816;
	shl.b64 	%rd10818, %rd171, %r305;
	atom.global.or.b64 	%rd10819, [%rd10817], %rd10818;
	sub.s32 	%r3945, 64, %r305;
	shr.u64 	%rd10820, %rd171, %r3945;
	atom.global.or.b64 	%rd10821, [%rd10817+8], %rd10820;
	bra.uni 	$L__BB0_575;
$L__BB0_574:
	mul.wide.u32 	%rd10822, %r304, 8;
	add.s64 	%rd10823, %rd2, %rd10822;
	shl.b64 	%rd10824, %rd171, %r305;
	atom.global.or.b64 	%rd10825, [%rd10823], %rd10824;
$L__BB0_575:
	ld.global.nc.u64 	%rd10826, [%rd157+4352];
	and.b64  	%rd172, %rd10826, 33554431;
	add.s32 	%r3946, %r279, 425;
	shr.u32 	%r306, %r3946, 6;
	and.b32  	%r307, %r3946, 41;
	setp.lt.u32 	%p465, %r307, 40;
	@%p465 bra 	$L__BB0_577;
	mul.wide.u32 	%rd10827, %r306, 8;
	add.s64 	%rd10828, %rd2, %rd10827;
	shl.b64 	%rd10829, %rd172, %r307;
	atom.global.or.b64 	%rd10830, [%rd10828], %rd10829;
	sub.s32 	%r3947, 64, %r307;
	shr.u64 	%rd10831, %rd172, %r3947;
	atom.global.or.b64 	%rd10832, [%rd10828+8], %rd10831;
	bra.uni 	$L__BB0_578;
$L__BB0_577:
	mul.wide.u32 	%rd10833, %r306, 8;
	add.s64 	%rd10834, %rd2, %rd10833;
	shl.b64 	%rd10835, %rd172, %r307;
	atom.global.or.b64 	%rd10836, [%rd10834], %rd10835;
$L__BB0_578:
	add.s32 	%r3948, %r279, 450;
	shr.u32 	%r3949, %r3948, 6;
	and.b32  	%r3950, %r3948, 34;
	ld.global.nc.u64 	%rd10837, [%rd157+4608];
	and.b64  	%rd10838, %rd10837, 33554431;
	mul.wide.u32 	%rd10839, %r3949, 8;
	add.s64 	%rd10840, %rd2, %rd10839;
	shl.b64 	%rd10841, %rd10838, %r3950;
	atom.global.or.b64 	%rd10842, [%rd10840], %rd10841;
	ld.global.nc.u64 	%rd10843, [%rd157+4864];
	and.b64  	%rd173, %rd10843, 33554431;
	add.s32 	%r3951, %r279, 475;
	shr.u32 	%r308, %r3951, 6;
	and.b32  	%r309, %r3951, 59;
	setp.lt.u32 	%p466, %r309, 40;
	@%p466 bra 	$L__BB0_580;
	mul.wide.u32 	%rd10844, %r308, 8;
	add.s64 	%rd10845, %rd2, %rd10844;
	shl.b64 	%rd10846, %rd173, %r309;
	atom.global.or.b64 	%rd10847, [%rd10845], %rd10846;
	sub.s32 	%r3952, 64, %r309;
	shr.u64 	%rd10848, %rd173, %r3952;
	atom.global.or.b64 	%rd10849, [%rd10845+8], %rd10848;
	bra.uni 	$L__BB0_581;
$L__BB0_580:
	mul.wide.u32 	%rd10850, %r308, 8;
	add.s64 	%rd10851, %rd2, %rd10850;
	shl.b64 	%rd10852, %rd173, %r309;
	atom.global.or.b64 	%rd10853, [%rd10851], %rd10852;
$L__BB0_581:
	ld.global.nc.u64 	%rd10854, [%rd157+5120];
	and.b64  	%rd174, %rd10854, 33554431;
	add.s32 	%r3953, %r279, 500;
	shr.u32 	%r310, %r3953, 6;
	and.b32  	%r311, %r3953, 52;
	setp.lt.u32 	%p467, %r311, 40;
	@%p467 bra 	$L__BB0_583;
	mul.wide.u32 	%rd10855, %r310, 8;
	add.s64 	%rd10856, %rd2, %rd10855;
	shl.b64 	%rd10857, %rd174, %r311;
	atom.global.or.b64 	%rd10858, [%rd10856], %rd10857;
	sub.s32 	%r3954, 64, %r311;
	shr.u64 	%rd10859, %rd174, %r3954;
	atom.global.or.b64 	%rd10860, [%rd10856+8], %rd10859;
	bra.uni 	$L__BB0_584;
$L__BB0_583:
	mul.wide.u32 	%rd10861, %r310, 8;
	add.s64 	%rd10862, %rd2, %rd10861;
	shl.b64 	%rd10863, %rd174, %r311;
	atom.global.or.b64 	%rd10864, [%rd10862], %rd10863;
$L__BB0_584:
	ld.global.nc.u64 	%rd10865, [%rd157+5376];
	and.b64  	%rd175, %rd10865, 33554431;
	add.s32 	%r3955, %r279, 525;
	shr.u32 	%r312, %r3955, 6;
	and.b32  	%r313, %r3955, 45;
	setp.lt.u32 	%p468, %r313, 40;
	@%p468 bra 	$L__BB0_586;
	mul.wide.u32 	%rd10866, %r312, 8;
	add.s64 	%rd10867, %rd2, %rd10866;
	shl.b64 	%rd10868, %rd175, %r313;
	atom.global.or.b64 	%rd10869, [%rd10867], %rd10868;
	sub.s32 	%r3956, 64, %r313;
	shr.u64 	%rd10870, %rd175, %r3956;
	atom.global.or.b64 	%rd10871, [%rd10867+8], %rd10870;
	bra.uni 	$L__BB0_587;
$L__BB0_586:
	mul.wide.u32 	%rd10872, %r312, 8;
	add.s64 	%rd10873, %rd2, %rd10872;
	shl.b64 	%rd10874, %rd175, %r313;
	atom.global.or.b64 	%rd10875, [%rd10873], %rd10874;
$L__BB0_587:
	add.s32 	%r3957, %r279, 550;
	shr.u32 	%r3958, %r3957, 6;
	and.b32  	%r3959, %r3957, 38;
	ld.global.nc.u64 	%rd10876, [%rd157+5632];
	and.b64  	%rd10877, %rd10876, 33554431;
	mul.wide.u32 	%rd10878, %r3958, 8;
	add.s64 	%rd10879, %rd2, %rd10878;
	shl.b64 	%rd10880, %rd10877, %r3959;
	atom.global.or.b64 	%rd10881, [%rd10879], %rd10880;
	ld.global.nc.u64 	%rd10882, [%rd157+5888];
	and.b64  	%rd176, %rd10882, 33554431;
	add.s32 	%r3960, %r279, 575;
	shr.u32 	%r314, %r3960, 6;
	and.b32  	%r315, %r3960, 63;
	setp.lt.u32 	%p469, %r315, 40;
	@%p469 bra 	$L__BB0_589;
	mul.wide.u32 	%rd10883, %r314, 8;
	add.s64 	%rd10884, %rd2, %rd10883;
	shl.b64 	%rd10885, %rd176, %r315;
	atom.global.or.b64 	%rd10886, [%rd10884], %rd10885;
	sub.s32 	%r3961, 64, %r315;
	shr.u64 	%rd10887, %rd176, %r3961;
	atom.global.or.b64 	%rd10888, [%rd10884+8], %rd10887;
	bra.uni 	$L__BB0_590;
$L__BB0_589:
	mul.wide.u32 	%rd10889, %r314, 8;
	add.s64 	%rd10890, %rd2, %rd10889;
	shl.b64 	%rd10891, %rd176, %r315;
	atom.global.or.b64 	%rd10892, [%rd10890], %rd10891;
$L__BB0_590:
	ld.global.nc.u64 	%rd10893, [%rd157+6144];
	and.b64  	%rd177, %rd10893, 33554431;
	add.s32 	%r3962, %r279, 600;
	shr.u32 	%r316, %r3962, 6;
	and.b32  	%r317, %r3962, 56;
	setp.lt.u32 	%p470, %r317, 40;
	@%p470 bra 	$L__BB0_592;
	mul.wide.u32 	%rd10894, %r316, 8;
	add.s64 	%rd10895, %rd2, %rd10894;
	shl.b64 	%rd10896, %rd177, %r317;
	atom.global.or.b64 	%rd10897, [%rd10895], %rd10896;
	sub.s32 	%r3963, 64, %r317;
	shr.u64 	%rd10898, %rd177, %r3963;
	atom.global.or.b64 	%rd10899, [%rd10895+8], %rd10898;
	bra.uni 	$L__BB0_593;
$L__BB0_592:
	mul.wide.u32 	%rd10900, %r316, 8;
	add.s64 	%rd10901, %rd2, %rd10900;
	shl.b64 	%rd10902, %rd177, %r317;
	atom.global.or.b64 	%rd10903, [%rd10901], %rd10902;
$L__BB0_593:
	ld.global.nc.u64 	%rd10904, [%rd157+6400];
	and.b64  	%rd178, %rd10904, 33554431;
	add.s32 	%r3964, %r279, 625;
	shr.u32 	%r318, %r3964, 6;
	and.b32  	%r319, %r3964, 49;
	setp.lt.u32 	%p471, %r319, 40;
	@%p471 bra 	$L__BB0_595;
	mul.wide.u32 	%rd10905, %r318, 8;
	add.s64 	%rd10906, %rd2, %rd10905;
	shl.b64 	%rd10907, %rd178, %r319;
	atom.global.or.b64 	%rd10908, [%rd10906], %rd10907;
	sub.s32 	%r3965, 64, %r319;
	shr.u64 	%rd10909, %rd178, %r3965;
	atom.global.or.b64 	%rd10910, [%rd10906+8], %rd10909;
	bra.uni 	$L__BB0_596;
$L__BB0_595:
	mul.wide.u32 	%rd10911, %r318, 8;
	add.s64 	%rd10912, %rd2, %rd10911;
	shl.b64 	%rd10913, %rd178, %r319;
	atom.global.or.b64 	%rd10914, [%rd10912], %rd10913;
$L__BB0_596:
	ld.global.nc.u64 	%rd10915, [%rd157+6656];
	and.b64  	%rd179, %rd10915, 33554431;
	add.s32 	%r3966, %r279, 650;
	shr.u32 	%r320, %r3966, 6;
	and.b32  	%r321, %r3966, 42;
	setp.lt.u32 	%p472, %r321, 40;
	@%p472 bra 	$L__BB0_598;
	mul.wide.u32 	%rd10916, %r320, 8;
	add.s64 	%rd10917, %rd2, %rd10916;
	shl.b64 	%rd10918, %rd179, %r321;
	atom.global.or.b64 	%rd10919, [%rd10917], %rd10918;
	sub.s32 	%r3967, 64, %r321;
	shr.u64 	%rd10920, %rd179, %r3967;
	atom.global.or.b64 	%rd10921, [%rd10917+8], %rd10920;
	bra.uni 	$L__BB0_599;
$L__BB0_598:
	mul.wide.u32 	%rd10922, %r320, 8;
	add.s64 	%rd10923, %rd2, %rd10922;
	shl.b64 	%rd10924, %rd179, %r321;
	atom.global.or.b64 	%rd10925, [%rd10923], %rd10924;
$L__BB0_599:
	add.s32 	%r3968, %r279, 675;
	shr.u32 	%r3969, %r3968, 6;
	and.b32  	%r3970, %r3968, 35;
	ld.global.nc.u64 	%rd10926, [%rd157+6912];
	and.b64  	%rd10927, %rd10926, 33554431;
	mul.wide.u32 	%rd10928, %r3969, 8;
	add.s64 	%rd10929, %rd2, %rd10928;
	shl.b64 	%rd10930, %rd10927, %r3970;
	atom.global.or.b64 	%rd10931, [%rd10929], %rd10930;
	ld.global.nc.u64 	%rd10932, [%rd157+7168];
	and.b64  	%rd180, %rd10932, 33554431;
	add.s32 	%r3971, %r279, 700;
	shr.u32 	%r322, %r3971, 6;
	and.b32  	%r323, %r3971, 60;
	setp.lt.u32 	%p473, %r323, 40;
	@%p473 bra 	$L__BB0_601;
	mul.wide.u32 	%rd10933, %r322, 8;
	add.s64 	%rd10934, %rd2, %rd10933;
	shl.b64 	%rd10935, %rd180, %r323;
	atom.global.or.b64 	%rd10936, [%rd10934], %rd10935;
	sub.s32 	%r3972, 64, %r323;
	shr.u64 	%rd10937, %rd180, %r3972;
	atom.global.or.b64 	%rd10938, [%rd10934+8], %rd10937;
	bra.uni 	$L__BB0_602;
$L__BB0_601:
	mul.wide.u32 	%rd10939, %r322, 8;
	add.s64 	%rd10940, %rd2, %rd10939;
	shl.b64 	%rd10941, %rd180, %r323;
	atom.global.or.b64 	%rd10942, [%rd10940], %rd10941;
$L__BB0_602:
	ld.global.nc.u64 	%rd10943, [%rd157+7424];
	and.b64  	%rd181, %rd10943, 33554431;
	add.s32 	%r3973, %r279, 725;
	shr.u32 	%r324, %r3973, 6;
	and.b32  	%r325, %r3973, 53;
	setp.lt.u32 	%p474, %r325, 40;
	@%p474 bra 	$L__BB0_604;
	mul.wide.u32 	%rd10944, %r324, 8;
	add.s64 	%rd10945, %rd2, %rd10944;
	shl.b64 	%rd10946, %rd181, %r325;
	atom.global.or.b64 	%rd10947, [%rd10945], %rd10946;
	sub.s32 	%r3974, 64, %r325;
	shr.u64 	%rd10948, %rd181, %r3974;
	atom.global.or.b64 	%rd10949, [%rd10945+8], %rd10948;
	bra.uni 	$L__BB0_605;
$L__BB0_604:
	mul.wide.u32 	%rd10950, %r324, 8;
	add.s64 	%rd10951, %rd2, %rd10950;
	shl.b64 	%rd10952, %rd181, %r325;
	atom.global.or.b64 	%rd10953, [%rd10951], %rd10952;
$L__BB0_605:
	ld.global.nc.u64 	%rd10954, [%rd157+7680];
	and.b64  	%rd182, %rd10954, 33554431;
	add.s32 	%r3975, %r279, 750;
	shr.u32 	%r326, %r3975, 6;
	and.b32  	%r327, %r3975, 46;
	setp.lt.u32 	%p475, %r327, 40;
	@%p475 bra 	$L__BB0_607;
	mul.wide.u32 	%rd10955, %r326, 8;
	add.s64 	%rd10956, %rd2, %rd10955;
	shl.b64 	%rd10957, %rd182, %r327;
	atom.global.or.b64 	%rd10958, [%rd10956], %rd10957;
	sub.s32 	%r3976, 64, %r327;
	shr.u64 	%rd10959, %rd182, %r3976;
	atom.global.or.b64 	%rd10960, [%rd10956+8], %rd10959;
	bra.uni 	$L__BB0_608;
$L__BB0_607:
	mul.wide.u32 	%rd10961, %r326, 8;
	add.s64 	%rd10962, %rd2, %rd10961;
	shl.b64 	%rd10963, %rd182, %r327;
	atom.global.or.b64 	%rd10964, [%rd10962], %rd10963;
$L__BB0_608:
	add.s32 	%r3977, %r279, 775;
	shr.u32 	%r3978, %r3977, 6;
	and.b32  	%r3979, %r3977, 39;
	ld.global.nc.u64 	%rd10965, [%rd157+7936];
	and.b64  	%rd10966, %rd10965, 33554431;
	mul.wide.u32 	%rd10967, %r3978, 8;
	add.s64 	%rd10968, %rd2, %rd10967;
	shl.b64 	%rd10969, %rd10966, %r3979;
	atom.global.or.b64 	%rd10970, [%rd10968], %rd10969;
	bra.uni 	$L__BB0_1680;
$L__BB0_609:
	mov.u32 	%r3781, %tid.x;
	mul.lo.s32 	%r328, %r3781, 864;
	mul.wide.u32 	%rd10125, %r3781, 8;
	add.s64 	%rd183, %rd1, %rd10125;
	shr.u32 	%r329, %r328, 6;
	and.b32  	%r3782, %r328, 32;
	ld.global.nc.u64 	%rd10126, [%rd183];
	and.b64  	%rd10127, %rd10126, 134217727;
	mul.wide.u32 	%rd10128, %r329, 8;
	add.s64 	%rd10129, %rd2, %rd10128;
	shl.b64 	%rd10130, %rd10127, %r3782;
	atom.global.or.b64 	%rd10131, [%rd10129], %rd10130;
	ld.global.nc.u64 	%rd10132, [%rd183+256];
	and.b64  	%rd184, %rd10132, 134217727;
	or.b32  	%r3783, %r328, 27;
	and.b32  	%r330, %r3783, 59;
	setp.lt.u32 	%p426, %r330, 38;
	@%p426 bra 	$L__BB0_611;
	shl.b64 	%rd10135, %rd184, %r330;
	atom.global.or.b64 	%rd10136, [%rd10129], %rd10135;
	sub.s32 	%r3784, 64, %r330;
	shr.u64 	%rd10137, %rd184, %r3784;
	atom.global.or.b64 	%rd10138, [%rd10129+8], %rd10137;
	bra.uni 	$L__BB0_612;
$L__BB0_611:
	shl.b64 	%rd10141, %rd184, %r330;
	atom.global.or.b64 	%rd10142, [%rd10129], %rd10141;
$L__BB0_612:
	ld.global.nc.u64 	%rd10143, [%rd183+512];
	and.b64  	%rd185, %rd10143, 134217727;
	add.s32 	%r3785, %r328, 54;
	shr.u32 	%r331, %r3785, 6;
	and.b32  	%r332, %r3785, 54;
	setp.lt.u32 	%p427, %r332, 38;
	@%p427 bra 	$L__BB0_614;
	mul.wide.u32 	%rd10144, %r331, 8;
	add.s64 	%rd10145, %rd2, %rd10144;
	shl.b64 	%rd10146, %rd185, %r332;
	atom.global.or.b64 	%rd10147, [%rd10145], %rd10146;
	sub.s32 	%r3786, 64, %r332;
	shr.u64 	%rd10148, %rd185, %r3786;
	atom.global.or.b64 	%rd10149, [%rd10145+8], %rd10148;
	bra.uni 	$L__BB0_615;
$L__BB0_614:
	mul.wide.u32 	%rd10150, %r331, 8;
	add.s64 	%rd10151, %rd2, %rd10150;
	shl.b64 	%rd10152, %rd185, %r332;
	atom.global.or.b64 	%rd10153, [%rd10151], %rd10152;
$L__BB0_615:
	ld.global.nc.u64 	%rd10154, [%rd183+768];
	and.b64  	%rd186, %rd10154, 134217727;
	add.s32 	%r3787, %r328, 81;
	shr.u32 	%r333, %r3787, 6;
	and.b32  	%r334, %r3787, 49;
	setp.lt.u32 	%p428, %r334, 38;
	@%p428 bra 	$L__BB0_617;
	mul.wide.u32 	%rd10155, %r333, 8;
	add.s64 	%rd10156, %rd2, %rd10155;
	shl.b64 	%rd10157, %rd186, %r334;
	atom.global.or.b64 	%rd10158, [%rd10156], %rd10157;
	sub.s32 	%r3788, 64, %r334;
	shr.u64 	%rd10159, %rd186, %r3788;
	atom.global.or.b64 	%rd10160, [%rd10156+8], %rd10159;
	bra.uni 	$L__BB0_618;
$L__BB0_617:
	mul.wide.u32 	%rd10161, %r333, 8;
	add.s64 	%rd10162, %rd2, %rd10161;
	shl.b64 	%rd10163, %rd186, %r334;
	atom.global.or.b64 	%rd10164, [%rd10162], %rd10163;
$L__BB0_618:
	ld.global.nc.u64 	%rd10165, [%rd183+1024];
	and.b64  	%rd187, %rd10165, 134217727;
	add.s32 	%r3789, %r328, 108;
	shr.u32 	%r335, %r3789, 6;
	and.b32  	%r336, %r3789, 44;
	setp.lt.u32 	%p429, %r336, 38;
	@%p429 bra 	$L__BB0_620;
	mul.wide.u32 	%rd10166, %r335, 8;
	add.s64 	%rd10167, %rd2, %rd10166;
	shl.b64 	%rd10168, %rd187, %r336;
	atom.global.or.b64 	%rd10169, [%rd10167], %rd10168;
	sub.s32 	%r3790, 64, %r336;
	shr.u64 	%rd10170, %rd187, %r3790;
	atom.global.or.b64 	%rd10171, [%rd10167+8], %rd10170;
	bra.uni 	$L__BB0_621;
$L__BB0_620:
	mul.wide.u32 	%rd10172, %r335, 8;
	add.s64 	%rd10173, %rd2, %rd10172;
	shl.b64 	%rd10174, %rd187, %r336;
	atom.global.or.b64 	%rd10175, [%rd10173], %rd10174;
$L__BB0_621:
	ld.global.nc.u64 	%rd10176, [%rd183+1280];
	and.b64  	%rd188, %rd10176, 134217727;
	add.s32 	%r3791, %r328, 135;
	shr.u32 	%r337, %r3791, 6;
	and.b32  	%r338, %r3791, 39;
	setp.lt.u32 	%p430, %r338, 38;
	@%p430 bra 	$L__BB0_623;
	mul.wide.u32 	%rd10177, %r337, 8;
	add.s64 	%rd10178, %rd2, %rd10177;
	shl.b64 	%rd10179, %rd188, %r338;
	atom.global.or.b64 	%rd10180, [%rd10178], %rd10179;
	sub.s32 	%r3792, 64, %r338;
	shr.u64 	%rd10181, %rd188, %r3792;
	atom.global.or.b64 	%rd10182, [%rd10178+8], %rd10181;
	bra.uni 	$L__BB0_624;
$L__BB0_623:
	mul.wide.u32 	%rd10183, %r337, 8;
	add.s64 	%rd10184, %rd2, %rd10183;
	shl.b64 	%rd10185, %rd188, %r338;
	atom.global.or.b64 	%rd10186, [%rd10184], %rd10185;
$L__BB0_624:
	add.s32 	%r3793, %r328, 162;
	shr.u32 	%r3794, %r3793, 6;
	and.b32  	%r3795, %r3793, 34;
	ld.global.nc.u64 	%rd10187, [%rd183+1536];
	and.b64  	%rd10188, %rd10187, 134217727;
	mul.wide.u32 	%rd10189, %r3794, 8;
	add.s64 	%rd10190, %rd2, %rd10189;
	shl.b64 	%rd10191, %rd10188, %r3795;
	atom.global.or.b64 	%rd10192, [%rd10190], %rd10191;
	ld.global.nc.u64 	%rd10193, [%rd183+1792];
	and.b64  	%rd189, %rd10193, 134217727;
	add.s32 	%r3796, %r328, 189;
	shr.u32 	%r339, %r3796, 6;
	and.b32  	%r340, %r3796, 61;
	setp.lt.u32 	%p431, %r340, 38;
	@%p431 bra 	$L__BB0_626;
	mul.wide.u32 	%rd10194, %r339, 8;
	add.s64 	%rd10195, %rd2, %rd10194;
	shl.b64 	%rd10196, %rd189, %r340;
	atom.global.or.b64 	%rd10197, [%rd10195], %rd10196;
	sub.s32 	%r3797, 64, %r340;
	shr.u64 	%rd10198, %rd189, %r3797;
	atom.global.or.b64 	%rd10199, [%rd10195+8], %rd10198;
	bra.uni 	$L__BB0_627;
$L__BB0_626:
	mul.wide.u32 	%rd10200, %r339, 8;
	add.s64 	%rd10201, %rd2, %rd10200;
	shl.b64 	%rd10202, %rd189, %r340;
	atom.global.or.b64 	%rd10203, [%rd10201], %rd10202;
$L__BB0_627:
	ld.global.nc.u64 	%rd10204, [%rd183+2048];
	and.b64  	%rd190, %rd10204, 134217727;
	add.s32 	%r3798, %r328, 216;
	shr.u32 	%r341, %r3798, 6;
	and.b32  	%r342, %r3798, 56;
	setp.lt.u32 	%p432, %r342, 38;
	@%p432 bra 	$L__BB0_629;
	mul.wide.u32 	%rd10205, %r341, 8;
	add.s64 	%rd10206, %rd2, %rd10205;
	shl.b64 	%rd10207, %rd190, %r342;
	atom.global.or.b64 	%rd10208, [%rd10206], %rd10207;
	sub.s32 	%r3799, 64, %r342;
	shr.u64 	%rd10209, %rd190, %r3799;
	atom.global.or.b64 	%rd10210, [%rd10206+8], %rd10209;
	bra.uni 	$L__BB0_630;
$L__BB0_629:
	mul.wide.u32 	%rd10211, %r341, 8;
	add.s64 	%rd10212, %rd2, %rd10211;
	shl.b64 	%rd10213, %rd190, %r342;
	atom.global.or.b64 	%rd10214, [%rd10212], %rd10213;
$L__BB0_630:
	ld.global.nc.u64 	%rd10215, [%rd183+2304];
	and.b64  	%rd191, %rd10215, 134217727;
	add.s32 	%r3800, %r328, 243;
	shr.u32 	%r343, %r3800, 6;
	and.b32  	%r344, %r3800, 51;
	setp.lt.u32 	%p433, %r344, 38;
	@%p433 bra 	$L__BB0_632;
	mul.wide.u32 	%rd10216, %r343, 8;
	add.s64 	%rd10217, %rd2, %rd10216;
	shl.b64 	%rd10218, %rd191, %r344;
	atom.global.or.b64 	%rd10219, [%rd10217], %rd10218;
	sub.s32 	%r3801, 64, %r344;
	shr.u64 	%rd10220, %rd191, %r3801;
	atom.global.or.b64 	%rd10221, [%rd10217+8], %rd10220;
	bra.uni 	$L__BB0_633;
$L__BB0_632:
	mul.wide.u32 	%rd10222, %r343, 8;
	add.s64 	%rd10223, %rd2, %rd10222;
	shl.b64 	%rd10224, %rd191, %r344;
	atom.global.or.b64 	%rd10225, [%rd10223], %rd10224;
$L__BB0_633:
	ld.global.nc.u64 	%rd10226, [%rd183+2560];
	and.b64  	%rd192, %rd10226, 134217727;
	add.s32 	%r3802, %r328, 270;
	shr.u32 	%r345, %r3802, 6;
	and.b32  	%r346, %r3802, 46;
	setp.lt.u32 	%p434, %r346, 38;
	@%p434 bra 	$L__BB0_635;
	mul.wide.u32 	%rd10227, %r345, 8;
	add.s64 	%rd10228, %rd2, %rd10227;
	shl.b64 	%rd10229, %rd192, %r346;
	atom.global.or.b64 	%rd10230, [%rd10228], %rd10229;
	sub.s32 	%r3803, 64, %r346;
	shr.u64 	%rd10231, %rd192, %r3803;
	atom.global.or.b64 	%rd10232, [%rd10228+8], %rd10231;
	bra.uni 	$L__BB0_636;
$L__BB0_635:
	mul.wide.u32 	%rd10233, %r345, 8;
	add.s64 	%rd10234, %rd2, %rd10233;
	shl.b64 	%rd10235, %rd192, %r346;
	atom.global.or.b64 	%rd10236, [%rd10234], %rd10235;
$L__BB0_636:
	ld.global.nc.u64 	%rd10237, [%rd183+2816];
	and.b64  	%rd193, %rd10237, 134217727;
	add.s32 	%r3804, %r328, 297;
	shr.u32 	%r347, %r3804, 6;
	and.b32  	%r348, %r3804, 41;
	setp.lt.u32 	%p435, %r348, 38;
	@%p435 bra 	$L__BB0_638;
	mul.wide.u32 	%rd10238, %r347, 8;
	add.s64 	%rd10239, %rd2, %rd10238;
	shl.b64 	%rd10240, %rd193, %r348;
	atom.global.or.b64 	%rd10241, [%rd10239], %rd10240;
	sub.s32 	%r3805, 64, %r348;
	shr.u64 	%rd10242, %rd193, %r3805;
	atom.global.or.b64 	%rd10243, [%rd10239+8], %rd10242;
	bra.uni 	$L__BB0_639;
$L__BB0_638:
	mul.wide.u32 	%rd10244, %r347, 8;
	add.s64 	%rd10245, %rd2, %rd10244;
	shl.b64 	%rd10246, %rd193, %r348;
	atom.global.or.b64 	%rd10247, [%rd10245], %rd10246;
$L__BB0_639:
	add.s32 	%r3806, %r328, 324;
	shr.u32 	%r3807, %r3806, 6;
	and.b32  	%r3808, %r3806, 36;
	ld.global.nc.u64 	%rd10248, [%rd183+3072];
	and.b64  	%rd10249, %rd10248, 134217727;
	mul.wide.u32 	%rd10250, %r3807, 8;
	add.s64 	%rd10251, %rd2, %rd10250;
	shl.b64 	%rd10252, %rd10249, %r3808;
	atom.global.or.b64 	%rd10253, [%rd10251], %rd10252;
	ld.global.nc.u64 	%rd10254, [%rd183+3328];
	and.b64  	%rd194, %rd10254, 134217727;
	add.s32 	%r3809, %r328, 351;
	shr.u32 	%r349, %r3809, 6;
	and.b32  	%r350, %r3809, 63;
	setp.lt.u32 	%p436, %r350, 38;
	@%p436 bra 	$L__BB0_641;
	mul.wide.u32 	%rd10255, %r349, 8;
	add.s64 	%rd10256, %rd2, %rd10255;
	shl.b64 	%rd10257, %rd194, %r350;
	atom.global.or.b64 	%rd10258, [%rd10256], %rd10257;
	sub.s32 	%r3810, 64, %r350;
	shr.u64 	%rd10259, %rd194, %r3810;
	atom.global.or.b64 	%rd10260, [%rd10256+8], %rd10259;
	bra.uni 	$L__BB0_642;
$L__BB0_641:
	mul.wide.u32 	%rd10261, %r349, 8;
	add.s64 	%rd10262, %rd2, %rd10261;
	shl.b64 	%rd10263, %rd194, %r350;
	atom.global.or.b64 	%rd10264, [%rd10262], %rd10263;
$L__BB0_642:
	ld.global.nc.u64 	%rd10265, [%rd183+3584];
	and.b64  	%rd195, %rd10265, 134217727;
	add.s32 	%r3811, %r328, 378;
	shr.u32 	%r351, %r3811, 6;
	and.b32  	%r352, %r3811, 58;
	setp.lt.u32 	%p437, %r352, 38;
	@%p437 bra 	$L__BB0_644;
	mul.wide.u32 	%rd10266, %r351, 8;
	add.s64 	%rd10267, %rd2, %rd10266;
	shl.b64 	%rd10268, %rd195, %r352;
	atom.global.or.b64 	%rd10269, [%rd10267], %rd10268;
	sub.s32 	%r3812, 64, %r352;
	shr.u64 	%rd10270, %rd195, %r3812;
	atom.global.or.b64 	%rd10271, [%rd10267+8], %rd10270;
	bra.uni 	$L__BB0_645;
$L__BB0_644:
	mul.wide.u32 	%rd10272, %r351, 8;
	add.s64 	%rd10273, %rd2, %rd10272;
	shl.b64 	%rd10274, %rd195, %r352;
	atom.global.or.b64 	%rd10275, [%rd10273], %rd10274;
$L__BB0_645:
	ld.global.nc.u64 	%rd10276, [%rd183+3840];
	and.b64  	%rd196, %rd10276, 134217727;
	add.s32 	%r3813, %r328, 405;
	shr.u32 	%r353, %r3813, 6;
	and.b32  	%r354, %r3813, 53;
	setp.lt.u32 	%p438, %r354, 38;
	@%p438 bra 	$L__BB0_647;
	mul.wide.u32 	%rd10277, %r353, 8;
	add.s64 	%rd10278, %rd2, %rd10277;
	shl.b64 	%rd10279, %rd196, %r354;
	atom.global.or.b64 	%rd10280, [%rd10278], %rd10279;
	sub.s32 	%r3814, 64, %r354;
	shr.u64 	%rd10281, %rd196, %r3814;
	atom.global.or.b64 	%rd10282, [%rd10278+8], %rd10281;
	bra.uni 	$L__BB0_648;
$L__BB0_647:
	mul.wide.u32 	%rd10283, %r353, 8;
	add.s64 	%rd10284, %rd2, %rd10283;
	shl.b64 	%rd10285, %rd196, %r354;
	atom.global.or.b64 	%rd10286, [%rd10284], %rd10285;
$L__BB0_648:
	ld.global.nc.u64 	%rd10287, [%rd183+4096];
	and.b64  	%rd197, %rd10287, 134217727;
	add.s32 	%r3815, %r328, 432;
	shr.u32 	%r355, %r3815, 6;
	and.b32  	%r356, %r3815, 48;
	setp.lt.u32 	%p439, %r356, 38;
	@%p439 bra 	$L__BB0_650;
	mul.wide.u32 	%rd10288, %r355, 8;
	add.s64 	%rd10289, %rd2, %rd10288;
	shl.b64 	%rd10290, %rd197, %r356;
	atom.global.or.b64 	%rd10291, [%rd10289], %rd10290;
	sub.s32 	%r3816, 64, %r356;
	shr.u64 	%rd10292, %rd197, %r3816;
	atom.global.or.b64 	%rd10293, [%rd10289+8], %rd10292;
	bra.uni 	$L__BB0_651;
$L__BB0_650:
	mul.wide.u32 	%rd10294, %r355, 8;
	add.s64 	%rd10295, %rd2, %rd10294;
	shl.b64 	%rd10296, %rd197, %r356;
	atom.global.or.b64 	%rd10297, [%rd10295], %rd10296;
$L__BB0_651:
	ld.global.nc.u64 	%rd10298, [%rd183+4352];
	and.b64  	%rd198, %rd10298, 134217727;
	add.s32 	%r3817, %r328, 459;
	shr.u32 	%r357, %r3817, 6;
	and.b32  	%r358, %r3817, 43;
	setp.lt.u32 	%p440, %r358, 38;
	@%p440 bra 	$L__BB0_653;
	mul.wide.u32 	%rd10299, %r357, 8;
	add.s64 	%rd10300, %rd2, %rd10299;
	shl.b64 	%rd10301, %rd198, %r358;
	atom.global.or.b64 	%rd10302, [%rd10300], %rd10301;
	sub.s32 	%r3818, 64, %r358;
	shr.u64 	%rd10303, %rd198, %r3818;
	atom.global.or.b64 	%rd10304, [%rd10300+8], %rd10303;
	bra.uni 	$L__BB0_654;
$L__BB0_653:
	mul.wide.u32 	%rd10305, %r357, 8;
	add.s64 	%rd10306, %rd2, %rd10305;
	shl.b64 	%rd10307, %rd198, %r358;
	atom.global.or.b64 	%rd10308, [%rd10306], %rd10307;
$L__BB0_654:
	ld.global.nc.u64 	%rd199, [%rd183+4608];
	and.b64  	%rd200, %rd199, 134217727;
	add.s32 	%r3819, %r328, 486;
	shr.u32 	%r359, %r3819, 6;
	and.b32  	%r360, %r3819, 38;
	setp.ne.s32 	%p441, %r360, 38;
	@%p441 bra 	$L__BB0_656;
	mul.wide.u32 	%rd10313, %r359, 8;
	add.s64 	%rd10314, %rd2, %rd10313;
	shl.b64 	%rd10315, %rd199, 38;
	atom.global.or.b64 	%rd10316, [%rd10314], %rd10315;
	shr.u64 	%rd10317, %rd200, 26;
	atom.global.or.b64 	%rd10318, [%rd10314+8], %rd10317;
	bra.uni 	$L__BB0_657;
$L__BB0_656:
	mul.wide.u32 	%rd10309, %r359, 8;
	add.s64 	%rd10310, %rd2, %rd10309;
	shl.b64 	%rd10311, %rd200, %r360;
	atom.global.or.b64 	%rd10312, [%rd10310], %rd10311;
$L__BB0_657:
	add.s32 	%r3820, %r328, 513;
	shr.u32 	%r3821, %r3820, 6;
	and.b32  	%r3822, %r3820, 33;
	ld.global.nc.u64 	%rd10319, [%rd183+4864];
	and.b64  	%rd10320, %rd10319, 134217727;
	mul.wide.u32 	%rd10321, %r3821, 8;
	add.s64 	%rd10322, %rd2, %rd10321;
	shl.b64 	%rd10323, %rd10320, %r3822;
	atom.global.or.b64 	%rd10324, [%rd10322], %rd10323;
	ld.global.nc.u64 	%rd10325, [%rd183+5120];
	and.b64  	%rd201, %rd10325, 134217727;
	add.s32 	%r3823, %r328, 540;
	shr.u32 	%r361, %r3823, 6;
	and.b32  	%r362, %r3823, 60;
	setp.lt.u32 	%p442, %r362, 38;
	@%p442 bra 	$L__BB0_659;
	mul.wide.u32 	%rd10326, %r361, 8;
	add.s64 	%rd10327, %rd2, %rd10326;
	shl.b64 	%rd10328, %rd201, %r362;
	atom.global.or.b64 	%rd10329, [%rd10327], %rd10328;
	sub.s32 	%r3824, 64, %r362;
	shr.u64 	%rd10330, %rd201, %r3824;
	atom.global.or.b64 	%rd10331, [%rd10327+8], %rd10330;
	bra.uni 	$L__BB0_660;
$L__BB0_659:
	mul.wide.u32 	%rd10332, %r361, 8;
	add.s64 	%rd10333, %rd2, %rd10332;
	shl.b64 	%rd10334, %rd201, %r362;
	atom.global.or.b64 	%rd10335, [%rd10333], %rd10334;
$L__BB0_660:
	ld.global.nc.u64 	%rd10336, [%rd183+5376];
	and.b64  	%rd202, %rd10336, 134217727;
	add.s32 	%r3825, %r328, 567;
	shr.u32 	%r363, %r3825, 6;
	and.b32  	%r364, %r3825, 55;
	setp.lt.u32 	%p443, %r364, 38;
	@%p443 bra 	$L__BB0_662;
	mul.wide.u32 	%rd10337, %r363, 8;
	add.s64 	%rd10338, %rd2, %rd10337;
	shl.b64 	%rd10339, %rd202, %r364;
	atom.global.or.b64 	%rd10340, [%rd10338], %rd10339;
	sub.s32 	%r3826, 64, %r364;
	shr.u64 	%rd10341, %rd202, %r3826;
	atom.global.or.b64 	%rd10342, [%rd10338+8], %rd10341;
	bra.uni 	$L__BB0_663;
$L__BB0_662:
	mul.wide.u32 	%rd10343, %r363, 8;
	add.s64 	%rd10344, %rd2, %rd10343;
	shl.b64 	%rd10345, %rd202, %r364;
	atom.global.or.b64 	%rd10346, [%rd10344], %rd10345;
$L__BB0_663:
	ld.global.nc.u64 	%rd10347, [%rd183+5632];
	and.b64  	%rd203, %rd10347, 134217727;
	add.s32 	%r3827, %r328, 594;
	shr.u32 	%r365, %r3827, 6;
	and.b32  	%r366, %r3827, 50;
	setp.lt.u32 	%p444, %r366, 38;
	@%p444 bra 	$L__BB0_665;
	mul.wide.u32 	%rd10348, %r365, 8;
	add.s64 	%rd10349, %rd2, %rd10348;
	shl.b64 	%rd10350, %rd203, %r366;
	atom.global.or.b64 	%rd10351, [%rd10349], %rd10350;
	sub.s32 	%r3828, 64, %r366;
	shr.u64 	%rd10352, %rd203, %r3828;
	atom.global.or.b64 	%rd10353, [%rd10349+8], %rd10352;
	bra.uni 	$L__BB0_666;
$L__BB0_665:
	mul.wide.u32 	%rd10354, %r365, 8;
	add.s64 	%rd10355, %rd2, %rd10354;
	shl.b64 	%rd10356, %rd203, %r366;
	atom.global.or.b64 	%rd10357, [%rd10355], %rd10356;
$L__BB0_666:
	ld.global.nc.u64 	%rd10358, [%rd183+5888];
	and.b64  	%rd204, %rd10358, 134217727;
	add.s32 	%r3829, %r328, 621;
	shr.u32 	%r367, %r3829, 6;
	and.b32  	%r368, %r3829, 45;
	setp.lt.u32 	%p445, %r368, 38;
	@%p445 bra 	$L__BB0_668;
	mul.wide.u32 	%rd10359, %r367, 8;
	add.s64 	%rd10360, %rd2, %rd10359;
	shl.b64 	%rd10361, %rd204, %r368;
	atom.global.or.b64 	%rd10362, [%rd10360], %rd10361;
	sub.s32 	%r3830, 64, %r368;
	shr.u64 	%rd10363, %rd204, %r3830;
	atom.global.or.b64 	%rd10364, [%rd10360+8], %rd10363;
	bra.uni 	$L__BB0_669;
$L__BB0_668:
	mul.wide.u32 	%rd10365, %r367, 8;
	add.s64 	%rd10366, %rd2, %rd10365;
	shl.b64 	%rd10367, %rd204, %r368;
	atom.global.or.b64 	%rd10368, [%rd10366], %rd10367;
$L__BB0_669:
	ld.global.nc.u64 	%rd10369, [%rd183+6144];
	and.b64  	%rd205, %rd10369, 134217727;
	add.s32 	%r3831, %r328, 648;
	shr.u32 	%r369, %r3831, 6;
	and.b32  	%r370, %r3831, 40;
	setp.lt.u32 	%p446, %r370, 38;
	@%p446 bra 	$L__BB0_671;
	mul.wide.u32 	%rd10370, %r369, 8;
	add.s64 	%rd10371, %rd2, %rd10370;
	shl.b64 	%rd10372, %rd205, %r370;
	atom.global.or.b64 	%rd10373, [%rd10371], %rd10372;
	sub.s32 	%r3832, 64, %r370;
	shr.u64 	%rd10374, %rd205, %r3832;
	atom.global.or.b64 	%rd10375, [%rd10371+8], %rd10374;
	bra.uni 	$L__BB0_672;
$L__BB0_671:
	mul.wide.u32 	%rd10376, %r369, 8;
	add.s64 	%rd10377, %rd2, %rd10376;
	shl.b64 	%rd10378, %rd205, %r370;
	atom.global.or.b64 	%rd10379, [%rd10377], %rd10378;
$L__BB0_672:
	add.s32 	%r3833, %r328, 675;
	shr.u32 	%r3834, %r3833, 6;
	and.b32  	%r3835, %r3833, 35;
	ld.global.nc.u64 	%rd10380, [%rd183+6400];
	and.b64  	%rd10381, %rd10380, 134217727;
	mul.wide.u32 	%rd10382, %r3834, 8;
	add.s64 	%rd10383, %rd2, %rd10382;
	shl.b64 	%rd10384, %rd10381, %r3835;
	atom.global.or.b64 	%rd10385, [%rd10383], %rd10384;
	ld.global.nc.u64 	%rd10386, [%rd183+6656];
	and.b64  	%rd206, %rd10386, 134217727;
	add.s32 	%r3836, %r328, 702;
	shr.u32 	%r371, %r3836, 6;
	and.b32  	%r372, %r3836, 62;
	setp.lt.u32 	%p447, %r372, 38;
	@%p447 bra 	$L__BB0_674;
	mul.wide.u32 	%rd10387, %r371, 8;
	add.s64 	%rd10388, %rd2, %rd10387;
	shl.b64 	%rd10389, %rd206, %r372;
	atom.global.or.b64 	%rd10390, [%rd10388], %rd10389;
	sub.s32 	%r3837, 64, %r372;
	shr.u64 	%rd10391, %rd206, %r3837;
	atom.global.or.b64 	%rd10392, [%rd10388+8], %rd10391;
	bra.uni 	$L__BB0_675;
$L__BB0_674:
	mul.wide.u32 	%rd10393, %r371, 8;
	add.s64 	%rd10394, %rd2, %rd10393;
	shl.b64 	%rd10395, %rd206, %r372;
	atom.global.or.b64 	%rd10396, [%rd10394], %rd10395;
$L__BB0_675:
	ld.global.nc.u64 	%rd10397, [%rd183+6912];
	and.b64  	%rd207, %rd10397, 134217727;
	add.s32 	%r3838, %r328, 729;
	shr.u32 	%r373, %r3838, 6;
	and.b32  	%r374, %r3838, 57;
	setp.lt.u32 	%p448, %r374, 38;
	@%p448 bra 	$L__BB0_677;
	mul.wide.u32 	%rd10398, %r373, 8;
	add.s64 	%rd10399, %rd2, %rd10398;
	shl.b64 	%rd10400, %rd207, %r374;
	atom.global.or.b64 	%rd10401, [%rd10399], %rd10400;
	sub.s32 	%r3839, 64, %r374;
	shr.u64 	%rd10402, %rd207, %r3839;
	atom.global.or.b64 	%rd10403, [%rd10399+8], %rd10402;
	bra.uni 	$L__BB0_678;
$L__BB0_677:
	mul.wide.u32 	%rd10404, %r373, 8;
	add.s64 	%rd10405, %rd2, %rd10404;
	shl.b64 	%rd10406, %rd207, %r374;
	atom.global.or.b64 	%rd10407, [%rd10405], %rd10406;
$L__BB0_678:
	ld.global.nc.u64 	%rd10408, [%rd183+7168];
	and.b64  	%rd208, %rd10408, 134217727;
	add.s32 	%r3840, %r328, 756;
	shr.u32 	%r375, %r3840, 6;
	and.b32  	%r376, %r3840, 52;
	setp.lt.u32 	%p449, %r376, 38;
	@%p449 bra 	$L__BB0_680;
	mul.wide.u32 	%rd10409, %r375, 8;
	add.s64 	%rd10410, %rd2, %rd10409;
	shl.b64 	%rd10411, %rd208, %r376;
	atom.global.or.b64 	%rd10412, [%rd10410], %rd10411;
	sub.s32 	%r3841, 64, %r376;
	shr.u64 	%rd10413, %rd208, %r3841;
	atom.global.or.b64 	%rd10414, [%rd10410+8], %rd10413;
	bra.uni 	$L__BB0_681;
$L__BB0_680:
	mul.wide.u32 	%rd10415, %r375, 8;
	add.s64 	%rd10416, %rd2, %rd10415;
	shl.b64 	%rd10417, %rd208, %r376;
	atom.global.or.b64 	%rd10418, [%rd10416], %rd10417;
$L__BB0_681:
	ld.global.nc.u64 	%rd10419, [%rd183+7424];
	and.b64  	%rd209, %rd10419, 134217727;
	add.s32 	%r3842, %r328, 783;
	shr.u32 	%r377, %r3842, 6;
	and.b32  	%r378, %r3842, 47;
	setp.lt.u32 	%p450, %r378, 38;
	@%p450 bra 	$L__BB0_683;
	mul.wide.u32 	%rd10420, %r377, 8;
	add.s64 	%rd10421, %rd2, %rd10420;
	shl.b64 	%rd10422, %rd209, %r378;
	atom.global.or.b64 	%rd10423, [%rd10421], %rd10422;
	sub.s32 	%r3843, 64, %r378;
	shr.u64 	%rd10424, %rd209, %r3843;
	atom.global.or.b64 	%rd10425, [%rd10421+8], %rd10424;
	bra.uni 	$L__BB0_684;
$L__BB0_683:
	mul.wide.u32 	%rd10426, %r377, 8;
	add.s64 	%rd10427, %rd2, %rd10426;
	shl.b64 	%rd10428, %rd209, %r378;
	atom.global.or.b64 	%rd10429, [%rd10427], %rd10428;
$L__BB0_684:
	ld.global.nc.u64 	%rd10430, [%rd183+7680];
	and.b64  	%rd210, %rd10430, 134217727;
	add.s32 	%r3844, %r328, 810;
	shr.u32 	%r379, %r3844, 6;
	and.b32  	%r380, %r3844, 42;
	setp.lt.u32 	%p451, %r380, 38;
	@%p451 bra 	$L__BB0_686;
	mul.wide.u32 	%rd10431, %r379, 8;
	add.s64 	%rd10432, %rd2, %rd10431;
	shl.b64 	%rd10433, %rd210, %r380;
	atom.global.or.b64 	%rd10434, [%rd10432], %rd10433;
	sub.s32 	%r3845, 64, %r380;
	shr.u64 	%rd10435, %rd210, %r3845;
	atom.global.or.b64 	%rd10436, [%rd10432+8], %rd10435;
	bra.uni 	$L__BB0_687;
$L__BB0_686:
	mul.wide.u32 	%rd10437, %r379, 8;
	add.s64 	%rd10438, %rd2, %rd10437;
	shl.b64 	%rd10439, %rd210, %r380;
	atom.global.or.b64 	%rd10440, [%rd10438], %rd10439;
$L__BB0_687:
	add.s32 	%r3846, %r328, 837;
	shr.u32 	%r3847, %r3846, 6;
	and.b32  	%r3848, %r3846, 37;
	ld.global.nc.u64 	%rd10441, [%rd183+7936];
	and.b64  	%rd10442, %rd10441, 134217727;
	mul.wide.u32 	%rd10443, %r3847, 8;
	add.s64 	%rd10444, %rd2, %rd10443;
	shl.b64 	%rd10445, %rd10442, %r3848;
	atom.global.or.b64 	%rd10446, [%rd10444], %rd10445;
	bra.uni 	$L__BB0_1680;
$L__BB0_688:
	mov.u32 	%r3658, %tid.x;
	mul.lo.s32 	%r381, %r3658, 928;
	mul.wide.u32 	%rd9587, %r3658, 8;
	add.s64 	%rd211, %rd1, %rd9587;
	shr.u32 	%r382, %r381, 6;
	and.b32  	%r3659, %r381, 32;
	ld.global.nc.u64 	%rd9588, [%rd211];
	and.b64  	%rd9589, %rd9588, 536870911;
	mul.wide.u32 	%rd9590, %r382, 8;
	add.s64 	%rd9591, %rd2, %rd9590;
	shl.b64 	%rd9592, %rd9589, %r3659;
	atom.global.or.b64 	%rd9593, [%rd9591], %rd9592;
	ld.global.nc.u64 	%rd9594, [%rd211+256];
	and.b64  	%rd212, %rd9594, 536870911;
	or.b32  	%r3660, %r381, 29;
	and.b32  	%r383, %r3660, 61;
	setp.lt.u32 	%p398, %r383, 36;
	@%p398 bra 	$L__BB0_690;
	shl.b64 	%rd9597, %rd212, %r383;
	atom.global.or.b64 	%rd9598, [%rd9591], %rd9597;
	sub.s32 	%r3661, 64, %r383;
	shr.u64 	%rd9599, %rd212, %r3661;
	atom.global.or.b64 	%rd9600, [%rd9591+8], %rd9599;
	bra.uni 	$L__BB0_691;
$L__BB0_690:
	shl.b64 	%rd9603, %rd212, %r383;
	atom.global.or.b64 	%rd9604, [%rd9591], %rd9603;
$L__BB0_691:
	ld.global.nc.u64 	%rd9605, [%rd211+512];
	and.b64  	%rd213, %rd9605, 536870911;
	add.s32 	%r3662, %r381, 58;
	shr.u32 	%r384, %r3662, 6;
	and.b32  	%r385, %r3662, 58;
	setp.lt.u32 	%p399, %r385, 36;
	@%p399 bra 	$L__BB0_693;
	mul.wide.u32 	%rd9606, %r384, 8;
	add.s64 	%rd9607, %rd2, %rd9606;
	shl.b64 	%rd9608, %rd213, %r385;
	atom.global.or.b64 	%rd9609, [%rd9607], %rd9608;
	sub.s32 	%r3663, 64, %r385;
	shr.u64 	%rd9610, %rd213, %r3663;
	atom.global.or.b64 	%rd9611, [%rd9607+8], %rd9610;
	bra.uni 	$L__BB0_694;
$L__BB0_693:
	mul.wide.u32 	%rd9612, %r384, 8;
	add.s64 	%rd9613, %rd2, %rd9612;
	shl.b64 	%rd9614, %rd213, %r385;
	atom.global.or.b64 	%rd9615, [%rd9613], %rd9614;
$L__BB0_694:
	ld.global.nc.u64 	%rd9616, [%rd211+768];
	and.b64  	%rd214, %rd9616, 536870911;
	add.s32 	%r3664, %r381, 87;
	shr.u32 	%r386, %r3664, 6;
	and.b32  	%r387, %r3664, 55;
	setp.lt.u32 	%p400, %r387, 36;
	@%p400 bra 	$L__BB0_696;
	mul.wide.u32 	%rd9617, %r386, 8;
	add.s64 	%rd9618, %rd2, %rd9617;
	shl.b64 	%rd9619, %rd214, %r387;
	atom.global.or.b64 	%rd9620, [%rd9618], %rd9619;
	sub.s32 	%r3665, 64, %r387;
	shr.u64 	%rd9621, %rd214, %r3665;
	atom.global.or.b64 	%rd9622, [%rd9618+8], %rd9621;
	bra.uni 	$L__BB0_697;
$L__BB0_696:
	mul.wide.u32 	%rd9623, %r386, 8;
	add.s64 	%rd9624, %rd2, %rd9623;
	shl.b64 	%rd9625, %rd214, %r387;
	atom.global.or.b64 	%rd9626, [%rd9624], %rd9625;
$L__BB0_697:
	ld.global.nc.u64 	%rd9627, [%rd211+1024];
	and.b64  	%rd215, %rd9627, 536870911;
	add.s32 	%r3666, %r381, 116;
	shr.u32 	%r388, %r3666, 6;
	and.b32  	%r389, %r3666, 52;
	setp.lt.u32 	%p401, %r389, 36;
	@%p401 bra 	$L__BB0_699;
	mul.wide.u32 	%rd9628, %r388, 8;
	add.s64 	%rd9629, %rd2, %rd9628;
	shl.b64 	%rd9630, %rd215, %r389;
	atom.global.or.b64 	%rd9631, [%rd9629], %rd9630;
	sub.s32 	%r3667, 64, %r389;
	shr.u64 	%rd9632, %rd215, %r3667;
	atom.global.or.b64 	%rd9633, [%rd9629+8], %rd9632;
	bra.uni 	$L__BB0_700;
$L__BB0_699:
	mul.wide.u32 	%rd9634, %r388, 8;
	add.s64 	%rd9635, %rd2, %rd9634;
	shl.b64 	%rd9636, %rd215, %r389;
	atom.global.or.b64 	%rd9637, [%rd9635], %rd9636;
$L__BB0_700:
	ld.global.nc.u64 	%rd9638, [%rd211+1280];
	and.b64  	%rd216, %rd9638, 536870911;
	add.s32 	%r3668, %r381, 145;
	shr.u32 	%r390, %r3668, 6;
	and.b32  	%r391, %r3668, 49;
	setp.lt.u32 	%p402, %r391, 36;
	@%p402 bra 	$L__BB0_702;
	mul.wide.u32 	%rd9639, %r390, 8;
	add.s64 	%rd9640, %rd2, %rd9639;
	shl.b64 	%rd9641, %rd216, %r391;
	atom.global.or.b64 	%rd9642, [%rd9640], %rd9641;
	sub.s32 	%r3669, 64, %r391;
	shr.u64 	%rd9643, %rd216, %r3669;
	atom.global.or.b64 	%rd9644, [%rd9640+8], %rd9643;
	bra.uni 	$L__BB0_703;
$L__BB0_702:
	mul.wide.u32 	%rd9645, %r390, 8;
	add.s64 	%rd9646, %rd2, %rd9645;
	shl.b64 	%rd9647, %rd216, %r391;
	atom.global.or.b64 	%rd9648, [%rd9646], %rd9647;
$L__BB0_703:
	ld.global.nc.u64 	%rd9649, [%rd211+1536];
	and.b64  	%rd217, %rd9649, 536870911;
	add.s32 	%r3670, %r381, 174;
	shr.u32 	%r392, %r3670, 6;
	and.b32  	%r393, %r3670, 46;
	setp.lt.u32 	%p403, %r393, 36;
	@%p403 bra 	$L__BB0_705;
	mul.wide.u32 	%rd9650, %r392, 8;
	add.s64 	%rd9651, %rd2, %rd9650;
	shl.b64 	%rd9652, %rd217, %r393;
	atom.global.or.b64 	%rd9653, [%rd9651], %rd9652;
	sub.s32 	%r3671, 64, %r393;
	shr.u64 	%rd9654, %rd217, %r3671;
	atom.global.or.b64 	%rd9655, [%rd9651+8], %rd9654;
	bra.uni 	$L__BB0_706;
$L__BB0_705:
	mul.wide.u32 	%rd9656, %r392, 8;
	add.s64 	%rd9657, %rd2, %rd9656;
	shl.b64 	%rd9658, %rd217, %r393;
	atom.global.or.b64 	%rd9659, [%rd9657], %rd9658;
$L__BB0_706:
	ld.global.nc.u64 	%rd9660, [%rd211+1792];
	and.b64  	%rd218, %rd9660, 536870911;
	add.s32 	%r3672, %r381, 203;
	shr.u32 	%r394, %r3672, 6;
	and.b32  	%r395, %r3672, 43;
	setp.lt.u32 	%p404, %r395, 36;
	@%p404 bra 	$L__BB0_708;
	mul.wide.u32 	%rd9661, %r394, 8;
	add.s64 	%rd9662, %rd2, %rd9661;
	shl.b64 	%rd9663, %rd218, %r395;
	atom.global.or.b64 	%rd9664, [%rd9662], %rd9663;
	sub.s32 	%r3673, 64, %r395;
	shr.u64 	%rd9665, %rd218, %r3673;
	atom.global.or.b64 	%rd9666, [%rd9662+8], %rd9665;
	bra.uni 	$L__BB0_709;
$L__BB0_708:
	mul.wide.u32 	%rd9667, %r394, 8;
	add.s64 	%rd9668, %rd2, %rd9667;
	shl.b64 	%rd9669, %rd218, %r395;
	atom.global.or.b64 	%rd9670, [%rd9668], %rd9669;
$L__BB0_709:
	ld.global.nc.u64 	%rd9671, [%rd211+2048];
	and.b64  	%rd219, %rd9671, 536870911;
	add.s32 	%r3674, %r381, 232;
	shr.u32 	%r396, %r3674, 6;
	and.b32  	%r397, %r3674, 40;
	setp.lt.u32 	%p405, %r397, 36;
	@%p405 bra 	$L__BB0_711;
	mul.wide.u32 	%rd9672, %r396, 8;
	add.s64 	%rd9673, %rd2, %rd9672;
	shl.b64 	%rd9674, %rd219, %r397;
	atom.global.or.b64 	%rd9675, [%rd9673], %rd9674;
	sub.s32 	%r3675, 64, %r397;
	shr.u64 	%rd9676, %rd219, %r3675;
	atom.global.or.b64 	%rd9677, [%rd9673+8], %rd9676;
	bra.uni 	$L__BB0_712;
$L__BB0_711:
	mul.wide.u32 	%rd9678, %r396, 8;
	add.s64 	%rd9679, %rd2, %rd9678;
	shl.b64 	%rd9680, %rd219, %r397;
	atom.global.or.b64 	%rd9681, [%rd9679], %rd9680;
$L__BB0_712:
	ld.global.nc.u64 	%rd9682, [%rd211+2304];
	and.b64  	%rd220, %rd9682, 536870911;
	add.s32 	%r3676, %r381, 261;
	shr.u32 	%r398, %r3676, 6;
	and.b32  	%r399, %r3676, 37;
	setp.lt.u32 	%p406, %r399, 36;
	@%p406 bra 	$L__BB0_714;
	mul.wide.u32 	%rd9683, %r398, 8;
	add.s64 	%rd9684, %rd2, %rd9683;
	shl.b64 	%rd9685, %rd220, %r399;
	atom.global.or.b64 	%rd9686, [%rd9684], %rd9685;
	sub.s32 	%r3677, 64, %r399;
	shr.u64 	%rd9687, %rd220, %r3677;
	atom.global.or.b64 	%rd9688, [%rd9684+8], %rd9687;
	bra.uni 	$L__BB0_715;
$L__BB0_714:
	mul.wide.u32 	%rd9689, %r398, 8;
	add.s64 	%rd9690, %rd2, %rd9689;
	shl.b64 	%rd9691, %rd220, %r399;
	atom.global.or.b64 	%rd9692, [%rd9690], %rd9691;
$L__BB0_715:
	add.s32 	%r3678, %r381, 290;
	shr.u32 	%r3679, %r3678, 6;
	and.b32  	%r3680, %r3678, 34;
	ld.global.nc.u64 	%rd9693, [%rd211+2560];
	and.b64  	%rd9694, %rd9693, 536870911;
	mul.wide.u32 	%rd9695, %r3679, 8;
	add.s64 	%rd9696, %rd2, %rd9695;
	shl.b64 	%rd9697, %rd9694, %r3680;
	atom.global.or.b64 	%rd9698, [%rd9696], %rd9697;
	ld.global.nc.u64 	%rd9699, [%rd211+2816];
	and.b64  	%rd221, %rd9699, 536870911;
	add.s32 	%r3681, %r381, 319;
	shr.u32 	%r400, %r3681, 6;
	and.b32  	%r401, %r3681, 63;
	setp.lt.u32 	%p407, %r401, 36;
	@%p407 bra 	$L__BB0_717;
	mul.wide.u32 	%rd9700, %r400, 8;
	add.s64 	%rd9701, %rd2, %rd9700;
	shl.b64 	%rd9702, %rd221, %r401;
	atom.global.or.b64 	%rd9703, [%rd9701], %rd9702;
	sub.s32 	%r3682, 64, %r401;
	shr.u64 	%rd9704, %rd221, %r3682;
	atom.global.or.b64 	%rd9705, [%rd9701+8], %rd9704;
	bra.uni 	$L__BB0_718;
$L__BB0_717:
	mul.wide.u32 	%rd9706, %r400, 8;
	add.s64 	%rd9707, %rd2, %rd9706;
	shl.b64 	%rd9708, %rd221, %r401;
	atom.global.or.b64 	%rd9709, [%rd9707], %rd9708;
$L__BB0_718:
	ld.global.nc.u64 	%rd9710, [%rd211+3072];
	and.b64  	%rd222, %rd9710, 536870911;
	add.s32 	%r3683, %r381, 348;
	shr.u32 	%r402, %r3683, 6;
	and.b32  	%r403, %r3683, 60;
	setp.lt.u32 	%p408, %r403, 36;
	@%p408 bra 	$L__BB0_720;
	mul.wide.u32 	%rd9711, %r402, 8;
	add.s64 	%rd9712, %rd2, %rd9711;
	shl.b64 	%rd9713, %rd222, %r403;
	atom.global.or.b64 	%rd9714, [%rd9712], %rd9713;
	sub.s32 	%r3684, 64, %r403;
	shr.u64 	%rd9715, %rd222, %r3684;
	atom.global.or.b64 	%rd9716, [%rd9712+8], %rd9715;
	bra.uni 	$L__BB0_721;
$L__BB0_720:
	mul.wide.u32 	%rd9717, %r402, 8;
	add.s64 	%rd9718, %rd2, %rd9717;
	shl.b64 	%rd9719, %rd222, %r403;
	atom.global.or.b64 	%rd9720, [%rd9718], %rd9719;
$L__BB0_721:
	ld.global.nc.u64 	%rd9721, [%rd211+3328];
	and.b64  	%rd223, %rd9721, 536870911;
	add.s32 	%r3685, %r381, 377;
	shr.u32 	%r404, %r3685, 6;
	and.b32  	%r405, %r3685, 57;
	setp.lt.u32 	%p409, %r405, 36;
	@%p409 bra 	$L__BB0_723;
	mul.wide.u32 	%rd9722, %r404, 8;
	add.s64 	%rd9723, %rd2, %rd9722;
	shl.b64 	%rd9724, %rd223, %r405;
	atom.global.or.b64 	%rd9725, [%rd9723], %rd9724;
	sub.s32 	%r3686, 64, %r405;
	shr.u64 	%rd9726, %rd223, %r3686;
	atom.global.or.b64 	%rd9727, [%rd9723+8], %rd9726;
	bra.uni 	$L__BB0_724;
$L__BB0_723:
	mul.wide.u32 	%rd9728, %r404, 8;
	add.s64 	%rd9729, %rd2, %rd9728;
	shl.b64 	%rd9730, %rd223, %r405;
	atom.global.or.b64 	%rd9731, [%rd9729], %rd9730;
$L__BB0_724:
	ld.global.nc.u64 	%rd9732, [%rd211+3584];
	and.b64  	%rd224, %rd9732, 536870911;
	add.s32 	%r3687, %r381, 406;
	shr.u32 	%r406, %r3687, 6;
	and.b32  	%r407, %r3687, 54;
	setp.lt.u32 	%p410, %r407, 36;
	@%p410 bra 	$L__BB0_726;
	mul.wide.u32 	%rd9733, %r406, 8;
	add.s64 	%rd9734, %rd2, %rd9733;
	shl.b64 	%rd9735, %rd224, %r407;
	atom.global.or.b64 	%rd9736, [%rd9734], %rd9735;
	sub.s32 	%r3688, 64, %r407;
	shr.u64 	%rd9737, %rd224, %r3688;
	atom.global.or.b64 	%rd9738, [%rd9734+8], %rd9737;
	bra.uni 	$L__BB0_727;
$L__BB0_726:
	mul.wide.u32 	%rd9739, %r406, 8;
	add.s64 	%rd9740, %rd2, %rd9739;
	shl.b64 	%rd9741, %rd224, %r407;
	atom.global.or.b64 	%rd9742, [%rd9740], %rd9741;
$L__BB0_727:
	ld.global.nc.u64 	%rd9743, [%rd211+3840];
	and.b64  	%rd225, %rd9743, 536870911;
	add.s32 	%r3689, %r381, 435;
	shr.u32 	%r408, %r3689, 6;
	and.b32  	%r409, %r3689, 51;
	setp.lt.u32 	%p411, %r409, 36;
	@%p411 bra 	$L__BB0_729;
	mul.wide.u32 	%rd9744, %r408, 8;
	add.s64 	%rd9745, %rd2, %rd9744;
	shl.b64 	%rd9746, %rd225, %r409;
	atom.global.or.b64 	%rd9747, [%rd9745], %rd9746;
	sub.s32 	%r3690, 64, %r409;
	shr.u64 	%rd9748, %rd225, %r3690;
	atom.global.or.b64 	%rd9749, [%rd9745+8], %rd9748;
	bra.uni 	$L__BB0_730;
$L__BB0_729:
	mul.wide.u32 	%rd9750, %r408, 8;
	add.s64 	%rd9751, %rd2, %rd9750;
	shl.b64 	%rd9752, %rd225, %r409;
	atom.global.or.b64 	%rd9753, [%rd9751], %rd9752;
$L__BB0_730:
	ld.global.nc.u64 	%rd9754, [%rd211+4096];
	and.b64  	%rd226, %rd9754, 536870911;
	add.s32 	%r3691, %r381, 464;
	shr.u32 	%r410, %r3691, 6;
	and.b32  	%r411, %r3691, 48;
	setp.lt.u32 	%p412, %r411, 36;
	@%p412 bra 	$L__BB0_732;
	mul.wide.u32 	%rd9755, %r410, 8;
	add.s64 	%rd9756, %rd2, %rd9755;
	shl.b64 	%rd9757, %rd226, %r411;
	atom.global.or.b64 	%rd9758, [%rd9756], %rd9757;
	sub.s32 	%r3692, 64, %r411;
	shr.u64 	%rd9759, %rd226, %r3692;
	atom.global.or.b64 	%rd9760, [%rd9756+8], %rd9759;
	bra.uni 	$L__BB0_733;
$L__BB0_732:
	mul.wide.u32 	%rd9761, %r410, 8;
	add.s64 	%rd9762, %rd2, %rd9761;
	shl.b64 	%rd9763, %rd226, %r411;
	atom.global.or.b64 	%rd9764, [%rd9762], %rd9763;
$L__BB0_733:
	ld.global.nc.u64 	%rd9765, [%rd211+4352];
	and.b64  	%rd227, %rd9765, 536870911;
	add.s32 	%r3693, %r381, 493;
	shr.u32 	%r412, %r3693, 6;
	and.b32  	%r413, %r3693, 45;
	setp.lt.u32 	%p413, %r413, 36;
	@%p413 bra 	$L__BB0_735;
	mul.wide.u32 	%rd9766, %r412, 8;
	add.s64 	%rd9767, %rd2, %rd9766;
	shl.b64 	%rd9768, %rd227, %r413;
	atom.global.or.b64 	%rd9769, [%rd9767], %rd9768;
	sub.s32 	%r3694, 64, %r413;
	shr.u64 	%rd9770, %rd227, %r3694;
	atom.global.or.b64 	%rd9771, [%rd9767+8], %rd9770;
	bra.uni 	$L__BB0_736;
$L__BB0_735:
	mul.wide.u32 	%rd9772, %r412, 8;
	add.s64 	%rd9773, %rd2, %rd9772;
	shl.b64 	%rd9774, %rd227, %r413;
	atom.global.or.b64 	%rd9775, [%rd9773], %rd9774;
$L__BB0_736:
	ld.global.nc.u64 	%rd9776, [%rd211+4608];
	and.b64  	%rd228, %rd9776, 536870911;
	add.s32 	%r3695, %r381, 522;
	shr.u32 	%r414, %r3695, 6;
	and.b32  	%r415, %r3695, 42;
	setp.lt.u32 	%p414, %r415, 36;
	@%p414 bra 	$L__BB0_738;
	mul.wide.u32 	%rd9777, %r414, 8;
	add.s64 	%rd9778, %rd2, %rd9777;
	shl.b64 	%rd9779, %rd228, %r415;
	atom.global.or.b64 	%rd9780, [%rd9778], %rd9779;
	sub.s32 	%r3696, 64, %r415;
	shr.u64 	%rd9781, %rd228, %r3696;
	atom.global.or.b64 	%rd9782, [%rd9778+8], %rd9781;
	bra.uni 	$L__BB0_739;
$L__BB0_738:
	mul.wide.u32 	%rd9783, %r414, 8;
	add.s64 	%rd9784, %rd2, %rd9783;
	shl.b64 	%rd9785, %rd228, %r415;
	atom.global.or.b64 	%rd9786, [%rd9784], %rd9785;
$L__BB0_739:
	ld.global.nc.u64 	%rd9787, [%rd211+4864];
	and.b64  	%rd229, %rd9787, 536870911;
	add.s32 	%r3697, %r381, 551;
	shr.u32 	%r416, %r3697, 6;
	and.b32  	%r417, %r3697, 39;
	setp.lt.u32 	%p415, %r417, 36;
	@%p415 bra 	$L__BB0_741;
	mul.wide.u32 	%rd9788, %r416, 8;
	add.s64 	%rd9789, %rd2, %rd9788;
	shl.b64 	%rd9790, %rd229, %r417;
	atom.global.or.b64 	%rd9791, [%rd9789], %rd9790;
	sub.s32 	%r3698, 64, %r417;
	shr.u64 	%rd9792, %rd229, %r3698;
	atom.global.or.b64 	%rd9793, [%rd9789+8], %rd9792;
	bra.uni 	$L__BB0_742;
$L__BB0_741:
	mul.wide.u32 	%rd9794, %r416, 8;
	add.s64 	%rd9795, %rd2, %rd9794;
	shl.b64 	%rd9796, %rd229, %r417;
	atom.global.or.b64 	%rd9797, [%rd9795], %rd9796;
$L__BB0_742:
	ld.global.nc.u64 	%rd230, [%rd211+5120];
	and.b64  	%rd231, %rd230, 536870911;
	add.s32 	%r3699, %r381, 580;
	shr.u32 	%r418, %r3699, 6;
	and.b32  	%r419, %r3699, 36;
	setp.ne.s32 	%p416, %r419, 36;
	@%p416 bra 	$L__BB0_744;
	mul.wide.u32 	%rd9802, %r418, 8;
	add.s64 	%rd9803, %rd2, %rd9802;
	shl.b64 	%rd9804, %rd230, 36;
	atom.global.or.b64 	%rd9805, [%rd9803], %rd9804;
	shr.u64 	%rd9806, %rd231, 28;
	atom.global.or.b64 	%rd9807, [%rd9803+8], %rd9806;
	bra.uni 	$L__BB0_745;
$L__BB0_744:
	mul.wide.u32 	%rd9798, %r418, 8;
	add.s64 	%rd9799, %rd2, %rd9798;
	shl.b64 	%rd9800, %rd231, %r419;
	atom.global.or.b64 	%rd9801, [%rd9799], %rd9800;
$L__BB0_745:
	add.s32 	%r3700, %r381, 609;
	shr.u32 	%r3701, %r3700, 6;
	and.b32  	%r3702, %r3700, 33;
	ld.global.nc.u64 	%rd9808, [%rd211+5376];
	and.b64  	%rd9809, %rd9808, 536870911;
	mul.wide.u32 	%rd9810, %r3701, 8;
	add.s64 	%rd9811, %rd2, %rd9810;
	shl.b64 	%rd9812, %rd9809, %r3702;
	atom.global.or.b64 	%rd9813, [%rd9811], %rd9812;
	ld.global.nc.u64 	%rd9814, [%rd211+5632];
	and.b64  	%rd232, %rd9814, 536870911;
	add.s32 	%r3703, %r381, 638;
	shr.u32 	%r420, %r3703, 6;
	and.b32  	%r421, %r3703, 62;
	setp.lt.u32 	%p417, %r421, 36;
	@%p417 bra 	$L__BB0_747;
	mul.wide.u32 	%rd9815, %r420, 8;
	add.s64 	%rd9816, %rd2, %rd9815;
	shl.b64 	%rd9817, %rd232, %r421;
	atom.global.or.b64 	%rd9818, [%rd9816], %rd9817;
	sub.s32 	%r3704, 64, %r421;
	shr.u64 	%rd9819, %rd232, %r3704;
	atom.global.or.b64 	%rd9820, [%rd9816+8], %rd9819;
	bra.uni 	$L__BB0_748;
$L__BB0_747:
	mul.wide.u32 	%rd9821, %r420, 8;
	add.s64 	%rd9822, %rd2, %rd9821;
	shl.b64 	%rd9823, %rd232, %r421;
	atom.global.or.b64 	%rd9824, [%rd9822], %rd9823;
$L__BB0_748:
	ld.global.nc.u64 	%rd9825, [%rd211+5888];
	and.b64  	%rd233, %rd9825, 536870911;
	add.s32 	%r3705, %r381, 667;
	shr.u32 	%r422, %r3705, 6;
	and.b32  	%r423, %r3705, 59;
	setp.lt.u32 	%p418, %r423, 36;
	@%p418 bra 	$L__BB0_750;
	mul.wide.u32 	%rd9826, %r422, 8;
	add.s64 	%rd9827, %rd2, %rd9826;
	shl.b64 	%rd9828, %rd233, %r423;
	atom.global.or.b64 	%rd9829, [%rd9827], %rd9828;
	sub.s32 	%r3706, 64, %r423;
	shr.u64 	%rd9830, %rd233, %r3706;
	atom.global.or.b64 	%rd9831, [%rd9827+8], %rd9830;
	bra.uni 	$L__BB0_751;
$L__BB0_750:
	mul.wide.u32 	%rd9832, %r422, 8;
	add.s64 	%rd9833, %rd2, %rd9832;
	shl.b64 	%rd9834, %rd233, %r423;
	atom.global.or.b64 	%rd9835, [%rd9833], %rd9834;
$L__BB0_751:
	ld.global.nc.u64 	%rd9836, [%rd211+6144];
	and.b64  	%rd234, %rd9836, 536870911;
	add.s32 	%r3707, %r381, 696;
	shr.u32 	%r424, %r3707, 6;
	and.b32  	%r425, %r3707, 56;
	setp.lt.u32 	%p419, %r425, 36;
	@%p419 bra 	$L__BB0_753;
	mul.wide.u32 	%rd9837, %r424, 8;
	add.s64 	%rd9838, %rd2, %rd9837;
	shl.b64 	%rd9839, %rd234, %r425;
	atom.global.or.b64 	%rd9840, [%rd9838], %rd9839;
	sub.s32 	%r3708, 64, %r425;
	shr.u64 	%rd9841, %rd234, %r3708;
	atom.global.or.b64 	%rd9842, [%rd9838+8], %rd9841;
	bra.uni 	$L__BB0_754;
$L__BB0_753:
	mul.wide.u32 	%rd9843, %r424, 8;
	add.s64 	%rd9844, %rd2, %rd9843;
	shl.b64 	%rd9845, %rd234, %r425;
	atom.global.or.b64 	%rd9846, [%rd9844], %rd9845;
$L__BB0_754:
	ld.global.nc.u64 	%rd9847, [%rd211+6400];
	and.b64  	%rd235, %rd9847, 536870911;
	add.s32 	%r3709, %r381, 725;
	shr.u32 	%r426, %r3709, 6;
	and.b32  	%r427, %r3709, 53;
	setp.lt.u32 	%p420, %r427, 36;
	@%p420 bra 	$L__BB0_756;
	mul.wide.u32 	%rd9848, %r426, 8;
	add.s64 	%rd9849, %rd2, %rd9848;
	shl.b64 	%rd9850, %rd235, %r427;
	atom.global.or.b64 	%rd9851, [%rd9849], %rd9850;
	sub.s32 	%r3710, 64, %r427;
	shr.u64 	%rd9852, %rd235, %r3710;
	atom.global.or.b64 	%rd9853, [%rd9849+8], %rd9852;
	bra.uni 	$L__BB0_757;
$L__BB0_756:
	mul.wide.u32 	%rd9854, %r426, 8;
	add.s64 	%rd9855, %rd2, %rd9854;
	shl.b64 	%rd9856, %rd235, %r427;
	atom.global.or.b64 	%rd9857, [%rd9855], %rd9856;
$L__BB0_757:
	ld.global.nc.u64 	%rd9858, [%rd211+6656];
	and.b64  	%rd236, %rd9858, 536870911;
	add.s32 	%r3711, %r381, 754;
	shr.u32 	%r428, %r3711, 6;
	and.b32  	%r429, %r3711, 50;
	setp.lt.u32 	%p421, %r429, 36;
	@%p421 bra 	$L__BB0_759;
	mul.wide.u32 	%rd9859, %r428, 8;
	add.s64 	%rd9860, %rd2, %rd9859;
	shl.b64 	%rd9861, %rd236, %r429;
	atom.global.or.b64 	%rd9862, [%rd9860], %rd9861;
	sub.s32 	%r3712, 64, %r429;
	shr.u64 	%rd9863, %rd236, %r3712;
	atom.global.or.b64 	%rd9864, [%rd9860+8], %rd9863;
	bra.uni 	$L__BB0_760;
$L__BB0_759:
	mul.wide.u32 	%rd9865, %r428, 8;
	add.s64 	%rd9866, %rd2, %rd9865;
	shl.b64 	%rd9867, %rd236, %r429;
	atom.global.or.b64 	%rd9868, [%rd9866], %rd9867;
$L__BB0_760:
	ld.global.nc.u64 	%rd9869, [%rd211+6912];
	and.b64  	%rd237, %rd9869, 536870911;
	add.s32 	%r3713, %r381, 783;
	shr.u32 	%r430, %r3713, 6;
	and.b32  	%r431, %r3713, 47;
	setp.lt.u32 	%p422, %r431, 36;
	@%p422 bra 	$L__BB0_762;
	mul.wide.u32 	%rd9870, %r430, 8;
	add.s64 	%rd9871, %rd2, %rd9870;
	shl.b64 	%rd9872, %rd237, %r431;
	atom.global.or.b64 	%rd9873, [%rd9871], %rd9872;
	sub.s32 	%r3714, 64, %r431;
	shr.u64 	%rd9874, %rd237, %r3714;
	atom.global.or.b64 	%rd9875, [%rd9871+8], %rd9874;
	bra.uni 	$L__BB0_763;
$L__BB0_762:
	mul.wide.u32 	%rd9876, %r430, 8;
	add.s64 	%rd9877, %rd2, %rd9876;
	shl.b64 	%rd9878, %rd237, %r431;
	atom.global.or.b64 	%rd9879, [%rd9877], %rd9878;
$L__BB0_763:
	ld.global.nc.u64 	%rd9880, [%rd211+7168];
	and.b64  	%rd238, %rd9880, 536870911;
	add.s32 	%r3715, %r381, 812;
	shr.u32 	%r432, %r3715, 6;
	and.b32  	%r433, %r3715, 44;
	setp.lt.u32 	%p423, %r433, 36;
	@%p423 bra 	$L__BB0_765;
	mul.wide.u32 	%rd9881, %r432, 8;
	add.s64 	%rd9882, %rd2, %rd9881;
	shl.b64 	%rd9883, %rd238, %r433;
	atom.global.or.b64 	%rd9884, [%rd9882], %rd9883;
	sub.s32 	%r3716, 64, %r433;
	shr.u64 	%rd9885, %rd238, %r3716;
	atom.global.or.b64 	%rd9886, [%rd9882+8], %rd9885;
	bra.uni 	$L__BB0_766;
$L__BB0_765:
	mul.wide.u32 	%rd9887, %r432, 8;
	add.s64 	%rd9888, %rd2, %rd9887;
	shl.b64 	%rd9889, %rd238, %r433;
	atom.global.or.b64 	%rd9890, [%rd9888], %rd9889;
$L__BB0_766:
	ld.global.nc.u64 	%rd9891, [%rd211+7424];
	and.b64  	%rd239, %rd9891, 536870911;
	add.s32 	%r3717, %r381, 841;
	shr.u32 	%r434, %r3717, 6;
	and.b32  	%r435, %r3717, 41;
	setp.lt.u32 	%p424, %r435, 36;
	@%p424 bra 	$L__BB0_768;
	mul.wide.u32 	%rd9892, %r434, 8;
	add.s64 	%rd9893, %rd2, %rd9892;
	shl.b64 	%rd9894, %rd239, %r435;
	atom.global.or.b64 	%rd9895, [%rd9893], %rd9894;
	sub.s32 	%r3718, 64, %r435;
	shr.u64 	%rd9896, %rd239, %r3718;
	atom.global.or.b64 	%rd9897, [%rd9893+8], %rd9896;
	bra.uni 	$L__BB0_769;
$L__BB0_768:
	mul.wide.u32 	%rd9898, %r434, 8;
	add.s64 	%rd9899, %rd2, %rd9898;
	shl.b64 	%rd9900, %rd239, %r435;
	atom.global.or.b64 	%rd9901, [%rd9899], %rd9900;
$L__BB0_769:
	ld.global.nc.u64 	%rd9902, [%rd211+7680];
	and.b64  	%rd240, %rd9902, 536870911;
	add.s32 	%r3719, %r381, 870;
	shr.u32 	%r436, %r3719, 6;
	and.b32  	%r437, %r3719, 38;
	setp.lt.u32 	%p425, %r437, 36;
	@%p425 bra 	$L__BB0_771;
	mul.wide.u32 	%rd9903, %r436, 8;
	add.s64 	%rd9904, %rd2, %rd9903;
	shl.b64 	%rd9905, %rd240, %r437;
	atom.global.or.b64 	%rd9906, [%rd9904], %rd9905;
	sub.s32 	%r3720, 64, %r437;
	shr.u64 	%rd9907, %rd240, %r3720;
	atom.global.or.b64 	%rd9908, [%rd9904+8], %rd9907;
	bra.uni 	$L__BB0_772;
$L__BB0_771:
	mul.wide.u32 	%rd9909, %r436, 8;
	add.s64 	%rd9910, %rd2, %rd9909;
	shl.b64 	%rd9911, %rd240, %r437;
	atom.global.or.b64 	%rd9912, [%rd9910], %rd9911;
$L__BB0_772:
	add.s32 	%r3721, %r381, 899;
	shr.u32 	%r3722, %r3721, 6;
	and.b32  	%r3723, %r3721, 35;
	ld.global.nc.u64 	%rd9913, [%rd211+7936];
	and.b64  	%rd9914, %rd9913, 536870911;
	mul.wide.u32 	%rd9915, %r3722, 8;
	add.s64 	%rd9916, %rd2, %rd9915;
	shl.b64 	%rd9917, %rd9914, %r3723;
	atom.global.or.b64 	%rd9918, [%rd9916], %rd9917;
	bra.uni 	$L__BB0_1680;
$L__BB0_773:
	mov.u32 	%r3533, %tid.x;
	mul.lo.s32 	%r438, %r3533, 992;
	mul.wide.u32 	%rd9029, %r3533, 8;
	add.s64 	%rd241, %rd1, %rd9029;
	shr.u32 	%r439, %r438, 6;
	and.b32  	%r3534, %r438, 32;
	ld.global.nc.u64 	%rd9030, [%rd241];
	and.b64  	%rd9031, %rd9030, 2147483647;
	mul.wide.u32 	%rd9032, %r439, 8;
	add.s64 	%rd9033, %rd2, %rd9032;
	shl.b64 	%rd9034, %rd9031, %r3534;
	atom.global.or.b64 	%rd9035, [%rd9033], %rd9034;
	ld.global.nc.u64 	%rd9036, [%rd241+256];
	and.b64  	%rd242, %rd9036, 2147483647;
	or.b32  	%r3535, %r438, 31;
	and.b32  	%r440, %r3535, 63;
	setp.lt.u32 	%p368, %r440, 34;
	@%p368 bra 	$L__BB0_775;
	shl.b64 	%rd9039, %rd242, %r440;
	atom.global.or.b64 	%rd9040, [%rd9033], %rd9039;
	sub.s32 	%r3536, 64, %r440;
	shr.u64 	%rd9041, %rd242, %r3536;
	atom.global.or.b64 	%rd9042, [%rd9033+8], %rd9041;
	bra.uni 	$L__BB0_776;
$L__BB0_775:
	shl.b64 	%rd9045, %rd242, %r440;
	atom.global.or.b64 	%rd9046, [%rd9033], %rd9045;
$L__BB0_776:
	ld.global.nc.u64 	%rd9047, [%rd241+512];
	and.b64  	%rd243, %rd9047, 2147483647;
	add.s32 	%r3537, %r438, 62;
	shr.u32 	%r441, %r3537, 6;
	and.b32  	%r442, %r3537, 62;
	setp.lt.u32 	%p369, %r442, 34;
	@%p369 bra 	$L__BB0_778;
	mul.wide.u32 	%rd9048, %r441, 8;
	add.s64 	%rd9049, %rd2, %rd9048;
	shl.b64 	%rd9050, %rd243, %r442;
	atom.global.or.b64 	%rd9051, [%rd9049], %rd9050;
	sub.s32 	%r3538, 64, %r442;
	shr.u64 	%rd9052, %rd243, %r3538;
	atom.global.or.b64 	%rd9053, [%rd9049+8], %rd9052;
	bra.uni 	$L__BB0_779;
$L__BB0_778:
	mul.wide.u32 	%rd9054, %r441, 8;
	add.s64 	%rd9055, %rd2, %rd9054;
	shl.b64 	%rd9056, %rd243, %r442;
	atom.global.or.b64 	%rd9057, [%rd9055], %rd9056;
$L__BB0_779:
	ld.global.nc.u64 	%rd9058, [%rd241+768];
	and.b64  	%rd244, %rd9058, 2147483647;
	add.s32 	%r3539, %r438, 93;
	shr.u32 	%r443, %r3539, 6;
	and.b32  	%r444, %r3539, 61;
	setp.lt.u32 	%p370, %r444, 34;
	@%p370 bra 	$L__BB0_781;
	mul.wide.u32 	%rd9059, %r443, 8;
	add.s64 	%rd9060, %rd2, %rd9059;
	shl.b64 	%rd9061, %rd244, %r444;
	atom.global.or.b64 	%rd9062, [%rd9060], %rd9061;
	sub.s32 	%r3540, 64, %r444;
	shr.u64 	%rd9063, %rd244, %r3540;
	atom.global.or.b64 	%rd9064, [%rd9060+8], %rd9063;
	bra.uni 	$L__BB0_782;
$L__BB0_781:
	mul.wide.u32 	%rd9065, %r443, 8;
	add.s64 	%rd9066, %rd2, %rd9065;
	shl.b64 	%rd9067, %rd244, %r444;
	atom.global.or.b64 	%rd9068, [%rd9066], %rd9067;
$L__BB0_782:
	ld.global.nc.u64 	%rd9069, [%rd241+1024];
	and.b64  	%rd245, %rd9069, 2147483647;
	add.s32 	%r3541, %r438, 124;
	shr.u32 	%r445, %r3541, 6;
	and.b32  	%r446, %r3541, 60;
	setp.lt.u32 	%p371, %r446, 34;
	@%p371 bra 	$L__BB0_784;
	mul.wide.u32 	%rd9070, %r445, 8;
	add.s64 	%rd9071, %rd2, %rd9070;
	shl.b64 	%rd9072, %rd245, %r446;
	atom.global.or.b64 	%rd9073, [%rd9071], %rd9072;
	sub.s32 	%r3542, 64, %r446;
	shr.u64 	%rd9074, %rd245, %r3542;
	atom.global.or.b64 	%rd9075, [%rd9071+8], %rd9074;
	bra.uni 	$L__BB0_785;
$L__BB0_784:
	mul.wide.u32 	%rd9076, %r445, 8;
	add.s64 	%rd9077, %rd2, %rd9076;
	shl.b64 	%rd9078, %rd245, %r446;
	atom.global.or.b64 	%rd9079, [%rd9077], %rd9078;
$L__BB0_785:
	ld.global.nc.u64 	%rd9080, [%rd241+1280];
	and.b64  	%rd246, %rd9080, 2147483647;
	add.s32 	%r3543, %r438, 155;
	shr.u32 	%r447, %r3543, 6;
	and.b32  	%r448, %r3543, 59;
	setp.lt.u32 	%p372, %r448, 34;
	@%p372 bra 	$L__BB0_787;
	mul.wide.u32 	%rd9081, %r447, 8;
	add.s64 	%rd9082, %rd2, %rd9081;
	shl.b64 	%rd9083, %rd246, %r448;
	atom.global.or.b64 	%rd9084, [%rd9082], %rd9083;
	sub.s32 	%r3544, 64, %r448;
	shr.u64 	%rd9085, %rd246, %r3544;
	atom.global.or.b64 	%rd9086, [%rd9082+8], %rd9085;
	bra.uni 	$L__BB0_788;
$L__BB0_787:
	mul.wide.u32 	%rd9087, %r447, 8;
	add.s64 	%rd9088, %rd2, %rd9087;
	shl.b64 	%rd9089, %rd246, %r448;
	atom.global.or.b64 	%rd9090, [%rd9088], %rd9089;
$L__BB0_788:
	ld.global.nc.u64 	%rd9091, [%rd241+1536];
	and.b64  	%rd247, %rd9091, 2147483647;
	add.s32 	%r3545, %r438, 186;
	shr.u32 	%r449, %r3545, 6;
	and.b32  	%r450, %r3545, 58;
	setp.lt.u32 	%p373, %r450, 34;
	@%p373 bra 	$L__BB0_790;
	mul.wide.u32 	%rd9092, %r449, 8;
	add.s64 	%rd9093, %rd2, %rd9092;
	shl.b64 	%rd9094, %rd247, %r450;
	atom.global.or.b64 	%rd9095, [%rd9093], %rd9094;
	sub.s32 	%r3546, 64, %r450;
	shr.u64 	%rd9096, %rd247, %r3546;
	atom.global.or.b64 	%rd9097, [%rd9093+8], %rd9096;
	bra.uni 	$L__BB0_791;
$L__BB0_790:
	mul.wide.u32 	%rd9098, %r449, 8;
	add.s64 	%rd9099, %rd2, %rd9098;
	shl.b64 	%rd9100, %rd247, %r450;
	atom.global.or.b64 	%rd9101, [%rd9099], %rd9100;
$L__BB0_791:
	ld.global.nc.u64 	%rd9102, [%rd241+1792];
	and.b64  	%rd248, %rd9102, 2147483647;
	add.s32 	%r3547, %r438, 217;
	shr.u32 	%r451, %r3547, 6;
	and.b32  	%r452, %r3547, 57;
	setp.lt.u32 	%p374, %r452, 34;
	@%p374 bra 	$L__BB0_793;
	mul.wide.u32 	%rd9103, %r451, 8;
	add.s64 	%rd9104, %rd2, %rd9103;
	shl.b64 	%rd9105, %rd248, %r452;
	atom.global.or.b64 	%rd9106, [%rd9104], %rd9105;
	sub.s32 	%r3548, 64, %r452;
	shr.u64 	%rd9107, %rd248, %r3548;
	atom.global.or.b64 	%rd9108, [%rd9104+8], %rd9107;
	bra.uni 	$L__BB0_794;
$L__BB0_793:
	mul.wide.u32 	%rd9109, %r451, 8;
	add.s64 	%rd9110, %rd2, %rd9109;
	shl.b64 	%rd9111, %rd248, %r452;
	atom.global.or.b64 	%rd9112, [%rd9110], %rd9111;
$L__BB0_794:
	ld.global.nc.u64 	%rd9113, [%rd241+2048];
	and.b64  	%rd249, %rd9113, 2147483647;
	add.s32 	%r3549, %r438, 248;
	shr.u32 	%r453, %r3549, 6;
	and.b32  	%r454, %r3549, 56;
	setp.lt.u32 	%p375, %r454, 34;
	@%p375 bra 	$L__BB0_796;
	mul.wide.u32 	%rd9114, %r453, 8;
	add.s64 	%rd9115, %rd2, %rd9114;
	shl.b64 	%rd9116, %rd249, %r454;
	atom.global.or.b64 	%rd9117, [%rd9115], %rd9116;
	sub.s32 	%r3550, 64, %r454;
	shr.u64 	%rd9118, %rd249, %r3550;
	atom.global.or.b64 	%rd9119, [%rd9115+8], %rd9118;
	bra.uni 	$L__BB0_797;
$L__BB0_796:
	mul.wide.u32 	%rd9120, %r453, 8;
	add.s64 	%rd9121, %rd2, %rd9120;
	shl.b64 	%rd9122, %rd249, %r454;
	atom.global.or.b64 	%rd9123, [%rd9121], %rd9122;
$L__BB0_797:
	ld.global.nc.u64 	%rd9124, [%rd241+2304];
	and.b64  	%rd250, %rd9124, 2147483647;
	add.s32 	%r3551, %r438, 279;
	shr.u32 	%r455, %r3551, 6;
	and.b32  	%r456, %r3551, 55;
	setp.lt.u32 	%p376, %r456, 34;
	@%p376 bra 	$L__BB0_799;
	mul.wide.u32 	%rd9125, %r455, 8;
	add.s64 	%rd9126, %rd2, %rd9125;
	shl.b64 	%rd9127, %rd250, %r456;
	atom.global.or.b64 	%rd9128, [%rd9126], %rd9127;
	sub.s32 	%r3552, 64, %r456;
	shr.u64 	%rd9129, %rd250, %r3552;
	atom.global.or.b64 	%rd9130, [%rd9126+8], %rd9129;
	bra.uni 	$L__BB0_800;
$L__BB0_799:
	mul.wide.u32 	%rd9131, %r455, 8;
	add.s64 	%rd9132, %rd2, %rd9131;
	shl.b64 	%rd9133, %rd250, %r456;
	atom.global.or.b64 	%rd9134, [%rd9132], %rd9133;
$L__BB0_800:
	ld.global.nc.u64 	%rd9135, [%rd241+2560];
	and.b64  	%rd251, %rd9135, 2147483647;
	add.s32 	%r3553, %r438, 310;
	shr.u32 	%r457, %r3553, 6;
	and.b32  	%r458, %r3553, 54;
	setp.lt.u32 	%p377, %r458, 34;
	@%p377 bra 	$L__BB0_802;
	mul.wide.u32 	%rd9136, %r457, 8;
	add.s64 	%rd9137, %rd2, %rd9136;
	shl.b64 	%rd9138, %rd251, %r458;
	atom.global.or.b64 	%rd9139, [%rd9137], %rd9138;
	sub.s32 	%r3554, 64, %r458;
	shr.u64 	%rd9140, %rd251, %r3554;
	atom.global.or.b64 	%rd9141, [%rd9137+8], %rd9140;
	bra.uni 	$L__BB0_803;
$L__BB0_802:
	mul.wide.u32 	%rd9142, %r457, 8;
	add.s64 	%rd9143, %rd2, %rd9142;
	shl.b64 	%rd9144, %rd251, %r458;
	atom.global.or.b64 	%rd9145, [%rd9143], %rd9144;
$L__BB0_803:
	ld.global.nc.u64 	%rd9146, [%rd241+2816];
	and.b64  	%rd252, %rd9146, 2147483647;
	add.s32 	%r3555, %r438, 341;
	shr.u32 	%r459, %r3555, 6;
	and.b32  	%r460, %r3555, 53;
	setp.lt.u32 	%p378, %r460, 34;
	@%p378 bra 	$L__BB0_805;
	mul.wide.u32 	%rd9147, %r459, 8;
	add.s64 	%rd9148, %rd2, %rd9147;
	shl.b64 	%rd9149, %rd252, %r460;
	atom.global.or.b64 	%rd9150, [%rd9148], %rd9149;
	sub.s32 	%r3556, 64, %r460;
	shr.u64 	%rd9151, %rd252, %r3556;
	atom.global.or.b64 	%rd9152, [%rd9148+8], %rd9151;
	bra.uni 	$L__BB0_806;
$L__BB0_805:
	mul.wide.u32 	%rd9153, %r459, 8;
	add.s64 	%rd9154, %rd2, %rd9153;
	shl.b64 	%rd9155, %rd252, %r460;
	atom.global.or.b64 	%rd9156, [%rd9154], %rd9155;
$L__BB0_806:
	ld.global.nc.u64 	%rd9157, [%rd241+3072];
	and.b64  	%rd253, %rd9157, 2147483647;
	add.s32 	%r3557, %r438, 372;
	shr.u32 	%r461, %r3557, 6;
	and.b32  	%r462, %r3557, 52;
	setp.lt.u32 	%p379, %r462, 34;
	@%p379 bra 	$L__BB0_808;
	mul.wide.u32 	%rd9158, %r461, 8;
	add.s64 	%rd9159, %rd2, %rd9158;
	shl.b64 	%rd9160, %rd253, %r462;
	atom.global.or.b64 	%rd9161, [%rd9159], %rd9160;
	sub.s32 	%r3558, 64, %r462;
	shr.u64 	%rd9162, %rd253, %r3558;
	atom.global.or.b64 	%rd9163, [%rd9159+8], %rd9162;
	bra.uni 	$L__BB0_809;
$L__BB0_808:
	mul.wide.u32 	%rd9164, %r461, 8;
	add.s64 	%rd9165, %rd2, %rd9164;
	shl.b64 	%rd9166, %rd253, %r462;
	atom.global.or.b64 	%rd9167, [%rd9165], %rd9166;
$L__BB0_809:
	ld.global.nc.u64 	%rd9168, [%rd241+3328];
	and.b64  	%rd254, %rd9168, 2147483647;
	add.s32 	%r3559, %r438, 403;
	shr.u32 	%r463, %r3559, 6;
	and.b32  	%r464, %r3559, 51;
	setp.lt.u32 	%p380, %r464, 34;
	@%p380 bra 	$L__BB0_811;
	mul.wide.u32 	%rd9169, %r463, 8;
	add.s64 	%rd9170, %rd2, %rd9169;
	shl.b64 	%rd9171, %rd254, %r464;
	atom.global.or.b64 	%rd9172, [%rd9170], %rd9171;
	sub.s32 	%r3560, 64, %r464;
	shr.u64 	%rd9173, %rd254, %r3560;
	atom.global.or.b64 	%rd9174, [%rd9170+8], %rd9173;
	bra.uni 	$L__BB0_812;
$L__BB0_811:
	mul.wide.u32 	%rd9175, %r463, 8;
	add.s64 	%rd9176, %rd2, %rd9175;
	shl.b64 	%rd9177, %rd254, %r464;
	atom.global.or.b64 	%rd9178, [%rd9176], %rd9177;
$L__BB0_812:
	ld.global.nc.u64 	%rd9179, [%rd241+3584];
	and.b64  	%rd255, %rd9179, 2147483647;
	add.s32 	%r3561, %r438, 434;
	shr.u32 	%r465, %r3561, 6;
	and.b32  	%r466, %r3561, 50;
	setp.lt.u32 	%p381, %r466, 34;
	@%p381 bra 	$L__BB0_814;
	mul.wide.u32 	%rd9180, %r465, 8;
	add.s64 	%rd9181, %rd2, %rd9180;
	shl.b64 	%rd9182, %rd255, %r466;
	atom.global.or.b64 	%rd9183, [%rd9181], %rd9182;
	sub.s32 	%r3562, 64, %r466;
	shr.u64 	%rd9184, %rd255, %r3562;
	atom.global.or.b64 	%rd9185, [%rd9181+8], %rd9184;
	bra.uni 	$L__BB0_815;
$L__BB0_814:
	mul.wide.u32 	%rd9186, %r465, 8;
	add.s64 	%rd9187, %rd2, %rd9186;
	shl.b64 	%rd9188, %rd255, %r466;
	atom.global.or.b64 	%rd9189, [%rd9187], %rd9188;
$L__BB0_815:
	ld.global.nc.u64 	%rd9190, [%rd241+3840];
	and.b64  	%rd256, %rd9190, 2147483647;
	add.s32 	%r3563, %r438, 465;
	shr.u32 	%r467, %r3563, 6;
	and.b32  	%r468, %r3563, 49;
	setp.lt.u32 	%p382, %r468, 34;
	@%p382 bra 	$L__BB0_817;
	mul.wide.u32 	%rd9191, %r467, 8;
	add.s64 	%rd9192, %rd2, %rd9191;
	shl.b64 	%rd9193, %rd256, %r468;
	atom.global.or.b64 	%rd9194, [%rd9192], %rd9193;
	sub.s32 	%r3564, 64, %r468;
	shr.u64 	%rd9195, %rd256, %r3564;
	atom.global.or.b64 	%rd9196, [%rd9192+8], %rd9195;
	bra.uni 	$L__BB0_818;
$L__BB0_817:
	mul.wide.u32 	%rd9197, %r467, 8;
	add.s64 	%rd9198, %rd2, %rd9197;
	shl.b64 	%rd9199, %rd256, %r468;
	atom.global.or.b64 	%rd9200, [%rd9198], %rd9199;
$L__BB0_818:
	ld.global.nc.u64 	%rd9201, [%rd241+4096];
	and.b64  	%rd257, %rd9201, 2147483647;
	add.s32 	%r3565, %r438, 496;
	shr.u32 	%r469, %r3565, 6;
	and.b32  	%r470, %r3565, 48;
	setp.lt.u32 	%p383, %r470, 34;
	@%p383 bra 	$L__BB0_820;
	mul.wide.u32 	%rd9202, %r469, 8;
	add.s64 	%rd9203, %rd2, %rd9202;
	shl.b64 	%rd9204, %rd257, %r470;
	atom.global.or.b64 	%rd9205, [%rd9203], %rd9204;
	sub.s32 	%r3566, 64, %r470;
	shr.u64 	%rd9206, %rd257, %r3566;
	atom.global.or.b64 	%rd9207, [%rd9203+8], %rd9206;
	bra.uni 	$L__BB0_821;
$L__BB0_820:
	mul.wide.u32 	%rd9208, %r469, 8;
	add.s64 	%rd9209, %rd2, %rd9208;
	shl.b64 	%rd9210, %rd257, %r470;
	atom.global.or.b64 	%rd9211, [%rd9209], %rd9210;
$L__BB0_821:
	ld.global.nc.u64 	%rd9212, [%rd241+4352];
	and.b64  	%rd258, %rd9212, 2147483647;
	add.s32 	%r3567, %r438, 527;
	shr.u32 	%r471, %r3567, 6;
	and.b32  	%r472, %r3567, 47;
	setp.lt.u32 	%p384, %r472, 34;
	@%p384 bra 	$L__BB0_823;
	mul.wide.u32 	%rd9213, %r471, 8;
	add.s64 	%rd9214, %rd2, %rd9213;
	shl.b64 	%rd9215, %rd258, %r472;
	atom.global.or.b64 	%rd9216, [%rd9214], %rd9215;
	sub.s32 	%r3568, 64, %r472;
	shr.u64 	%rd9217, %rd258, %r3568;
	atom.global.or.b64 	%rd9218, [%rd9214+8], %rd9217;
	bra.uni 	$L__BB0_824;
$L__BB0_823:
	mul.wide.u32 	%rd9219, %r471, 8;
	add.s64 	%rd9220, %rd2, %rd9219;
	shl.b64 	%rd9221, %rd258, %r472;
	atom.global.or.b64 	%rd9222, [%rd9220], %rd9221;
$L__BB0_824:
	ld.global.nc.u64 	%rd9223, [%rd241+4608];
	and.b64  	%rd259, %rd9223, 2147483647;
	add.s32 	%r3569, %r438, 558;
	shr.u32 	%r473, %r3569, 6;
	and.b32  	%r474, %r3569, 46;
	setp.lt.u32 	%p385, %r474, 34;
	@%p385 bra 	$L__BB0_826;
	mul.wide.u32 	%rd9224, %r473, 8;
	add.s64 	%rd9225, %rd2, %rd9224;
	shl.b64 	%rd9226, %rd259, %r474;
	atom.global.or.b64 	%rd9227, [%rd9225], %rd9226;
	sub.s32 	%r3570, 64, %r474;
	shr.u64 	%rd9228, %rd259, %r3570;
	atom.global.or.b64 	%rd9229, [%rd9225+8], %rd9228;
	bra.uni 	$L__BB0_827;
$L__BB0_826:
	mul.wide.u32 	%rd9230, %r473, 8;
	add.s64 	%rd9231, %rd2, %rd9230;
	shl.b64 	%rd9232, %rd259, %r474;
	atom.global.or.b64 	%rd9233, [%rd9231], %rd9232;
$L__BB0_827:
	ld.global.nc.u64 	%rd9234, [%rd241+4864];
	and.b64  	%rd260, %rd9234, 2147483647;
	add.s32 	%r3571, %r438, 589;
	shr.u32 	%r475, %r3571, 6;
	and.b32  	%r476, %r3571, 45;
	setp.lt.u32 	%p386, %r476, 34;
	@%p386 bra 	$L__BB0_829;
	mul.wide.u32 	%rd9235, %r475, 8;
	add.s64 	%rd9236, %rd2, %rd9235;
	shl.b64 	%rd9237, %rd260, %r476;
	atom.global.or.b64 	%rd9238, [%rd9236], %rd9237;
	sub.s32 	%r3572, 64, %r476;
	shr.u64 	%rd9239, %rd260, %r3572;
	atom.global.or.b64 	%rd9240, [%rd9236+8], %rd9239;
	bra.uni 	$L__BB0_830;
$L__BB0_829:
	mul.wide.u32 	%rd9241, %r475, 8;
	add.s64 	%rd9242, %rd2, %rd9241;
	shl.b64 	%rd9243, %rd260, %r476;
	atom.global.or.b64 	%rd9244, [%rd9242], %rd9243;
$L__BB0_830:
	ld.global.nc.u64 	%rd9245, [%rd241+5120];
	and.b64  	%rd261, %rd9245, 2147483647;
	add.s32 	%r3573, %r438, 620;
	shr.u32 	%r477, %r3573, 6;
	and.b32  	%r478, %r3573, 44;
	setp.lt.u32 	%p387, %r478, 34;
	@%p387 bra 	$L__BB0_832;
	mul.wide.u32 	%rd9246, %r477, 8;
	add.s64 	%rd9247, %rd2, %rd9246;
	shl.b64 	%rd9248, %rd261, %r478;
	atom.global.or.b64 	%rd9249, [%rd9247], %rd9248;
	sub.s32 	%r3574, 64, %r478;
	shr.u64 	%rd9250, %rd261, %r3574;
	atom.global.or.b64 	%rd9251, [%rd9247+8], %rd9250;
	bra.uni 	$L__BB0_833;
$L__BB0_832:
	mul.wide.u32 	%rd9252, %r477, 8;
	add.s64 	%rd9253, %rd2, %rd9252;
	shl.b64 	%rd9254, %rd261, %r478;
	atom.global.or.b64 	%rd9255, [%rd9253], %rd9254;
$L__BB0_833:
	ld.global.nc.u64 	%rd9256, [%rd241+5376];
	and.b64  	%rd262, %rd9256, 2147483647;
	add.s32 	%r3575, %r438, 651;
	shr.u32 	%r479, %r3575, 6;
	and.b32  	%r480, %r3575, 43;
	setp.lt.u32 	%p388, %r480, 34;
	@%p388 bra 	$L__BB0_835;
	mul.wide.u32 	%rd9257, %r479, 8;
	add.s64 	%rd9258, %rd2, %rd9257;
	shl.b64 	%rd9259, %rd262, %r480;
	atom.global.or.b64 	%rd9260, [%rd9258], %rd9259;
	sub.s32 	%r3576, 64, %r480;
	shr.u64 	%rd9261, %rd262, %r3576;
	atom.global.or.b64 	%rd9262, [%rd9258+8], %rd9261;
	bra.uni 	$L__BB0_836;
$L__BB0_835:
	mul.wide.u32 	%rd9263, %r479, 8;
	add.s64 	%rd9264, %rd2, %rd9263;
	shl.b64 	%rd9265, %rd262, %r480;
	atom.global.or.b64 	%rd9266, [%rd9264], %rd9265;
$L__BB0_836:
	ld.global.nc.u64 	%rd9267, [%rd241+5632];
	and.b64  	%rd263, %rd9267, 2147483647;
	add.s32 	%r3577, %r438, 682;
	shr.u32 	%r481, %r3577, 6;
	and.b32  	%r482, %r3577, 42;
	setp.lt.u32 	%p389, %r482, 34;
	@%p389 bra 	$L__BB0_838;
	mul.wide.u32 	%rd9268, %r481, 8;
	add.s64 	%rd9269, %rd2, %rd9268;
	shl.b64 	%rd9270, %rd263, %r482;
	atom.global.or.b64 	%rd9271, [%rd9269], %rd9270;
	sub.s32 	%r3578, 64, %r482;
	shr.u64 	%rd9272, %rd263, %r3578;
	atom.global.or.b64 	%rd9273, [%rd9269+8], %rd9272;
	bra.uni 	$L__BB0_839;
$L__BB0_838:
	mul.wide.u32 	%rd9274, %r481, 8;
	add.s64 	%rd9275, %rd2, %rd9274;
	shl.b64 	%rd9276, %rd263, %r482;
	atom.global.or.b64 	%rd9277, [%rd9275], %rd9276;
$L__BB0_839:
	ld.global.nc.u64 	%rd9278, [%rd241+5888];
	and.b64  	%rd264, %rd9278, 2147483647;
	add.s32 	%r3579, %r438, 713;
	shr.u32 	%r483, %r3579, 6;
	and.b32  	%r484, %r3579, 41;
	setp.lt.u32 	%p390, %r484, 34;
	@%p390 bra 	$L__BB0_841;
	mul.wide.u32 	%rd9279, %r483, 8;
	add.s64 	%rd9280, %rd2, %rd9279;
	shl.b64 	%rd9281, %rd264, %r484;
	atom.global.or.b64 	%rd9282, [%rd9280], %rd9281;
	sub.s32 	%r3580, 64, %r484;
	shr.u64 	%rd9283, %rd264, %r3580;
	atom.global.or.b64 	%rd9284, [%rd9280+8], %rd9283;
	bra.uni 	$L__BB0_842;
$L__BB0_841:
	mul.wide.u32 	%rd9285, %r483, 8;
	add.s64 	%rd9286, %rd2, %rd9285;
	shl.b64 	%rd9287, %rd264, %r484;
	atom.global.or.b64 	%rd9288, [%rd9286], %rd9287;
$L__BB0_842:
	ld.global.nc.u64 	%rd9289, [%rd241+6144];
	and.b64  	%rd265, %rd9289, 2147483647;
	add.s32 	%r3581, %r438, 744;
	shr.u32 	%r485, %r3581, 6;
	and.b32  	%r486, %r3581, 40;
	setp.lt.u32 	%p391, %r486, 34;
	@%p391 bra 	$L__BB0_844;
	mul.wide.u32 	%rd9290, %r485, 8;
	add.s64 	%rd9291, %rd2, %rd9290;
	shl.b64 	%rd9292, %rd265, %r486;
	atom.global.or.b64 	%rd9293, [%rd9291], %rd9292;
	sub.s32 	%r3582, 64, %r486;
	shr.u64 	%rd9294, %rd265, %r3582;
	atom.global.or.b64 	%rd9295, [%rd9291+8], %rd9294;
	bra.uni 	$L__BB0_845;
$L__BB0_844:
	mul.wide.u32 	%rd9296, %r485, 8;
	add.s64 	%rd9297, %rd2, %rd9296;
	shl.b64 	%rd9298, %rd265, %r486;
	atom.global.or.b64 	%rd9299, [%rd9297], %rd9298;
$L__BB0_845:
	ld.global.nc.u64 	%rd9300, [%rd241+6400];
	and.b64  	%rd266, %rd9300, 2147483647;
	add.s32 	%r3583, %r438, 775;
	shr.u32 	%r487, %r3583, 6;
	and.b32  	%r488, %r3583, 39;
	setp.lt.u32 	%p392, %r488, 34;
	@%p392 bra 	$L__BB0_847;
	mul.wide.u32 	%rd9301, %r487, 8;
	add.s64 	%rd9302, %rd2, %rd9301;
	shl.b64 	%rd9303, %rd266, %r488;
	atom.global.or.b64 	%rd9304, [%rd9302], %rd9303;
	sub.s32 	%r3584, 64, %r488;
	shr.u64 	%rd9305, %rd266, %r3584;
	atom.global.or.b64 	%rd9306, [%rd9302+8], %rd9305;
	bra.uni 	$L__BB0_848;
$L__BB0_847:
	mul.wide.u32 	%rd9307, %r487, 8;
	add.s64 	%rd9308, %rd2, %rd9307;
	shl.b64 	%rd9309, %rd266, %r488;
	atom.global.or.b64 	%rd9310, [%rd9308], %rd9309;
$L__BB0_848:
	ld.global.nc.u64 	%rd9311, [%rd241+6656];
	and.b64  	%rd267, %rd9311, 2147483647;
	add.s32 	%r3585, %r438, 806;
	shr.u32 	%r489, %r3585, 6;
	and.b32  	%r490, %r3585, 38;
	setp.lt.u32 	%p393, %r490, 34;
	@%p393 bra 	$L__BB0_850;
	mul.wide.u32 	%rd9312, %r489, 8;
	add.s64 	%rd9313, %rd2, %rd9312;
	shl.b64 	%rd9314, %rd267, %r490;
	atom.global.or.b64 	%rd9315, [%rd9313], %rd9314;
	sub.s32 	%r3586, 64, %r490;
	shr.u64 	%rd9316, %rd267, %r3586;
	atom.global.or.b64 	%rd9317, [%rd9313+8], %rd9316;
	bra.uni 	$L__BB0_851;
$L__BB0_850:
	mul.wide.u32 	%rd9318, %r489, 8;
	add.s64 	%rd9319, %rd2, %rd9318;
	shl.b64 	%rd9320, %rd267, %r490;
	atom.global.or.b64 	%rd9321, [%rd9319], %rd9320;
$L__BB0_851:
	ld.global.nc.u64 	%rd9322, [%rd241+6912];
	and.b64  	%rd268, %rd9322, 2147483647;
	add.s32 	%r3587, %r438, 837;
	shr.u32 	%r491, %r3587, 6;
	and.b32  	%r492, %r3587, 37;
	setp.lt.u32 	%p394, %r492, 34;
	@%p394 bra 	$L__BB0_853;
	mul.wide.u32 	%rd9323, %r491, 8;
	add.s64 	%rd9324, %rd2, %rd9323;
	shl.b64 	%rd9325, %rd268, %r492;
	atom.global.or.b64 	%rd9326, [%rd9324], %rd9325;
	sub.s32 	%r3588, 64, %r492;
	shr.u64 	%rd9327, %rd268, %r3588;
	atom.global.or.b64 	%rd9328, [%rd9324+8], %rd9327;
	bra.uni 	$L__BB0_854;
$L__BB0_853:
	mul.wide.u32 	%rd9329, %r491, 8;
	add.s64 	%rd9330, %rd2, %rd9329;
	shl.b64 	%rd9331, %rd268, %r492;
	atom.global.or.b64 	%rd9332, [%rd9330], %rd9331;
$L__BB0_854:
	ld.global.nc.u64 	%rd9333, [%rd241+7168];
	and.b64  	%rd269, %rd9333, 2147483647;
	add.s32 	%r3589, %r438, 868;
	shr.u32 	%r493, %r3589, 6;
	and.b32  	%r494, %r3589, 36;
	setp.lt.u32 	%p395, %r494, 34;
	@%p395 bra 	$L__BB0_856;
	mul.wide.u32 	%rd9334, %r493, 8;
	add.s64 	%rd9335, %rd2, %rd9334;
	shl.b64 	%rd9336, %rd269, %r494;
	atom.global.or.b64 	%rd9337, [%rd9335], %rd9336;
	sub.s32 	%r3590, 64, %r494;
	shr.u64 	%rd9338, %rd269, %r3590;
	atom.global.or.b64 	%rd9339, [%rd9335+8], %rd9338;
	bra.uni 	$L__BB0_857;
$L__BB0_856:
	mul.wide.u32 	%rd9340, %r493, 8;
	add.s64 	%rd9341, %rd2, %rd9340;
	shl.b64 	%rd9342, %rd269, %r494;
	atom.global.or.b64 	%rd9343, [%rd9341], %rd9342;
$L__BB0_857:
	ld.global.nc.u64 	%rd9344, [%rd241+7424];
	and.b64  	%rd270, %rd9344, 2147483647;
	add.s32 	%r3591, %r438, 899;
	shr.u32 	%r495, %r3591, 6;
	and.b32  	%r496, %r3591, 35;
	setp.lt.u32 	%p396, %r496, 34;
	@%p396 bra 	$L__BB0_859;
	mul.wide.u32 	%rd9345, %r495, 8;
	add.s64 	%rd9346, %rd2, %rd9345;
	shl.b64 	%rd9347, %rd270, %r496;
	atom.global.or.b64 	%rd9348, [%rd9346], %rd9347;
	sub.s32 	%r3592, 64, %r496;
	shr.u64 	%rd9349, %rd270, %r3592;
	atom.global.or.b64 	%rd9350, [%rd9346+8], %rd9349;
	bra.uni 	$L__BB0_860;
$L__BB0_859:
	mul.wide.u32 	%rd9351, %r495, 8;
	add.s64 	%rd9352, %rd2, %rd9351;
	shl.b64 	%rd9353, %rd270, %r496;
	atom.global.or.b64 	%rd9354, [%rd9352], %rd9353;
$L__BB0_860:
	ld.global.nc.u64 	%rd271, [%rd241+7680];
	and.b64  	%rd272, %rd271, 2147483647;
	add.s32 	%r3593, %r438, 930;
	shr.u32 	%r497, %r3593, 6;
	and.b32  	%r498, %r3593, 34;
	setp.ne.s32 	%p397, %r498, 34;
	@%p397 bra 	$L__BB0_862;
	mul.wide.u32 	%rd9359, %r497, 8;
	add.s64 	%rd9360, %rd2, %rd9359;
	shl.b64 	%rd9361, %rd271, 34;
	atom.global.or.b64 	%rd9362, [%rd9360], %rd9361;
	shr.u64 	%rd9363, %rd272, 30;
	atom.global.or.b64 	%rd9364, [%rd9360+8], %rd9363;
	bra.uni 	$L__BB0_863;
$L__BB0_862:
	mul.wide.u32 	%rd9355, %r497, 8;
	add.s64 	%rd9356, %rd2, %rd9355;
	shl.b64 	%rd9357, %rd272, %r498;
	atom.global.or.b64 	%rd9358, [%rd9356], %rd9357;
$L__BB0_863:
	add.s32 	%r3594, %r438, 961;
	shr.u32 	%r3595, %r3594, 6;
	and.b32  	%r3596, %r3594, 33;
	ld.global.nc.u64 	%rd9365, [%rd241+7936];
	and.b64  	%rd9366, %rd9365, 2147483647;
	mul.wide.u32 	%rd9367, %r3595, 8;
	add.s64 	%rd9368, %rd2, %rd9367;
	shl.b64 	%rd9369, %rd9366, %r3596;
	atom.global.or.b64 	%rd9370, [%rd9368], %rd9369;
	bra.uni 	$L__BB0_1680;
$L__BB0_864:
	mov.u32 	%r3451, %tid.x;
	mul.lo.s32 	%r499, %r3451, 1056;
	mul.wide.u32 	%rd8609, %r3451, 8;
	add.s64 	%rd273, %rd1, %rd8609;
	ld.global.nc.u64 	%rd8610, [%rd273];
	and.b64  	%rd274, %rd8610, 8589934591;
	shr.u32 	%r500, %r499, 6;
	and.b32  	%r501, %r499, 32;
	setp.ne.s32 	%p336, %r501, 0;
	@%p336 bra 	$L__BB0_866;
	mul.wide.u32 	%rd8617, %r500, 8;
	add.s64 	%rd8618, %rd2, %rd8617;
	atom.global.or.b64 	%rd8619, [%rd8618], %rd274;
	bra.uni 	$L__BB0_867;
$L__BB0_866:
	mul.wide.u32 	%rd8611, %r500, 8;
	add.s64 	%rd8612, %rd2, %rd8611;
	shl.b64 	%rd8613, %rd274, %r501;
	atom.global.or.b64 	%rd8614, [%rd8612], %rd8613;
	sub.s32 	%r3452, 64, %r501;
	shr.u64 	%rd8615, %rd274, %r3452;
	atom.global.or.b64 	%rd8616, [%rd8612+8], %rd8615;
$L__BB0_867:
	ld.global.nc.u64 	%rd8620, [%rd273+256];
	and.b64  	%rd275, %rd8620, 8589934591;
	add.s32 	%r3453, %r499, 33;
	shr.u32 	%r502, %r3453, 6;
	and.b32  	%r503, %r3453, 33;
	setp.lt.u32 	%p337, %r503, 32;
	@%p337 bra 	$L__BB0_869;
	mul.wide.u32 	%rd8621, %r502, 8;
	add.s64 	%rd8622, %rd2, %rd8621;
	shl.b64 	%rd8623, %rd275, %r503;
	atom.global.or.b64 	%rd8624, [%rd8622], %rd8623;
	sub.s32 	%r3454, 64, %r503;
	shr.u64 	%rd8625, %rd275, %r3454;
	atom.global.or.b64 	%rd8626, [%rd8622+8], %rd8625;
	bra.uni 	$L__BB0_870;
$L__BB0_869:
	mul.wide.u32 	%rd8627, %r502, 8;
	add.s64 	%rd8628, %rd2, %rd8627;
	shl.b64 	%rd8629, %rd275, %r503;
	atom.global.or.b64 	%rd8630, [%rd8628], %rd8629;
$L__BB0_870:
	ld.global.nc.u64 	%rd8631, [%rd273+512];
	and.b64  	%rd276, %rd8631, 8589934591;
	add.s32 	%r3455, %r499, 66;
	shr.u32 	%r504, %r3455, 6;
	and.b32  	%r505, %r3455, 34;
	setp.lt.u32 	%p338, %r505, 32;
	@%p338 bra 	$L__BB0_872;
	mul.wide.u32 	%rd8632, %r504, 8;
	add.s64 	%rd8633, %rd2, %rd8632;
	shl.b64 	%rd8634, %rd276, %r505;
	atom.global.or.b64 	%rd8635, [%rd8633], %rd8634;
	sub.s32 	%r3456, 64, %r505;
	shr.u64 	%rd8636, %rd276, %r3456;
	atom.global.or.b64 	%rd8637, [%rd8633+8], %rd8636;
	bra.uni 	$L__BB0_873;
$L__BB0_872:
	mul.wide.u32 	%rd8638, %r504, 8;
	add.s64 	%rd8639, %rd2, %rd8638;
	shl.b64 	%rd8640, %rd276, %r505;
	atom.global.or.b64 	%rd8641, [%rd8639], %rd8640;
$L__BB0_873:
	ld.global.nc.u64 	%rd8642, [%rd273+768];
	and.b64  	%rd277, %rd8642, 8589934591;
	add.s32 	%r3457, %r499, 99;
	shr.u32 	%r506, %r3457, 6;
	and.b32  	%r507, %r3457, 35;
	setp.lt.u32 	%p339, %r507, 32;
	@%p339 bra 	$L__BB0_875;
	mul.wide.u32 	%rd8643, %r506, 8;
	add.s64 	%rd8644, %rd2, %rd8643;
	shl.b64 	%rd8645, %rd277, %r507;
	atom.global.or.b64 	%rd8646, [%rd8644], %rd8645;
	sub.s32 	%r3458, 64, %r507;
	shr.u64 	%rd8647, %rd277, %r3458;
	atom.global.or.b64 	%rd8648, [%rd8644+8], %rd8647;
	bra.uni 	$L__BB0_876;
$L__BB0_875:
	mul.wide.u32 	%rd8649, %r506, 8;
	add.s64 	%rd8650, %rd2, %rd8649;
	shl.b64 	%rd8651, %rd277, %r507;
	atom.global.or.b64 	%rd8652, [%rd8650], %rd8651;
$L__BB0_876:
	ld.global.nc.u64 	%rd8653, [%rd273+1024];
	and.b64  	%rd278, %rd8653, 8589934591;
	add.s32 	%r3459, %r499, 132;
	shr.u32 	%r508, %r3459, 6;
	and.b32  	%r509, %r3459, 36;
	setp.lt.u32 	%p340, %r509, 32;
	@%p340 bra 	$L__BB0_878;
	mul.wide.u32 	%rd8654, %r508, 8;
	add.s64 	%rd8655, %rd2, %rd8654;
	shl.b64 	%rd8656, %rd278, %r509;
	atom.global.or.b64 	%rd8657, [%rd8655], %rd8656;
	sub.s32 	%r3460, 64, %r509;
	shr.u64 	%rd8658, %rd278, %r3460;
	atom.global.or.b64 	%rd8659, [%rd8655+8], %rd8658;
	bra.uni 	$L__BB0_879;
$L__BB0_878:
	mul.wide.u32 	%rd8660, %r508, 8;
	add.s64 	%rd8661, %rd2, %rd8660;
	shl.b64 	%rd8662, %rd278, %r509;
	atom.global.or.b64 	%rd8663, [%rd8661], %rd8662;
$L__BB0_879:
	ld.global.nc.u64 	%rd8664, [%rd273+1280];
	and.b64  	%rd279, %rd8664, 8589934591;
	add.s32 	%r3461, %r499, 165;
	shr.u32 	%r510, %r3461, 6;
	and.b32  	%r511, %r3461, 37;
	setp.lt.u32 	%p341, %r511, 32;
	@%p341 bra 	$L__BB0_881;
	mul.wide.u32 	%rd8665, %r510, 8;
	add.s64 	%rd8666, %rd2, %rd8665;
	shl.b64 	%rd8667, %rd279, %r511;
	atom.global.or.b64 	%rd8668, [%rd8666], %rd8667;
	sub.s32 	%r3462, 64, %r511;
	shr.u64 	%rd8669, %rd279, %r3462;
	atom.global.or.b64 	%rd8670, [%rd8666+8], %rd8669;
	bra.uni 	$L__BB0_882;
$L__BB0_881:
	mul.wide.u32 	%rd8671, %r510, 8;
	add.s64 	%rd8672, %rd2, %rd8671;
	shl.b64 	%rd8673, %rd279, %r511;
	atom.global.or.b64 	%rd8674, [%rd8672], %rd8673;
$L__BB0_882:
	ld.global.nc.u64 	%rd8675, [%rd273+1536];
	and.b64  	%rd280, %rd8675, 8589934591;
	add.s32 	%r3463, %r499, 198;
	shr.u32 	%r512, %r3463, 6;
	and.b32  	%r513, %r3463, 38;
	setp.lt.u32 	%p342, %r513, 32;
	@%p342 bra 	$L__BB0_884;
	mul.wide.u32 	%rd8676, %r512, 8;
	add.s64 	%rd8677, %rd2, %rd8676;
	shl.b64 	%rd8678, %rd280, %r513;
	atom.global.or.b64 	%rd8679, [%rd8677], %rd8678;
	sub.s32 	%r3464, 64, %r513;
	shr.u64 	%rd8680, %rd280, %r3464;
	atom.global.or.b64 	%rd8681, [%rd8677+8], %rd8680;
	bra.uni 	$L__BB0_885;
$L__BB0_884:
	mul.wide.u32 	%rd8682, %r512, 8;
	add.s64 	%rd8683, %rd2, %rd8682;
	shl.b64 	%rd8684, %rd280, %r513;
	atom.global.or.b64 	%rd8685, [%rd8683], %rd8684;
$L__BB0_885:
	ld.global.nc.u64 	%rd8686, [%rd273+1792];
	and.b64  	%rd281, %rd8686, 8589934591;
	add.s32 	%r3465, %r499, 231;
	shr.u32 	%r514, %r3465, 6;
	and.b32  	%r515, %r3465, 39;
	setp.lt.u32 	%p343, %r515, 32;
	@%p343 bra 	$L__BB0_887;
	mul.wide.u32 	%rd8687, %r514, 8;
	add.s64 	%rd8688, %rd2, %rd8687;
	shl.b64 	%rd8689, %rd281, %r515;
	atom.global.or.b64 	%rd8690, [%rd8688], %rd8689;
	sub.s32 	%r3466, 64, %r515;
	shr.u64 	%rd8691, %rd281, %r3466;
	atom.global.or.b64 	%rd8692, [%rd8688+8], %rd8691;
	bra.uni 	$L__BB0_888;
$L__BB0_887:
	mul.wide.u32 	%rd8693, %r514, 8;
	add.s64 	%rd8694, %rd2, %rd8693;
	shl.b64 	%rd8695, %rd281, %r515;
	atom.global.or.b64 	%rd8696, [%rd8694], %rd8695;
$L__BB0_888:
	ld.global.nc.u64 	%rd8697, [%rd273+2048];
	and.b64  	%rd282, %rd8697, 8589934591;
	add.s32 	%r3467, %r499, 264;
	shr.u32 	%r516, %r3467, 6;
	and.b32  	%r517, %r3467, 40;
	setp.lt.u32 	%p344, %r517, 32;
	@%p344 bra 	$L__BB0_890;
	mul.wide.u32 	%rd8698, %r516, 8;
	add.s64 	%rd8699, %rd2, %rd8698;
	shl.b64 	%rd8700, %rd282, %r517;
	atom.global.or.b64 	%rd8701, [%rd8699], %rd8700;
	sub.s32 	%r3468, 64, %r517;
	shr.u64 	%rd8702, %rd282, %r3468;
	atom.global.or.b64 	%rd8703, [%rd8699+8], %rd8702;
	bra.uni 	$L__BB0_891;
$L__BB0_890:
	mul.wide.u32 	%rd8704, %r516, 8;
	add.s64 	%rd8705, %rd2, %rd8704;
	shl.b64 	%rd8706, %rd282, %r517;
	atom.global.or.b64 	%rd8707, [%rd8705], %rd8706;
$L__BB0_891:
	ld.global.nc.u64 	%rd8708, [%rd273+2304];
	and.b64  	%rd283, %rd8708, 8589934591;
	add.s32 	%r3469, %r499, 297;
	shr.u32 	%r518, %r3469, 6;
	and.b32  	%r519, %r3469, 41;
	setp.lt.u32 	%p345, %r519, 32;
	@%p345 bra 	$L__BB0_893;
	mul.wide.u32 	%rd8709, %r518, 8;
	add.s64 	%rd8710, %rd2, %rd8709;
	shl.b64 	%rd8711, %rd283, %r519;
	atom.global.or.b64 	%rd8712, [%rd8710], %rd8711;
	sub.s32 	%r3470, 64, %r519;
	shr.u64 	%rd8713, %rd283, %r3470;
	atom.global.or.b64 	%rd8714, [%rd8710+8], %rd8713;
	bra.uni 	$L__BB0_894;
$L__BB0_893:
	mul.wide.u32 	%rd8715, %r518, 8;
	add.s64 	%rd8716, %rd2, %rd8715;
	shl.b64 	%rd8717, %rd283, %r519;
	atom.global.or.b64 	%rd8718, [%rd8716], %rd8717;
$L__BB0_894:
	ld.global.nc.u64 	%rd8719, [%rd273+2560];
	and.b64  	%rd284, %rd8719, 8589934591;
	add.s32 	%r3471, %r499, 330;
	shr.u32 	%r520, %r3471, 6;
	and.b32  	%r521, %r3471, 42;
	setp.lt.u32 	%p346, %r521, 32;
	@%p346 bra 	$L__BB0_896;
	mul.wide.u32 	%rd8720, %r520, 8;
	add.s64 	%rd8721, %rd2, %rd8720;
	shl.b64 	%rd8722, %rd284, %r521;
	atom.global.or.b64 	%rd8723, [%rd8721], %rd8722;
	sub.s32 	%r3472, 64, %r521;
	shr.u64 	%rd8724, %rd284, %r3472;
	atom.global.or.b64 	%rd8725, [%rd8721+8], %rd8724;
	bra.uni 	$L__BB0_897;
$L__BB0_896:
	mul.wide.u32 	%rd8726, %r520, 8;
	add.s64 	%rd8727, %rd2, %rd8726;
	shl.b64 	%rd8728, %rd284, %r521;
	atom.global.or.b64 	%rd8729, [%rd8727], %rd8728;
$L__BB0_897:
	ld.global.nc.u64 	%rd8730, [%rd273+2816];
	and.b64  	%rd285, %rd8730, 8589934591;
	add.s32 	%r3473, %r499, 363;
	shr.u32 	%r522, %r3473, 6;
	and.b32  	%r523, %r3473, 43;
	setp.lt.u32 	%p347, %r523, 32;
	@%p347 bra 	$L__BB0_899;
	mul.wide.u32 	%rd8731, %r522, 8;
	add.s64 	%rd8732, %rd2, %rd8731;
	shl.b64 	%rd8733, %rd285, %r523;
	atom.global.or.b64 	%rd8734, [%rd8732], %rd8733;
	sub.s32 	%r3474, 64, %r523;
	shr.u64 	%rd8735, %rd285, %r3474;
	atom.global.or.b64 	%rd8736, [%rd8732+8], %rd8735;
	bra.uni 	$L__BB0_900;
$L__BB0_899:
	mul.wide.u32 	%rd8737, %r522, 8;
	add.s64 	%rd8738, %rd2, %rd8737;
	shl.b64 	%rd8739, %rd285, %r523;
	atom.global.or.b64 	%rd8740, [%rd8738], %rd8739;
$L__BB0_900:
	ld.global.nc.u64 	%rd8741, [%rd273+3072];
	and.b64  	%rd286, %rd8741, 8589934591;
	add.s32 	%r3475, %r499, 396;
	shr.u32 	%r524, %r3475, 6;
	and.b32  	%r525, %r3475, 44;
	setp.lt.u32 	%p348, %r525, 32;
	@%p348 bra 	$L__BB0_902;
	mul.wide.u32 	%rd8742, %r524, 8;
	add.s64 	%rd8743, %rd2, %rd8742;
	shl.b64 	%rd8744, %rd286, %r525;
	atom.global.or.b64 	%rd8745, [%rd8743], %rd8744;
	sub.s32 	%r3476, 64, %r525;
	shr.u64 	%rd8746, %rd286, %r3476;
	atom.global.or.b64 	%rd8747, [%rd8743+8], %rd8746;
	bra.uni 	$L__BB0_903;
$L__BB0_902:
	mul.wide.u32 	%rd8748, %r524, 8;
	add.s64 	%rd8749, %rd2, %rd8748;
	shl.b64 	%rd8750, %rd286, %r525;
	atom.global.or.b64 	%rd8751, [%rd8749], %rd8750;
$L__BB0_903:
	ld.global.nc.u64 	%rd8752, [%rd273+3328];
	and.b64  	%rd287, %rd8752, 8589934591;
	add.s32 	%r3477, %r499, 429;
	shr.u32 	%r526, %r3477, 6;
	and.b32  	%r527, %r3477, 45;
	setp.lt.u32 	%p349, %r527, 32;
	@%p349 bra 	$L__BB0_905;
	mul.wide.u32 	%rd8753, %r526, 8;
	add.s64 	%rd8754, %rd2, %rd8753;
	shl.b64 	%rd8755, %rd287, %r527;
	atom.global.or.b64 	%rd8756, [%rd8754], %rd8755;
	sub.s32 	%r3478, 64, %r527;
	shr.u64 	%rd8757, %rd287, %r3478;
	atom.global.or.b64 	%rd8758, [%rd8754+8], %rd8757;
	bra.uni 	$L__BB0_906;
$L__BB0_905:
	mul.wide.u32 	%rd8759, %r526, 8;
	add.s64 	%rd8760, %rd2, %rd8759;
	shl.b64 	%rd8761, %rd287, %r527;
	atom.global.or.b64 	%rd8762, [%rd8760], %rd8761;
$L__BB0_906:
	ld.global.nc.u64 	%rd8763, [%rd273+3584];
	and.b64  	%rd288, %rd8763, 8589934591;
	add.s32 	%r3479, %r499, 462;
	shr.u32 	%r528, %r3479, 6;
	and.b32  	%r529, %r3479, 46;
	setp.lt.u32 	%p350, %r529, 32;
	@%p350 bra 	$L__BB0_908;
	mul.wide.u32 	%rd8764, %r528, 8;
	add.s64 	%rd8765, %rd2, %rd8764;
	shl.b64 	%rd8766, %rd288, %r529;
	atom.global.or.b64 	%rd8767, [%rd8765], %rd8766;
	sub.s32 	%r3480, 64, %r529;
	shr.u64 	%rd8768, %rd288, %r3480;
	atom.global.or.b64 	%rd8769, [%rd8765+8], %rd8768;
	bra.uni 	$L__BB0_909;
$L__BB0_908:
	mul.wide.u32 	%rd8770, %r528, 8;
	add.s64 	%rd8771, %rd2, %rd8770;
	shl.b64 	%rd8772, %rd288, %r529;
	atom.global.or.b64 	%rd8773, [%rd8771], %rd8772;
$L__BB0_909:
	ld.global.nc.u64 	%rd8774, [%rd273+3840];
	and.b64  	%rd289, %rd8774, 8589934591;
	add.s32 	%r3481, %r499, 495;
	shr.u32 	%r530, %r3481, 6;
	and.b32  	%r531, %r3481, 47;
	setp.lt.u32 	%p351, %r531, 32;
	@%p351 bra 	$L__BB0_911;
	mul.wide.u32 	%rd8775, %r530, 8;
	add.s64 	%rd8776, %rd2, %rd8775;
	shl.b64 	%rd8777, %rd289, %r531;
	atom.global.or.b64 	%rd8778, [%rd8776], %rd8777;
	sub.s32 	%r3482, 64, %r531;
	shr.u64 	%rd8779, %rd289, %r3482;
	atom.global.or.b64 	%rd8780, [%rd8776+8], %rd8779;
	bra.uni 	$L__BB0_912;
$L__BB0_911:
	mul.wide.u32 	%rd8781, %r530, 8;
	add.s64 	%rd8782, %rd2, %rd8781;
	shl.b64 	%rd8783, %rd289, %r531;
	atom.global.or.b64 	%rd8784, [%rd8782], %rd8783;
$L__BB0_912:
	ld.global.nc.u64 	%rd8785, [%rd273+4096];
	and.b64  	%rd290, %rd8785, 8589934591;
	add.s32 	%r3483, %r499, 528;
	shr.u32 	%r532, %r3483, 6;
	and.b32  	%r533, %r3483, 48;
	setp.lt.u32 	%p352, %r533, 32;
	@%p352 bra 	$L__BB0_914;
	mul.wide.u32 	%rd8786, %r532, 8;
	add.s64 	%rd8787, %rd2, %rd8786;
	shl.b64 	%rd8788, %rd290, %r533;
	atom.global.or.b64 	%rd8789, [%rd8787], %rd8788;
	sub.s32 	%r3484, 64, %r533;
	shr.u64 	%rd8790, %rd290, %r3484;
	atom.global.or.b64 	%rd8791, [%rd8787+8], %rd8790;
	bra.uni 	$L__BB0_915;
$L__BB0_914:
	mul.wide.u32 	%rd8792, %r532, 8;
	add.s64 	%rd8793, %rd2, %rd8792;
	shl.b64 	%rd8794, %rd290, %r533;
	atom.global.or.b64 	%rd8795, [%rd8793], %rd8794;
$L__BB0_915:
	ld.global.nc.u64 	%rd8796, [%rd273+4352];
	and.b64  	%rd291, %rd8796, 8589934591;
	add.s32 	%r3485, %r499, 561;
	shr.u32 	%r534, %r3485, 6;
	and.b32  	%r535, %r3485, 49;
	setp.lt.u32 	%p353, %r535, 32;
	@%p353 bra 	$L__BB0_917;
	mul.wide.u32 	%rd8797, %r534, 8;
	add.s64 	%rd8798, %rd2, %rd8797;
	shl.b64 	%rd8799, %rd291, %r535;
	atom.global.or.b64 	%rd8800, [%rd8798], %rd8799;
	sub.s32 	%r3486, 64, %r535;
	shr.u64 	%rd8801, %rd291, %r3486;
	atom.global.or.b64 	%rd8802, [%rd8798+8], %rd8801;
	bra.uni 	$L__BB0_918;
$L__BB0_917:
	mul.wide.u32 	%rd8803, %r534, 8;
	add.s64 	%rd8804, %rd2, %rd8803;
	shl.b64 	%rd8805, %rd291, %r535;
	atom.global.or.b64 	%rd8806, [%rd8804], %rd8805;
$L__BB0_918:
	ld.global.nc.u64 	%rd8807, [%rd273+4608];
	and.b64  	%rd292, %rd8807, 8589934591;
	add.s32 	%r3487, %r499, 594;
	shr.u32 	%r536, %r3487, 6;
	and.b32  	%r537, %r3487, 50;
	setp.lt.u32 	%p354, %r537, 32;
	@%p354 bra 	$L__BB0_920;
	mul.wide.u32 	%rd8808, %r536, 8;
	add.s64 	%rd8809, %rd2, %rd8808;
	shl.b64 	%rd8810, %rd292, %r537;
	atom.global.or.b64 	%rd8811, [%rd8809], %rd8810;
	sub.s32 	%r3488, 64, %r537;
	shr.u64 	%rd8812, %rd292, %r3488;
	atom.global.or.b64 	%rd8813, [%rd8809+8], %rd8812;
	bra.uni 	$L__BB0_921;
$L__BB0_920:
	mul.wide.u32 	%rd8814, %r536, 8;
	add.s64 	%rd8815, %rd2, %rd8814;
	shl.b64 	%rd8816, %rd292, %r537;
	atom.global.or.b64 	%rd8817, [%rd8815], %rd8816;
$L__BB0_921:
	ld.global.nc.u64 	%rd8818, [%rd273+4864];
	and.b64  	%rd293, %rd8818, 8589934591;
	add.s32 	%r3489, %r499, 627;
	shr.u32 	%r538, %r3489, 6;
	and.b32  	%r539, %r3489, 51;
	setp.lt.u32 	%p355, %r539, 32;
	@%p355 bra 	$L__BB0_923;
	mul.wide.u32 	%rd8819, %r538, 8;
	add.s64 	%rd8820, %rd2, %rd8819;
	shl.b64 	%rd8821, %rd293, %r539;
	atom.global.or.b64 	%rd8822, [%rd8820], %rd8821;
	sub.s32 	%r3490, 64, %r539;
	shr.u64 	%rd8823, %rd293, %r3490;
	atom.global.or.b64 	%rd8824, [%rd8820+8], %rd8823;
	bra.uni 	$L__BB0_924;
$L__BB0_923:
	mul.wide.u32 	%rd8825, %r538, 8;
	add.s64 	%rd8826, %rd2, %rd8825;
	shl.b64 	%rd8827, %rd293, %r539;
	atom.global.or.b64 	%rd8828, [%rd8826], %rd8827;
$L__BB0_924:
	ld.global.nc.u64 	%rd8829, [%rd273+5120];
	and.b64  	%rd294, %rd8829, 8589934591;
	add.s32 	%r3491, %r499, 660;
	shr.u32 	%r540, %r3491, 6;
	and.b32  	%r541, %r3491, 52;
	setp.lt.u32 	%p356, %r541, 32;
	@%p356 bra 	$L__BB0_926;
	mul.wide.u32 	%rd8830, %r540, 8;
	add.s64 	%rd8831, %rd2, %rd8830;
	shl.b64 	%rd8832, %rd294, %r541;
	atom.global.or.b64 	%rd8833, [%rd8831], %rd8832;
	sub.s32 	%r3492, 64, %r541;
	shr.u64 	%rd8834, %rd294, %r3492;
	atom.global.or.b64 	%rd8835, [%rd8831+8], %rd8834;
	bra.uni 	$L__BB0_927;
$L__BB0_926:
	mul.wide.u32 	%rd8836, %r540, 8;
	add.s64 	%rd8837, %rd2, %rd8836;
	shl.b64 	%rd8838, %rd294, %r541;
	atom.global.or.b64 	%rd8839, [%rd8837], %rd8838;
$L__BB0_927:
	ld.global.nc.u64 	%rd8840, [%rd273+5376];
	and.b64  	%rd295, %rd8840, 8589934591;
	add.s32 	%r3493, %r499, 693;
	shr.u32 	%r542, %r3493, 6;
	and.b32  	%r543, %r3493, 53;
	setp.lt.u32 	%p357, %r543, 32;
	@%p357 bra 	$L__BB0_929;
	mul.wide.u32 	%rd8841, %r542, 8;
	add.s64 	%rd8842, %rd2, %rd8841;
	shl.b64 	%rd8843, %rd295, %r543;
	atom.global.or.b64 	%rd8844, [%rd8842], %rd8843;
	sub.s32 	%r3494, 64, %r543;
	shr.u64 	%rd8845, %rd295, %r3494;
	atom.global.or.b64 	%rd8846, [%rd8842+8], %rd8845;
	bra.uni 	$L__BB0_930;
$L__BB0_929:
	mul.wide.u32 	%rd8847, %r542, 8;
	add.s64 	%rd8848, %rd2, %rd8847;
	shl.b64 	%rd8849, %rd295, %r543;
	atom.global.or.b64 	%rd8850, [%rd8848], %rd8849;
$L__BB0_930:
	ld.global.nc.u64 	%rd8851, [%rd273+5632];
	and.b64  	%rd296, %rd8851, 8589934591;
	add.s32 	%r3495, %r499, 726;
	shr.u32 	%r544, %r3495, 6;
	and.b32  	%r545, %r3495, 54;
	setp.lt.u32 	%p358, %r545, 32;
	@%p358 bra 	$L__BB0_932;
	mul.wide.u32 	%rd8852, %r544, 8;
	add.s64 	%rd8853, %rd2, %rd8852;
	shl.b64 	%rd8854, %rd296, %r545;
	atom.global.or.b64 	%rd8855, [%rd8853], %rd8854;
	sub.s32 	%r3496, 64, %r545;
	shr.u64 	%rd8856, %rd296, %r3496;
	atom.global.or.b64 	%rd8857, [%rd8853+8], %rd8856;
	bra.uni 	$L__BB0_933;
$L__BB0_932:
	mul.wide.u32 	%rd8858, %r544, 8;
	add.s64 	%rd8859, %rd2, %rd8858;
	shl.b64 	%rd8860, %rd296, %r545;
	atom.global.or.b64 	%rd8861, [%rd8859], %rd8860;
$L__BB0_933:
	ld.global.nc.u64 	%rd8862, [%rd273+5888];
	and.b64  	%rd297, %rd8862, 8589934591;
	add.s32 	%r3497, %r499, 759;
	shr.u32 	%r546, %r3497, 6;
	and.b32  	%r547, %r3497, 55;
	setp.lt.u32 	%p359, %r547, 32;
	@%p359 bra 	$L__BB0_935;
	mul.wide.u32 	%rd8863, %r546, 8;
	add.s64 	%rd8864, %rd2, %rd8863;
	shl.b64 	%rd8865, %rd297, %r547;
	atom.global.or.b64 	%rd8866, [%rd8864], %rd8865;
	sub.s32 	%r3498, 64, %r547;
	shr.u64 	%rd8867, %rd297, %r3498;
	atom.global.or.b64 	%rd8868, [%rd8864+8], %rd8867;
	bra.uni 	$L__BB0_936;
$L__BB0_935:
	mul.wide.u32 	%rd8869, %r546, 8;
	add.s64 	%rd8870, %rd2, %rd8869;
	shl.b64 	%rd8871, %rd297, %r547;
	atom.global.or.b64 	%rd8872, [%rd8870], %rd8871;
$L__BB0_936:
	ld.global.nc.u64 	%rd8873, [%rd273+6144];
	and.b64  	%rd298, %rd8873, 8589934591;
	add.s32 	%r3499, %r499, 792;
	shr.u32 	%r548, %r3499, 6;
	and.b32  	%r549, %r3499, 56;
	setp.lt.u32 	%p360, %r549, 32;
	@%p360 bra 	$L__BB0_938;
	mul.wide.u32 	%rd8874, %r548, 8;
	add.s64 	%rd8875, %rd2, %rd8874;
	shl.b64 	%rd8876, %rd298, %r549;
	atom.global.or.b64 	%rd8877, [%rd8875], %rd8876;
	sub.s32 	%r3500, 64, %r549;
	shr.u64 	%rd8878, %rd298, %r3500;
	atom.global.or.b64 	%rd8879, [%rd8875+8], %rd8878;
	bra.uni 	$L__BB0_939;
$L__BB0_938:
	mul.wide.u32 	%rd8880, %r548, 8;
	add.s64 	%rd8881, %rd2, %rd8880;
	shl.b64 	%rd8882, %rd298, %r549;
	atom.global.or.b64 	%rd8883, [%rd8881], %rd8882;
$L__BB0_939:
	ld.global.nc.u64 	%rd8884, [%rd273+6400];
	and.b64  	%rd299, %rd8884, 8589934591;
	add.s32 	%r3501, %r499, 825;
	shr.u32 	%r550, %r3501, 6;
	and.b32  	%r551, %r3501, 57;
	setp.lt.u32 	%p361, %r551, 32;
	@%p361 bra 	$L__BB0_941;
	mul.wide.u32 	%rd8885, %r550, 8;
	add.s64 	%rd8886, %rd2, %rd8885;
	shl.b64 	%rd8887, %rd299, %r551;
	atom.global.or.b64 	%rd8888, [%rd8886], %rd8887;
	sub.s32 	%r3502, 64, %r551;
	shr.u64 	%rd8889, %rd299, %r3502;
	atom.global.or.b64 	%rd8890, [%rd8886+8], %rd8889;
	bra.uni 	$L__BB0_942;
$L__BB0_941:
	mul.wide.u32 	%rd8891, %r550, 8;
	add.s64 	%rd8892, %rd2, %rd8891;
	shl.b64 	%rd8893, %rd299, %r551;
	atom.global.or.b64 	%rd8894, [%rd8892], %rd8893;
$L__BB0_942:
	ld.global.nc.u64 	%rd8895, [%rd273+6656];
	and.b64  	%rd300, %rd8895, 8589934591;
	add.s32 	%r3503, %r499, 858;
	shr.u32 	%r552, %r3503, 6;
	and.b32  	%r553, %r3503, 58;
	setp.lt.u32 	%p362, %r553, 32;
	@%p362 bra 	$L__BB0_944;
	mul.wide.u32 	%rd8896, %r552, 8;
	add.s64 	%rd8897, %rd2, %rd8896;
	shl.b64 	%rd8898, %rd300, %r553;
	atom.global.or.b64 	%rd8899, [%rd8897], %rd8898;
	sub.s32 	%r3504, 64, %r553;
	shr.u64 	%rd8900, %rd300, %r3504;
	atom.global.or.b64 	%rd8901, [%rd8897+8], %rd8900;
	bra.uni 	$L__BB0_945;
$L__BB0_944:
	mul.wide.u32 	%rd8902, %r552, 8;
	add.s64 	%rd8903, %rd2, %rd8902;
	shl.b64 	%rd8904, %rd300, %r553;
	atom.global.or.b64 	%rd8905, [%rd8903], %rd8904;
$L__BB0_945:
	ld.global.nc.u64 	%rd8906, [%rd273+6912];
	and.b64  	%rd301, %rd8906, 8589934591;
	add.s32 	%r3505, %r499, 891;
	shr.u32 	%r554, %r3505, 6;
	and.b32  	%r555, %r3505, 59;
	setp.lt.u32 	%p363, %r555, 32;
	@%p363 bra 	$L__BB0_947;
	mul.wide.u32 	%rd8907, %r554, 8;
	add.s64 	%rd8908, %rd2, %rd8907;
	shl.b64 	%rd8909, %rd301, %r555;
	atom.global.or.b64 	%rd8910, [%rd8908], %rd8909;
	sub.s32 	%r3506, 64, %r555;
	shr.u64 	%rd8911, %rd301, %r3506;
	atom.global.or.b64 	%rd8912, [%rd8908+8], %rd8911;
	bra.uni 	$L__BB0_948;
$L__BB0_947:
	mul.wide.u32 	%rd8913, %r554, 8;
	add.s64 	%rd8914, %rd2, %rd8913;
	shl.b64 	%rd8915, %rd301, %r555;
	atom.global.or.b64 	%rd8916, [%rd8914], %rd8915;
$L__BB0_948:
	ld.global.nc.u64 	%rd8917, [%rd273+7168];
	and.b64  	%rd302, %rd8917, 8589934591;
	add.s32 	%r3507, %r499, 924;
	shr.u32 	%r556, %r3507, 6;
	and.b32  	%r557, %r3507, 60;
	setp.lt.u32 	%p364, %r557, 32;
	@%p364 bra 	$L__BB0_950;
	mul.wide.u32 	%rd8918, %r556, 8;
	add.s64 	%rd8919, %rd2, %rd8918;
	shl.b64 	%rd8920, %rd302, %r557;
	atom.global.or.b64 	%rd8921, [%rd8919], %rd8920;
	sub.s32 	%r3508, 64, %r557;
	shr.u64 	%rd8922, %rd302, %r3508;
	atom.global.or.b64 	%rd8923, [%rd8919+8], %rd8922;
	bra.uni 	$L__BB0_951;
$L__BB0_950:
	mul.wide.u32 	%rd8924, %r556, 8;
	add.s64 	%rd8925, %rd2, %rd8924;
	shl.b64 	%rd8926, %rd302, %r557;
	atom.global.or.b64 	%rd8927, [%rd8925], %rd8926;
$L__BB0_951:
	ld.global.nc.u64 	%rd8928, [%rd273+7424];
	and.b64  	%rd303, %rd8928, 8589934591;
	add.s32 	%r3509, %r499, 957;
	shr.u32 	%r558, %r3509, 6;
	and.b32  	%r559, %r3509, 61;
	setp.lt.u32 	%p365, %r559, 32;
	@%p365 bra 	$L__BB0_953;
	mul.wide.u32 	%rd8929, %r558, 8;
	add.s64 	%rd8930, %rd2, %rd8929;
	shl.b64 	%rd8931, %rd303, %r559;
	atom.global.or.b64 	%rd8932, [%rd8930], %rd8931;
	sub.s32 	%r3510, 64, %r559;
	shr.u64 	%rd8933, %rd303, %r3510;
	atom.global.or.b64 	%rd8934, [%rd8930+8], %rd8933;
	bra.uni 	$L__BB0_954;
$L__BB0_953:
	mul.wide.u32 	%rd8935, %r558, 8;
	add.s64 	%rd8936, %rd2, %rd8935;
	shl.b64 	%rd8937, %rd303, %r559;
	atom.global.or.b64 	%rd8938, [%rd8936], %rd8937;
$L__BB0_954:
	ld.global.nc.u64 	%rd8939, [%rd273+7680];
	and.b64  	%rd304, %rd8939, 8589934591;
	add.s32 	%r3511, %r499, 990;
	shr.u32 	%r560, %r3511, 6;
	and.b32  	%r561, %r3511, 62;
	setp.lt.u32 	%p366, %r561, 32;
	@%p366 bra 	$L__BB0_956;
	mul.wide.u32 	%rd8940, %r560, 8;
	add.s64 	%rd8941, %rd2, %rd8940;
	shl.b64 	%rd8942, %rd304, %r561;
	atom.global.or.b64 	%rd8943, [%rd8941], %rd8942;
	sub.s32 	%r3512, 64, %r561;
	shr.u64 	%rd8944, %rd304, %r3512;
	atom.global.or.b64 	%rd8945, [%rd8941+8], %rd8944;
	bra.uni 	$L__BB0_957;
$L__BB0_956:
	mul.wide.u32 	%rd8946, %r560, 8;
	add.s64 	%rd8947, %rd2, %rd8946;
	shl.b64 	%rd8948, %rd304, %r561;
	atom.global.or.b64 	%rd8949, [%rd8947], %rd8948;
$L__BB0_957:
	ld.global.nc.u64 	%rd8950, [%rd273+7936];
	and.b64  	%rd305, %rd8950, 8589934591;
	add.s32 	%r3513, %r499, 1023;
	shr.u32 	%r562, %r3513, 6;
	and.b32  	%r563, %r3513, 63;
	setp.eq.s32 	%p367, %r563, 31;
	@%p367 bra 	$L__BB0_959;
	mul.wide.u32 	%rd8951, %r562, 8;
	add.s64 	%rd8952, %rd2, %rd8951;
	shl.b64 	%rd8953, %rd305, %r563;
	atom.global.or.b64 	%rd8954, [%rd8952], %rd8953;
	sub.s32 	%r3514, 64, %r563;
	shr.u64 	%rd8955, %rd305, %r3514;
	atom.global.or.b64 	%rd8956, [%rd8952+8], %rd8955;
	bra.uni 	$L__BB0_1680;
$L__BB0_959:
	mul.wide.u32 	%rd8957, %r562, 8;
	add.s64 	%rd8958, %rd2, %rd8957;
	shl.b64 	%rd8959, %rd305, 31;
	atom.global.or.b64 	%rd8960, [%rd8958], %rd8959;
	bra.uni 	$L__BB0_1680;
$L__BB0_960:
	mov.u32 	%r3320, %tid.x;
	mul.lo.s32 	%r564, %r3320, 1120;
	mul.wide.u32 	%rd8041, %r3320, 8;
	add.s64 	%rd306, %rd1, %rd8041;
	ld.global.nc.u64 	%rd8042, [%rd306];
	and.b64  	%rd307, %rd8042, 34359738367;
	shr.u32 	%r565, %r564, 6;
	and.b32  	%r566, %r564, 32;
	setp.ne.s32 	%p306, %r566, 0;
	@%p306 bra 	$L__BB0_962;
	mul.wide.u32 	%rd8049, %r565, 8;
	add.s64 	%rd8050, %rd2, %rd8049;
	atom.global.or.b64 	%rd8051, [%rd8050], %rd307;
	bra.uni 	$L__BB0_963;
$L__BB0_962:
	mul.wide.u32 	%rd8043, %r565, 8;
	add.s64 	%rd8044, %rd2, %rd8043;
	shl.b64 	%rd8045, %rd307, %r566;
	atom.global.or.b64 	%rd8046, [%rd8044], %rd8045;
	sub.s32 	%r3321, 64, %r566;
	shr.u64 	%rd8047, %rd307, %r3321;
	atom.global.or.b64 	%rd8048, [%rd8044+8], %rd8047;
$L__BB0_963:
	ld.global.nc.u64 	%rd8052, [%rd306+256];
	and.b64  	%rd308, %rd8052, 34359738367;
	add.s32 	%r3322, %r564, 35;
	shr.u32 	%r567, %r3322, 6;
	and.b32  	%r568, %r3322, 35;
	setp.lt.u32 	%p307, %r568, 30;
	@%p307 bra 	$L__BB0_965;
	mul.wide.u32 	%rd8053, %r567, 8;
	add.s64 	%rd8054, %rd2, %rd8053;
	shl.b64 	%rd8055, %rd308, %r568;
	atom.global.or.b64 	%rd8056, [%rd8054], %rd8055;
	sub.s32 	%r3323, 64, %r568;
	shr.u64 	%rd8057, %rd308, %r3323;
	atom.global.or.b64 	%rd8058, [%rd8054+8], %rd8057;
	bra.uni 	$L__BB0_966;
$L__BB0_965:
	mul.wide.u32 	%rd8059, %r567, 8;
	add.s64 	%rd8060, %rd2, %rd8059;
	shl.b64 	%rd8061, %rd308, %r568;
	atom.global.or.b64 	%rd8062, [%rd8060], %rd8061;
$L__BB0_966:
	ld.global.nc.u64 	%rd8063, [%rd306+512];
	and.b64  	%rd309, %rd8063, 34359738367;
	add.s32 	%r3324, %r564, 70;
	shr.u32 	%r569, %r3324, 6;
	and.b32  	%r570, %r3324, 38;
	setp.lt.u32 	%p308, %r570, 30;
	@%p308 bra 	$L__BB0_968;
	mul.wide.u32 	%rd8064, %r569, 8;
	add.s64 	%rd8065, %rd2, %rd8064;
	shl.b64 	%rd8066, %rd309, %r570;
	atom.global.or.b64 	%rd8067, [%rd8065], %rd8066;
	sub.s32 	%r3325, 64, %r570;
	shr.u64 	%rd8068, %rd309, %r3325;
	atom.global.or.b64 	%rd8069, [%rd8065+8], %rd8068;
	bra.uni 	$L__BB0_969;
$L__BB0_968:
	mul.wide.u32 	%rd8070, %r569, 8;
	add.s64 	%rd8071, %rd2, %rd8070;
	shl.b64 	%rd8072, %rd309, %r570;
	atom.global.or.b64 	%rd8073, [%rd8071], %rd8072;
$L__BB0_969:
	ld.global.nc.u64 	%rd8074, [%rd306+768];
	and.b64  	%rd310, %rd8074, 34359738367;
	add.s32 	%r3326, %r564, 105;
	shr.u32 	%r571, %r3326, 6;
	and.b32  	%r572, %r3326, 41;
	setp.lt.u32 	%p309, %r572, 30;
	@%p309 bra 	$L__BB0_971;
	mul.wide.u32 	%rd8075, %r571, 8;
	add.s64 	%rd8076, %rd2, %rd8075;
	shl.b64 	%rd8077, %rd310, %r572;
	atom.global.or.b64 	%rd8078, [%rd8076], %rd8077;
	sub.s32 	%r3327, 64, %r572;
	shr.u64 	%rd8079, %rd310, %r3327;
	atom.global.or.b64 	%rd8080, [%rd8076+8], %rd8079;
	bra.uni 	$L__BB0_972;
$L__BB0_971:
	mul.wide.u32 	%rd8081, %r571, 8;
	add.s64 	%rd8082, %rd2, %rd8081;
	shl.b64 	%rd8083, %rd310, %r572;
	atom.global.or.b64 	%rd8084, [%rd8082], %rd8083;
$L__BB0_972:
	ld.global.nc.u64 	%rd8085, [%rd306+1024];
	and.b64  	%rd311, %rd8085, 34359738367;
	add.s32 	%r3328, %r564, 140;
	shr.u32 	%r573, %r3328, 6;
	and.b32  	%r574, %r3328, 44;
	setp.lt.u32 	%p310, %r574, 30;
	@%p310 bra 	$L__BB0_974;
	mul.wide.u32 	%rd8086, %r573, 8;
	add.s64 	%rd8087, %rd2, %rd8086;
	shl.b64 	%rd8088, %rd311, %r574;
	atom.global.or.b64 	%rd8089, [%rd8087], %rd8088;
	sub.s32 	%r3329, 64, %r574;
	shr.u64 	%rd8090, %rd311, %r3329;
	atom.global.or.b64 	%rd8091, [%rd8087+8], %rd8090;
	bra.uni 	$L__BB0_975;
$L__BB0_974:
	mul.wide.u32 	%rd8092, %r573, 8;
	add.s64 	%rd8093, %rd2, %rd8092;
	shl.b64 	%rd8094, %rd311, %r574;
	atom.global.or.b64 	%rd8095, [%rd8093], %rd8094;
$L__BB0_975:
	ld.global.nc.u64 	%rd8096, [%rd306+1280];
	and.b64  	%rd312, %rd8096, 34359738367;
	add.s32 	%r3330, %r564, 175;
	shr.u32 	%r575, %r3330, 6;
	and.b32  	%r576, %r3330, 47;
	setp.lt.u32 	%p311, %r576, 30;
	@%p311 bra 	$L__BB0_977;
	mul.wide.u32 	%rd8097, %r575, 8;
	add.s64 	%rd8098, %rd2, %rd8097;
	shl.b64 	%rd8099, %rd312, %r576;
	atom.global.or.b64 	%rd8100, [%rd8098], %rd8099;
	sub.s32 	%r3331, 64, %r576;
	shr.u64 	%rd8101, %rd312, %r3331;
	atom.global.or.b64 	%rd8102, [%rd8098+8], %rd8101;
	bra.uni 	$L__BB0_978;
$L__BB0_977:
	mul.wide.u32 	%rd8103, %r575, 8;
	add.s64 	%rd8104, %rd2, %rd8103;
	shl.b64 	%rd8105, %rd312, %r576;
	atom.global.or.b64 	%rd8106, [%rd8104], %rd8105;
$L__BB0_978:
	ld.global.nc.u64 	%rd8107, [%rd306+1536];
	and.b64  	%rd313, %rd8107, 34359738367;
	add.s32 	%r3332, %r564, 210;
	shr.u32 	%r577, %r3332, 6;
	and.b32  	%r578, %r3332, 50;
	setp.lt.u32 	%p312, %r578, 30;
	@%p312 bra 	$L__BB0_980;
	mul.wide.u32 	%rd8108, %r577, 8;
	add.s64 	%rd8109, %rd2, %rd8108;
	shl.b64 	%rd8110, %rd313, %r578;
	atom.global.or.b64 	%rd8111, [%rd8109], %rd8110;
	sub.s32 	%r3333, 64, %r578;
	shr.u64 	%rd8112, %rd313, %r3333;
	atom.global.or.b64 	%rd8113, [%rd8109+8], %rd8112;
	bra.uni 	$L__BB0_981;
$L__BB0_980:
	mul.wide.u32 	%rd8114, %r577, 8;
	add.s64 	%rd8115, %rd2, %rd8114;
	shl.b64 	%rd8116, %rd313, %r578;
	atom.global.or.b64 	%rd8117, [%rd8115], %rd8116;
$L__BB0_981:
	ld.global.nc.u64 	%rd8118, [%rd306+1792];
	and.b64  	%rd314, %rd8118, 34359738367;
	add.s32 	%r3334, %r564, 245;
	shr.u32 	%r579, %r3334, 6;
	and.b32  	%r580, %r3334, 53;
	setp.lt.u32 	%p313, %r580, 30;
	@%p313 bra 	$L__BB0_983;
	mul.wide.u32 	%rd8119, %r579, 8;
	add.s64 	%rd8120, %rd2, %rd8119;
	shl.b64 	%rd8121, %rd314, %r580;
	atom.global.or.b64 	%rd8122, [%rd8120], %rd8121;
	sub.s32 	%r3335, 64, %r580;
	shr.u64 	%rd8123, %rd314, %r3335;
	atom.global.or.b64 	%rd8124, [%rd8120+8], %rd8123;
	bra.uni 	$L__BB0_984;
$L__BB0_983:
	mul.wide.u32 	%rd8125, %r579, 8;
	add.s64 	%rd8126, %rd2, %rd8125;
	shl.b64 	%rd8127, %rd314, %r580;
	atom.global.or.b64 	%rd8128, [%rd8126], %rd8127;
$L__BB0_984:
	ld.global.nc.u64 	%rd8129, [%rd306+2048];
	and.b64  	%rd315, %rd8129, 34359738367;
	add.s32 	%r3336, %r564, 280;
	shr.u32 	%r581, %r3336, 6;
	and.b32  	%r582, %r3336, 56;
	setp.lt.u32 	%p314, %r582, 30;
	@%p314 bra 	$L__BB0_986;
	mul.wide.u32 	%rd8130, %r581, 8;
	add.s64 	%rd8131, %rd2, %rd8130;
	shl.b64 	%rd8132, %rd315, %r582;
	atom.global.or.b64 	%rd8133, [%rd8131], %rd8132;
	sub.s32 	%r3337, 64, %r582;
	shr.u64 	%rd8134, %rd315, %r3337;
	atom.global.or.b64 	%rd8135, [%rd8131+8], %rd8134;
	bra.uni 	$L__BB0_987;
$L__BB0_986:
	mul.wide.u32 	%rd8136, %r581, 8;
	add.s64 	%rd8137, %rd2, %rd8136;
	shl.b64 	%rd8138, %rd315, %r582;
	atom.global.or.b64 	%rd8139, [%rd8137], %rd8138;
$L__BB0_987:
	ld.global.nc.u64 	%rd8140, [%rd306+2304];
	and.b64  	%rd316, %rd8140, 34359738367;
	add.s32 	%r3338, %r564, 315;
	shr.u32 	%r583, %r3338, 6;
	and.b32  	%r584, %r3338, 59;
	setp.lt.u32 	%p315, %r584, 30;
	@%p315 bra 	$L__BB0_989;
	mul.wide.u32 	%rd8141, %r583, 8;
	add.s64 	%rd8142, %rd2, %rd8141;
	shl.b64 	%rd8143, %rd316, %r584;
	atom.global.or.b64 	%rd8144, [%rd8142], %rd8143;
	sub.s32 	%r3339, 64, %r584;
	shr.u64 	%rd8145, %rd316, %r3339;
	atom.global.or.b64 	%rd8146, [%rd8142+8], %rd8145;
	bra.uni 	$L__BB0_990;
$L__BB0_989:
	mul.wide.u32 	%rd8147, %r583, 8;
	add.s64 	%rd8148, %rd2, %rd8147;
	shl.b64 	%rd8149, %rd316, %r584;
	atom.global.or.b64 	%rd8150, [%rd8148], %rd8149;
$L__BB0_990:
	add.s32 	%r3340, %r564, 350;
	shr.u32 	%r3341, %r3340, 6;
	and.b32  	%r3342, %r3340, 62;
	ld.global.nc.u64 	%rd8151, [%rd306+2560];
	and.b64  	%rd8152, %rd8151, 34359738367;
	mul.wide.u32 	%rd8153, %r3341, 8;
	add.s64 	%rd8154, %rd2, %rd8153;
	shl.b64 	%rd8155, %rd8152, %r3342;
	atom.global.or.b64 	%rd8156, [%rd8154], %rd8155;
	sub.s32 	%r3343, 64, %r3342;
	shr.u64 	%rd8157, %rd8152, %r3343;
	atom.global.or.b64 	%rd8158, [%rd8154+8], %rd8157;
	ld.global.nc.u64 	%rd8159, [%rd306+2816];
	and.b64  	%rd317, %rd8159, 34359738367;
	add.s32 	%r3344, %r564, 385;
	shr.u32 	%r585, %r3344, 6;
	and.b32  	%r586, %r3344, 33;
	setp.lt.u32 	%p316, %r586, 30;
	@%p316 bra 	$L__BB0_992;
	mul.wide.u32 	%rd8160, %r585, 8;
	add.s64 	%rd8161, %rd2, %rd8160;
	shl.b64 	%rd8162, %rd317, %r586;
	atom.global.or.b64 	%rd8163, [%rd8161], %rd8162;
	sub.s32 	%r3345, 64, %r586;
	shr.u64 	%rd8164, %rd317, %r3345;
	atom.global.or.b64 	%rd8165, [%rd8161+8], %rd8164;
	bra.uni 	$L__BB0_993;
$L__BB0_992:
	mul.wide.u32 	%rd8166, %r585, 8;
	add.s64 	%rd8167, %rd2, %rd8166;
	shl.b64 	%rd8168, %rd317, %r586;
	atom.global.or.b64 	%rd8169, [%rd8167], %rd8168;
$L__BB0_993:
	ld.global.nc.u64 	%rd8170, [%rd306+3072];
	and.b64  	%rd318, %rd8170, 34359738367;
	add.s32 	%r3346, %r564, 420;
	shr.u32 	%r587, %r3346, 6;
	and.b32  	%r588, %r3346, 36;
	setp.lt.u32 	%p317, %r588, 30;
	@%p317 bra 	$L__BB0_995;
	mul.wide.u32 	%rd8171, %r587, 8;
	add.s64 	%rd8172, %rd2, %rd8171;
	shl.b64 	%rd8173, %rd318, %r588;
	atom.global.or.b64 	%rd8174, [%rd8172], %rd8173;
	sub.s32 	%r3347, 64, %r588;
	shr.u64 	%rd8175, %rd318, %r3347;
	atom.global.or.b64 	%rd8176, [%rd8172+8], %rd8175;
	bra.uni 	$L__BB0_996;
$L__BB0_995:
	mul.wide.u32 	%rd8177, %r587, 8;
	add.s64 	%rd8178, %rd2, %rd8177;
	shl.b64 	%rd8179, %rd318, %r588;
	atom.global.or.b64 	%rd8180, [%rd8178], %rd8179;
$L__BB0_996:
	ld.global.nc.u64 	%rd8181, [%rd306+3328];
	and.b64  	%rd319, %rd8181, 34359738367;
	add.s32 	%r3348, %r564, 455;
	shr.u32 	%r589, %r3348, 6;
	and.b32  	%r590, %r3348, 39;
	setp.lt.u32 	%p318, %r590, 30;
	@%p318 bra 	$L__BB0_998;
	mul.wide.u32 	%rd8182, %r589, 8;
	add.s64 	%rd8183, %rd2, %rd8182;
	shl.b64 	%rd8184, %rd319, %r590;
	atom.global.or.b64 	%rd8185, [%rd8183], %rd8184;
	sub.s32 	%r3349, 64, %r590;
	shr.u64 	%rd8186, %rd319, %r3349;
	atom.global.or.b64 	%rd8187, [%rd8183+8], %rd8186;
	bra.uni 	$L__BB0_999;
$L__BB0_998:
	mul.wide.u32 	%rd8188, %r589, 8;
	add.s64 	%rd8189, %rd2, %rd8188;
	shl.b64 	%rd8190, %rd319, %r590;
	atom.global.or.b64 	%rd8191, [%rd8189], %rd8190;
$L__BB0_999:
	ld.global.nc.u64 	%rd8192, [%rd306+3584];
	and.b64  	%rd320, %rd8192, 34359738367;
	add.s32 	%r3350, %r564, 490;
	shr.u32 	%r591, %r3350, 6;
	and.b32  	%r592, %r3350, 42;
	setp.lt.u32 	%p319, %r592, 30;
	@%p319 bra 	$L__BB0_1001;
	mul.wide.u32 	%rd8193, %r591, 8;
	add.s64 	%rd8194, %rd2, %rd8193;
	shl.b64 	%rd8195, %rd320, %r592;
	atom.global.or.b64 	%rd8196, [%rd8194], %rd8195;
	sub.s32 	%r3351, 64, %r592;
	shr.u64 	%rd8197, %rd320, %r3351;
	atom.global.or.b64 	%rd8198, [%rd8194+8], %rd8197;
	bra.uni 	$L__BB0_1002;
$L__BB0_1001:
	mul.wide.u32 	%rd8199, %r591, 8;
	add.s64 	%rd8200, %rd2, %rd8199;
	shl.b64 	%rd8201, %rd320, %r592;
	atom.global.or.b64 	%rd8202, [%rd8200], %rd8201;
$L__BB0_1002:
	ld.global.nc.u64 	%rd8203, [%rd306+3840];
	and.b64  	%rd321, %rd8203, 34359738367;
	add.s32 	%r3352, %r564, 525;
	shr.u32 	%r593, %r3352, 6;
	and.b32  	%r594, %r3352, 45;
	setp.lt.u32 	%p320, %r594, 30;
	@%p320 bra 	$L__BB0_1004;
	mul.wide.u32 	%rd8204, %r593, 8;
	add.s64 	%rd8205, %rd2, %rd8204;
	shl.b64 	%rd8206, %rd321, %r594;
	atom.global.or.b64 	%rd8207, [%rd8205], %rd8206;
	sub.s32 	%r3353, 64, %r594;
	shr.u64 	%rd8208, %rd321, %r3353;
	atom.global.or.b64 	%rd8209, [%rd8205+8], %rd8208;
	bra.uni 	$L__BB0_1005;
$L__BB0_1004:
	mul.wide.u32 	%rd8210, %r593, 8;
	add.s64 	%rd8211, %rd2, %rd8210;
	shl.b64 	%rd8212, %rd321, %r594;
	atom.global.or.b64 	%rd8213, [%rd8211], %rd8212;
$L__BB0_1005:
	ld.global.nc.u64 	%rd8214, [%rd306+4096];
	and.b64  	%rd322, %rd8214, 34359738367;
	add.s32 	%r3354, %r564, 560;
	shr.u32 	%r595, %r3354, 6;
	and.b32  	%r596, %r3354, 48;
	setp.lt.u32 	%p321, %r596, 30;
	@%p321 bra 	$L__BB0_1007;
	mul.wide.u32 	%rd8215, %r595, 8;
	add.s64 	%rd8216, %rd2, %rd8215;
	shl.b64 	%rd8217, %rd322, %r596;
	atom.global.or.b64 	%rd8218, [%rd8216], %rd8217;
	sub.s32 	%r3355, 64, %r596;
	shr.u64 	%rd8219, %rd322, %r3355;
	atom.global.or.b64 	%rd8220, [%rd8216+8], %rd8219;
	bra.uni 	$L__BB0_1008;
$L__BB0_1007:
	mul.wide.u32 	%rd8221, %r595, 8;
	add.s64 	%rd8222, %rd2, %rd8221;
	shl.b64 	%rd8223, %rd322, %r596;
	atom.global.or.b64 	%rd8224, [%rd8222], %rd8223;
$L__BB0_1008:
	ld.global.nc.u64 	%rd8225, [%rd306+4352];
	and.b64  	%rd323, %rd8225, 34359738367;
	add.s32 	%r3356, %r564, 595;
	shr.u32 	%r597, %r3356, 6;
	and.b32  	%r598, %r3356, 51;
	setp.lt.u32 	%p322, %r598, 30;
	@%p322 bra 	$L__BB0_1010;
	mul.wide.u32 	%rd8226, %r597, 8;
	add.s64 	%rd8227, %rd2, %rd8226;
	shl.b64 	%rd8228, %rd323, %r598;
	atom.global.or.b64 	%rd8229, [%rd8227], %rd8228;
	sub.s32 	%r3357, 64, %r598;
	shr.u64 	%rd8230, %rd323, %r3357;
	atom.global.or.b64 	%rd8231, [%rd8227+8], %rd8230;
	bra.uni 	$L__BB0_1011;
$L__BB0_1010:
	mul.wide.u32 	%rd8232, %r597, 8;
	add.s64 	%rd8233, %rd2, %rd8232;
	shl.b64 	%rd8234, %rd323, %r598;
	atom.global.or.b64 	%rd8235, [%rd8233], %rd8234;
$L__BB0_1011:
	ld.global.nc.u64 	%rd8236, [%rd306+4608];
	and.b64  	%rd324, %rd8236, 34359738367;
	add.s32 	%r3358, %r564, 630;
	shr.u32 	%r599, %r3358, 6;
	and.b32  	%r600, %r3358, 54;
	setp.lt.u32 	%p323, %r600, 30;
	@%p323 bra 	$L__BB0_1013;
	mul.wide.u32 	%rd8237, %r599, 8;
	add.s64 	%rd8238, %rd2, %rd8237;
	shl.b64 	%rd8239, %rd324, %r600;
	atom.global.or.b64 	%rd8240, [%rd8238], %rd8239;
	sub.s32 	%r3359, 64, %r600;
	shr.u64 	%rd8241, %rd324, %r3359;
	atom.global.or.b64 	%rd8242, [%rd8238+8], %rd8241;
	bra.uni 	$L__BB0_1014;
$L__BB0_1013:
	mul.wide.u32 	%rd8243, %r599, 8;
	add.s64 	%rd8244, %rd2, %rd8243;
	shl.b64 	%rd8245, %rd324, %r600;
	atom.global.or.b64 	%rd8246, [%rd8244], %rd8245;
$L__BB0_1014:
	ld.global.nc.u64 	%rd8247, [%rd306+4864];
	and.b64  	%rd325, %rd8247, 34359738367;
	add.s32 	%r3360, %r564, 665;
	shr.u32 	%r601, %r3360, 6;
	and.b32  	%r602, %r3360, 57;
	setp.lt.u32 	%p324, %r602, 30;
	@%p324 bra 	$L__BB0_1016;
	mul.wide.u32 	%rd8248, %r601, 8;
	add.s64 	%rd8249, %rd2, %rd8248;
	shl.b64 	%rd8250, %rd325, %r602;
	atom.global.or.b64 	%rd8251, [%rd8249], %rd8250;
	sub.s32 	%r3361, 64, %r602;
	shr.u64 	%rd8252, %rd325, %r3361;
	atom.global.or.b64 	%rd8253, [%rd8249+8], %rd8252;
	bra.uni 	$L__BB0_1017;
$L__BB0_1016:
	mul.wide.u32 	%rd8254, %r601, 8;
	add.s64 	%rd8255, %rd2, %rd8254;
	shl.b64 	%rd8256, %rd325, %r602;
	atom.global.or.b64 	%rd8257, [%rd8255], %rd8256;
$L__BB0_1017:
	ld.global.nc.u64 	%rd8258, [%rd306+5120];
	and.b64  	%rd326, %rd8258, 34359738367;
	add.s32 	%r3362, %r564, 700;
	shr.u32 	%r603, %r3362, 6;
	and.b32  	%r604, %r3362, 60;
	setp.lt.u32 	%p325, %r604, 30;
	@%p325 bra 	$L__BB0_1019;
	mul.wide.u32 	%rd8259, %r603, 8;
	add.s64 	%rd8260, %rd2, %rd8259;
	shl.b64 	%rd8261, %rd326, %r604;
	atom.global.or.b64 	%rd8262, [%rd8260], %rd8261;
	sub.s32 	%r3363, 64, %r604;
	shr.u64 	%rd8263, %rd326, %r3363;
	atom.global.or.b64 	%rd8264, [%rd8260+8], %rd8263;
	bra.uni 	$L__BB0_1020;
$L__BB0_1019:
	mul.wide.u32 	%rd8265, %r603, 8;
	add.s64 	%rd8266, %rd2, %rd8265;
	shl.b64 	%rd8267, %rd326, %r604;
	atom.global.or.b64 	%rd8268, [%rd8266], %rd8267;
$L__BB0_1020:
	add.s32 	%r3364, %r564, 735;
	shr.u32 	%r3365, %r3364, 6;
	and.b32  	%r3366, %r3364, 63;
	ld.global.nc.u64 	%rd8269, [%rd306+5376];
	and.b64  	%rd8270, %rd8269, 34359738367;
	mul.wide.u32 	%rd8271, %r3365, 8;
	add.s64 	%rd8272, %rd2, %rd8271;
	shl.b64 	%rd8273, %rd8270, %r3366;
	atom.global.or.b64 	%rd8274, [%rd8272], %rd8273;
	sub.s32 	%r3367, 64, %r3366;
	shr.u64 	%rd8275, %rd8270, %r3367;
	atom.global.or.b64 	%rd8276, [%rd8272+8], %rd8275;
	ld.global.nc.u64 	%rd8277, [%rd306+5632];
	and.b64  	%rd327, %rd8277, 34359738367;
	add.s32 	%r3368, %r564, 770;
	shr.u32 	%r605, %r3368, 6;
	and.b32  	%r606, %r3368, 34;
	setp.lt.u32 	%p326, %r606, 30;
	@%p326 bra 	$L__BB0_1022;
	mul.wide.u32 	%rd8278, %r605, 8;
	add.s64 	%rd8279, %rd2, %rd8278;
	shl.b64 	%rd8280, %rd327, %r606;
	atom.global.or.b64 	%rd8281, [%rd8279], %rd8280;
	sub.s32 	%r3369, 64, %r606;
	shr.u64 	%rd8282, %rd327, %r3369;
	atom.global.or.b64 	%rd8283, [%rd8279+8], %rd8282;
	bra.uni 	$L__BB0_1023;
$L__BB0_1022:
	mul.wide.u32 	%rd8284, %r605, 8;
	add.s64 	%rd8285, %rd2, %rd8284;
	shl.b64 	%rd8286, %rd327, %r606;
	atom.global.or.b64 	%rd8287, [%rd8285], %rd8286;
$L__BB0_1023:
	ld.global.nc.u64 	%rd8288, [%rd306+5888];
	and.b64  	%rd328, %rd8288, 34359738367;
	add.s32 	%r3370, %r564, 805;
	shr.u32 	%r607, %r3370, 6;
	and.b32  	%r608, %r3370, 37;
	setp.lt.u32 	%p327, %r608, 30;
	@%p327 bra 	$L__BB0_1025;
	mul.wide.u32 	%rd8289, %r607, 8;
	add.s64 	%rd8290, %rd2, %rd8289;
	shl.b64 	%rd8291, %rd328, %r608;
	atom.global.or.b64 	%rd8292, [%rd8290], %rd8291;
	sub.s32 	%r3371, 64, %r608;
	shr.u64 	%rd8293, %rd328, %r3371;
	atom.global.or.b64 	%rd8294, [%rd8290+8], %rd8293;
	bra.uni 	$L__BB0_1026;
$L__BB0_1025:
	mul.wide.u32 	%rd8295, %r607, 8;
	add.s64 	%rd8296, %rd2, %rd8295;
	shl.b64 	%rd8297, %rd328, %r608;
	atom.global.or.b64 	%rd8298, [%rd8296], %rd8297;
$L__BB0_1026:
	ld.global.nc.u64 	%rd8299, [%rd306+6144];
	and.b64  	%rd329, %rd8299, 34359738367;
	add.s32 	%r3372, %r564, 840;
	shr.u32 	%r609, %r3372, 6;
	and.b32  	%r610, %r3372, 40;
	setp.lt.u32 	%p328, %r610, 30;
	@%p328 bra 	$L__BB0_1028;
	mul.wide.u32 	%rd8300, %r609, 8;
	add.s64 	%rd8301, %rd2, %rd8300;
	shl.b64 	%rd8302, %rd329, %r610;
	atom.global.or.b64 	%rd8303, [%rd8301], %rd8302;
	sub.s32 	%r3373, 64, %r610;
	shr.u64 	%rd8304, %rd329, %r3373;
	atom.global.or.b64 	%rd8305, [%rd8301+8], %rd8304;
	bra.uni 	$L__BB0_1029;
$L__BB0_1028:
	mul.wide.u32 	%rd8306, %r609, 8;
	add.s64 	%rd8307, %rd2, %rd8306;
	shl.b64 	%rd8308, %rd329, %r610;
	atom.global.or.b64 	%rd8309, [%rd8307], %rd8308;
$L__BB0_1029:
	ld.global.nc.u64 	%rd8310, [%rd306+6400];
	and.b64  	%rd330, %rd8310, 34359738367;
	add.s32 	%r3374, %r564, 875;
	shr.u32 	%r611, %r3374, 6;
	and.b32  	%r612, %r3374, 43;
	setp.lt.u32 	%p329, %r612, 30;
	@%p329 bra 	$L__BB0_1031;
	mul.wide.u32 	%rd8311, %r611, 8;
	add.s64 	%rd8312, %rd2, %rd8311;
	shl.b64 	%rd8313, %rd330, %r612;
	atom.global.or.b64 	%rd8314, [%rd8312], %rd8313;
	sub.s32 	%r3375, 64, %r612;
	shr.u64 	%rd8315, %rd330, %r3375;
	atom.global.or.b64 	%rd8316, [%rd8312+8], %rd8315;
	bra.uni 	$L__BB0_1032;
$L__BB0_1031:
	mul.wide.u32 	%rd8317, %r611, 8;
	add.s64 	%rd8318, %rd2, %rd8317;
	shl.b64 	%rd8319, %rd330, %r612;
	atom.global.or.b64 	%rd8320, [%rd8318], %rd8319;
$L__BB0_1032:
	ld.global.nc.u64 	%rd8321, [%rd306+6656];
	and.b64  	%rd331, %rd8321, 34359738367;
	add.s32 	%r3376, %r564, 910;
	shr.u32 	%r613, %r3376, 6;
	and.b32  	%r614, %r3376, 46;
	setp.lt.u32 	%p330, %r614, 30;
	@%p330 bra 	$L__BB0_1034;
	mul.wide.u32 	%rd8322, %r613, 8;
	add.s64 	%rd8323, %rd2, %rd8322;
	shl.b64 	%rd8324, %rd331, %r614;
	atom.global.or.b64 	%rd8325, [%rd8323], %rd8324;
	sub.s32 	%r3377, 64, %r614;
	shr.u64 	%rd8326, %rd331, %r3377;
	atom.global.or.b64 	%rd8327, [%rd8323+8], %rd8326;
	bra.uni 	$L__BB0_1035;
$L__BB0_1034:
	mul.wide.u32 	%rd8328, %r613, 8;
	add.s64 	%rd8329, %rd2, %rd8328;
	shl.b64 	%rd8330, %rd331, %r614;
	atom.global.or.b64 	%rd8331, [%rd8329], %rd8330;
$L__BB0_1035:
	ld.global.nc.u64 	%rd8332, [%rd306+6912];
	and.b64  	%rd332, %rd8332, 34359738367;
	add.s32 	%r3378, %r564, 945;
	shr.u32 	%r615, %r3378, 6;
	and.b32  	%r616, %r3378, 49;
	setp.lt.u32 	%p331, %r616, 30;
	@%p331 bra 	$L__BB0_1037;
	mul.wide.u32 	%rd8333, %r615, 8;
	add.s64 	%rd8334, %rd2, %rd8333;
	shl.b64 	%rd8335, %rd332, %r616;
	atom.global.or.b64 	%rd8336, [%rd8334], %rd8335;
	sub.s32 	%r3379, 64, %r616;
	shr.u64 	%rd8337, %rd332, %r3379;
	atom.global.or.b64 	%rd8338, [%rd8334+8], %rd8337;
	bra.uni 	$L__BB0_1038;
$L__BB0_1037:
	mul.wide.u32 	%rd8339, %r615, 8;
	add.s64 	%rd8340, %rd2, %rd8339;
	shl.b64 	%rd8341, %rd332, %r616;
	atom.global.or.b64 	%rd8342, [%rd8340], %rd8341;
$L__BB0_1038:
	ld.global.nc.u64 	%rd8343, [%rd306+7168];
	and.b64  	%rd333, %rd8343, 34359738367;
	add.s32 	%r3380, %r564, 980;
	shr.u32 	%r617, %r3380, 6;
	and.b32  	%r618, %r3380, 52;
	setp.lt.u32 	%p332, %r618, 30;
	@%p332 bra 	$L__BB0_1040;
	mul.wide.u32 	%rd8344, %r617, 8;
	add.s64 	%rd8345, %rd2, %rd8344;
	shl.b64 	%rd8346, %rd333, %r618;
	atom.global.or.b64 	%rd8347, [%rd8345], %rd8346;
	sub.s32 	%r3381, 64, %r618;
	shr.u64 	%rd8348, %rd333, %r3381;
	atom.global.or.b64 	%rd8349, [%rd8345+8], %rd8348;
	bra.uni 	$L__BB0_1041;
$L__BB0_1040:
	mul.wide.u32 	%rd8350, %r617, 8;
	add.s64 	%rd8351, %rd2, %rd8350;
	shl.b64 	%rd8352, %rd333, %r618;
	atom.global.or.b64 	%rd8353, [%rd8351], %rd8352;
$L__BB0_1041:
	ld.global.nc.u64 	%rd8354, [%rd306+7424];
	and.b64  	%rd334, %rd8354, 34359738367;
	add.s32 	%r3382, %r564, 1015;
	shr.u32 	%r619, %r3382, 6;
	and.b32  	%r620, %r3382, 55;
	setp.lt.u32 	%p333, %r620, 30;
	@%p333 bra 	$L__BB0_1043;
	mul.wide.u32 	%rd8355, %r619, 8;
	add.s64 	%rd8356, %rd2, %rd8355;
	shl.b64 	%rd8357, %rd334, %r620;
	atom.global.or.b64 	%rd8358, [%rd8356], %rd8357;
	sub.s32 	%r3383, 64, %r620;
	shr.u64 	%rd8359, %rd334, %r3383;
	atom.global.or.b64 	%rd8360, [%rd8356+8], %rd8359;
	bra.uni 	$L__BB0_1044;
$L__BB0_1043:
	mul.wide.u32 	%rd8361, %r619, 8;
	add.s64 	%rd8362, %rd2, %rd8361;
	shl.b64 	%rd8363, %rd334, %r620;
	atom.global.or.b64 	%rd8364, [%rd8362], %rd8363;
$L__BB0_1044:
	ld.global.nc.u64 	%rd8365, [%rd306+7680];
	and.b64  	%rd335, %rd8365, 34359738367;
	add.s32 	%r3384, %r564, 1050;
	shr.u32 	%r621, %r3384, 6;
	and.b32  	%r622, %r3384, 58;
	setp.lt.u32 	%p334, %r622, 30;
	@%p334 bra 	$L__BB0_1046;
	mul.wide.u32 	%rd8366, %r621, 8;
	add.s64 	%rd8367, %rd2, %rd8366;
	shl.b64 	%rd8368, %rd335, %r622;
	atom.global.or.b64 	%rd8369, [%rd8367], %rd8368;
	sub.s32 	%r3385, 64, %r622;
	shr.u64 	%rd8370, %rd335, %r3385;
	atom.global.or.b64 	%rd8371, [%rd8367+8], %rd8370;
	bra.uni 	$L__BB0_1047;
$L__BB0_1046:
	mul.wide.u32 	%rd8372, %r621, 8;
	add.s64 	%rd8373, %rd2, %rd8372;
	shl.b64 	%rd8374, %rd335, %r622;
	atom.global.or.b64 	%rd8375, [%rd8373], %rd8374;
$L__BB0_1047:
	ld.global.nc.u64 	%rd8376, [%rd306+7936];
	and.b64  	%rd336, %rd8376, 34359738367;
	add.s32 	%r3386, %r564, 1085;
	shr.u32 	%r623, %r3386, 6;
	and.b32  	%r624, %r3386, 61;
	setp.eq.s32 	%p335, %r624, 29;
	@%p335 bra 	$L__BB0_1049;
	mul.wide.u32 	%rd8377, %r623, 8;
	add.s64 	%rd8378, %rd2, %rd8377;
	shl.b64 	%rd8379, %rd336, %r624;
	atom.global.or.b64 	%rd8380, [%rd8378], %rd8379;
	sub.s32 	%r3387, 64, %r624;
	shr.u64 	%rd8381, %rd336, %r3387;
	atom.global.or.b64 	%rd8382, [%rd8378+8], %rd8381;
	bra.uni 	$L__BB0_1680;
$L__BB0_1049:
	mul.wide.u32 	%rd8383, %r623, 8;
	add.s64 	%rd8384, %rd2, %rd8383;
	shl.b64 	%rd8385, %rd336, 29;
	atom.global.or.b64 	%rd8386, [%rd8384], %rd8385;
	bra.uni 	$L__BB0_1680;
$L__BB0_1050:
	mov.u32 	%r3189, %tid.x;
	mul.lo.s32 	%r625, %r3189, 1184;
	mul.wide.u32 	%rd7485, %r3189, 8;
	add.s64 	%rd337, %rd1, %rd7485;
	ld.global.nc.u64 	%rd7486, [%rd337];
	and.b64  	%rd338, %rd7486, 137438953471;
	shr.u32 	%r626, %r625, 6;
	and.b32  	%r627, %r625, 32;
	setp.ne.s32 	%p278, %r627, 0;
	@%p278 bra 	$L__BB0_1052;
	mul.wide.u32 	%rd7493, %r626, 8;
	add.s64 	%rd7494, %rd2, %rd7493;
	atom.global.or.b64 	%rd7495, [%rd7494], %rd338;
	bra.uni 	$L__BB0_1053;
$L__BB0_1052:
	mul.wide.u32 	%rd7487, %r626, 8;
	add.s64 	%rd7488, %rd2, %rd7487;
	shl.b64 	%rd7489, %rd338, %r627;
	atom.global.or.b64 	%rd7490, [%rd7488], %rd7489;
	sub.s32 	%r3190, 64, %r627;
	shr.u64 	%rd7491, %rd338, %r3190;
	atom.global.or.b64 	%rd7492, [%rd7488+8], %rd7491;
$L__BB0_1053:
	ld.global.nc.u64 	%rd7496, [%rd337+256];
	and.b64  	%rd339, %rd7496, 137438953471;
	add.s32 	%r3191, %r625, 37;
	shr.u32 	%r628, %r3191, 6;
	and.b32  	%r629, %r3191, 37;
	setp.lt.u32 	%p279, %r629, 28;
	@%p279 bra 	$L__BB0_1055;
	mul.wide.u32 	%rd7497, %r628, 8;
	add.s64 	%rd7498, %rd2, %rd7497;
	shl.b64 	%rd7499, %rd339, %r629;
	atom.global.or.b64 	%rd7500, [%rd7498], %rd7499;
	sub.s32 	%r3192, 64, %r629;
	shr.u64 	%rd7501, %rd339, %r3192;
	atom.global.or.b64 	%rd7502, [%rd7498+8], %rd7501;
	bra.uni 	$L__BB0_1056;
$L__BB0_1055:
	mul.wide.u32 	%rd7503, %r628, 8;
	add.s64 	%rd7504, %rd2, %rd7503;
	shl.b64 	%rd7505, %rd339, %r629;
	atom.global.or.b64 	%rd7506, [%rd7504], %rd7505;
$L__BB0_1056:
	ld.global.nc.u64 	%rd7507, [%rd337+512];
	and.b64  	%rd340, %rd7507, 137438953471;
	add.s32 	%r3193, %r625, 74;
	shr.u32 	%r630, %r3193, 6;
	and.b32  	%r631, %r3193, 42;
	setp.lt.u32 	%p280, %r631, 28;
	@%p280 bra 	$L__BB0_1058;
	mul.wide.u32 	%rd7508, %r630, 8;
	add.s64 	%rd7509, %rd2, %rd7508;
	shl.b64 	%rd7510, %rd340, %r631;
	atom.global.or.b64 	%rd7511, [%rd7509], %rd7510;
	sub.s32 	%r3194, 64, %r631;
	shr.u64 	%rd7512, %rd340, %r3194;
	atom.global.or.b64 	%rd7513, [%rd7509+8], %rd7512;
	bra.uni 	$L__BB0_1059;
$L__BB0_1058:
	mul.wide.u32 	%rd7514, %r630, 8;
	add.s64 	%rd7515, %rd2, %rd7514;
	shl.b64 	%rd7516, %rd340, %r631;
	atom.global.or.b64 	%rd7517, [%rd7515], %rd7516;
$L__BB0_1059:
	ld.global.nc.u64 	%rd7518, [%rd337+768];
	and.b64  	%rd341, %rd7518, 137438953471;
	add.s32 	%r3195, %r625, 111;
	shr.u32 	%r632, %r3195, 6;
	and.b32  	%r633, %r3195, 47;
	setp.lt.u32 	%p281, %r633, 28;
	@%p281 bra 	$L__BB0_1061;
	mul.wide.u32 	%rd7519, %r632, 8;
	add.s64 	%rd7520, %rd2, %rd7519;
	shl.b64 	%rd7521, %rd341, %r633;
	atom.global.or.b64 	%rd7522, [%rd7520], %rd7521;
	sub.s32 	%r3196, 64, %r633;
	shr.u64 	%rd7523, %rd341, %r3196;
	atom.global.or.b64 	%rd7524, [%rd7520+8], %rd7523;
	bra.uni 	$L__BB0_1062;
$L__BB0_1061:
	mul.wide.u32 	%rd7525, %r632, 8;
	add.s64 	%rd7526, %rd2, %rd7525;
	shl.b64 	%rd7527, %rd341, %r633;
	atom.global.or.b64 	%rd7528, [%rd7526], %rd7527;
$L__BB0_1062:
	ld.global.nc.u64 	%rd7529, [%rd337+1024];
	and.b64  	%rd342, %rd7529, 137438953471;
	add.s32 	%r3197, %r625, 148;
	shr.u32 	%r634, %r3197, 6;
	and.b32  	%r635, %r3197, 52;
	setp.lt.u32 	%p282, %r635, 28;
	@%p282 bra 	$L__BB0_1064;
	mul.wide.u32 	%rd7530, %r634, 8;
	add.s64 	%rd7531, %rd2, %rd7530;
	shl.b64 	%rd7532, %rd342, %r635;
	atom.global.or.b64 	%rd7533, [%rd7531], %rd7532;
	sub.s32 	%r3198, 64, %r635;
	shr.u64 	%rd7534, %rd342, %r3198;
	atom.global.or.b64 	%rd7535, [%rd7531+8], %rd7534;
	bra.uni 	$L__BB0_1065;
$L__BB0_1064:
	mul.wide.u32 	%rd7536, %r634, 8;
	add.s64 	%rd7537, %rd2, %rd7536;
	shl.b64 	%rd7538, %rd342, %r635;
	atom.global.or.b64 	%rd7539, [%rd7537], %rd7538;
$L__BB0_1065:
	ld.global.nc.u64 	%rd7540, [%rd337+1280];
	and.b64  	%rd343, %rd7540, 137438953471;
	add.s32 	%r3199, %r625, 185;
	shr.u32 	%r636, %r3199, 6;
	and.b32  	%r637, %r3199, 57;
	setp.lt.u32 	%p283, %r637, 28;
	@%p283 bra 	$L__BB0_1067;
	mul.wide.u32 	%rd7541, %r636, 8;
	add.s64 	%rd7542, %rd2, %rd7541;
	shl.b64 	%rd7543, %rd343, %r637;
	atom.global.or.b64 	%rd7544, [%rd7542], %rd7543;
	sub.s32 	%r3200, 64, %r637;
	shr.u64 	%rd7545, %rd343, %r3200;
	atom.global.or.b64 	%rd7546, [%rd7542+8], %rd7545;
	bra.uni 	$L__BB0_1068;
$L__BB0_1067:
	mul.wide.u32 	%rd7547, %r636, 8;
	add.s64 	%rd7548, %rd2, %rd7547;
	shl.b64 	%rd7549, %rd343, %r637;
	atom.global.or.b64 	%rd7550, [%rd7548], %rd7549;
$L__BB0_1068:
	add.s32 	%r3201, %r625, 222;
	shr.u32 	%r3202, %r3201, 6;
	and.b32  	%r3203, %r3201, 62;
	ld.global.nc.u64 	%rd7551, [%rd337+1536];
	and.b64  	%rd7552, %rd7551, 137438953471;
	mul.wide.u32 	%rd7553, %r3202, 8;
	add.s64 	%rd7554, %rd2, %rd7553;
	shl.b64 	%rd7555, %rd7552, %r3203;
	atom.global.or.b64 	%rd7556, [%rd7554], %rd7555;
	sub.s32 	%r3204, 64, %r3203;
	shr.u64 	%rd7557, %rd7552, %r3204;
	atom.global.or.b64 	%rd7558, [%rd7554+8], %rd7557;
	ld.global.nc.u64 	%rd7559, [%rd337+1792];
	and.b64  	%rd344, %rd7559, 137438953471;
	add.s32 	%r3205, %r625, 259;
	shr.u32 	%r638, %r3205, 6;
	and.b32  	%r639, %r3205, 35;
	setp.lt.u32 	%p284, %r639, 28;
	@%p284 bra 	$L__BB0_1070;
	mul.wide.u32 	%rd7560, %r638, 8;
	add.s64 	%rd7561, %rd2, %rd7560;
	shl.b64 	%rd7562, %rd344, %r639;
	atom.global.or.b64 	%rd7563, [%rd7561], %rd7562;
	sub.s32 	%r3206, 64, %r639;
	shr.u64 	%rd7564, %rd344, %r3206;
	atom.global.or.b64 	%rd7565, [%rd7561+8], %rd7564;
	bra.uni 	$L__BB0_1071;
$L__BB0_1070:
	mul.wide.u32 	%rd7566, %r638, 8;
	add.s64 	%rd7567, %rd2, %rd7566;
	shl.b64 	%rd7568, %rd344, %r639;
	atom.global.or.b64 	%rd7569, [%rd7567], %rd7568;
$L__BB0_1071:
	ld.global.nc.u64 	%rd7570, [%rd337+2048];
	and.b64  	%rd345, %rd7570, 137438953471;
	add.s32 	%r3207, %r625, 296;
	shr.u32 	%r640, %r3207, 6;
	and.b32  	%r641, %r3207, 40;
	setp.lt.u32 	%p285, %r641, 28;
	@%p285 bra 	$L__BB0_1073;
	mul.wide.u32 	%rd7571, %r640, 8;
	add.s64 	%rd7572, %rd2, %rd7571;
	shl.b64 	%rd7573, %rd345, %r641;
	atom.global.or.b64 	%rd7574, [%rd7572], %rd7573;
	sub.s32 	%r3208, 64, %r641;
	shr.u64 	%rd7575, %rd345, %r3208;
	atom.global.or.b64 	%rd7576, [%rd7572+8], %rd7575;
	bra.uni 	$L__BB0_1074;
$L__BB0_1073:
	mul.wide.u32 	%rd7577, %r640, 8;
	add.s64 	%rd7578, %rd2, %rd7577;
	shl.b64 	%rd7579, %rd345, %r641;
	atom.global.or.b64 	%rd7580, [%rd7578], %rd7579;
$L__BB0_1074:
	ld.global.nc.u64 	%rd7581, [%rd337+2304];
	and.b64  	%rd346, %rd7581, 137438953471;
	add.s32 	%r3209, %r625, 333;
	shr.u32 	%r642, %r3209, 6;
	and.b32  	%r643, %r3209, 45;
	setp.lt.u32 	%p286, %r643, 28;
	@%p286 bra 	$L__BB0_1076;
	mul.wide.u32 	%rd7582, %r642, 8;
	add.s64 	%rd7583, %rd2, %rd7582;
	shl.b64 	%rd7584, %rd346, %r643;
	atom.global.or.b64 	%rd7585, [%rd7583], %rd7584;
	sub.s32 	%r3210, 64, %r643;
	shr.u64 	%rd7586, %rd346, %r3210;
	atom.global.or.b64 	%rd7587, [%rd7583+8], %rd7586;
	bra.uni 	$L__BB0_1077;
$L__BB0_1076:
	mul.wide.u32 	%rd7588, %r642, 8;
	add.s64 	%rd7589, %rd2, %rd7588;
	shl.b64 	%rd7590, %rd346, %r643;
	atom.global.or.b64 	%rd7591, [%rd7589], %rd7590;
$L__BB0_1077:
	ld.global.nc.u64 	%rd7592, [%rd337+2560];
	and.b64  	%rd347, %rd7592, 137438953471;
	add.s32 	%r3211, %r625, 370;
	shr.u32 	%r644, %r3211, 6;
	and.b32  	%r645, %r3211, 50;
	setp.lt.u32 	%p287, %r645, 28;
	@%p287 bra 	$L__BB0_1079;
	mul.wide.u32 	%rd7593, %r644, 8;
	add.s64 	%rd7594, %rd2, %rd7593;
	shl.b64 	%rd7595, %rd347, %r645;
	atom.global.or.b64 	%rd7596, [%rd7594], %rd7595;
	sub.s32 	%r3212, 64, %r645;
	shr.u64 	%rd7597, %rd347, %r3212;
	atom.global.or.b64 	%rd7598, [%rd7594+8], %rd7597;
	bra.uni 	$L__BB0_1080;
$L__BB0_1079:
	mul.wide.u32 	%rd7599, %r644, 8;
	add.s64 	%rd7600, %rd2, %rd7599;
	shl.b64 	%rd7601, %rd347, %r645;
	atom.global.or.b64 	%rd7602, [%rd7600], %rd7601;
$L__BB0_1080:
	ld.global.nc.u64 	%rd7603, [%rd337+2816];
	and.b64  	%rd348, %rd7603, 137438953471;
	add.s32 	%r3213, %r625, 407;
	shr.u32 	%r646, %r3213, 6;
	and.b32  	%r647, %r3213, 55;
	setp.lt.u32 	%p288, %r647, 28;
	@%p288 bra 	$L__BB0_1082;
	mul.wide.u32 	%rd7604, %r646, 8;
	add.s64 	%rd7605, %rd2, %rd7604;
	shl.b64 	%rd7606, %rd348, %r647;
	atom.global.or.b64 	%rd7607, [%rd7605], %rd7606;
	sub.s32 	%r3214, 64, %r647;
	shr.u64 	%rd7608, %rd348, %r3214;
	atom.global.or.b64 	%rd7609, [%rd7605+8], %rd7608;
	bra.uni 	$L__BB0_1083;
$L__BB0_1082:
	mul.wide.u32 	%rd7610, %r646, 8;
	add.s64 	%rd7611, %rd2, %rd7610;
	shl.b64 	%rd7612, %rd348, %r647;
	atom.global.or.b64 	%rd7613, [%rd7611], %rd7612;
$L__BB0_1083:
	add.s32 	%r3215, %r625, 444;
	shr.u32 	%r3216, %r3215, 6;
	and.b32  	%r3217, %r3215, 60;
	ld.global.nc.u64 	%rd7614, [%rd337+3072];
	and.b64  	%rd7615, %rd7614, 137438953471;
	mul.wide.u32 	%rd7616, %r3216, 8;
	add.s64 	%rd7617, %rd2, %rd7616;
	shl.b64 	%rd7618, %rd7615, %r3217;
	atom.global.or.b64 	%rd7619, [%rd7617], %rd7618;
	sub.s32 	%r3218, 64, %r3217;
	shr.u64 	%rd7620, %rd7615, %r3218;
	atom.global.or.b64 	%rd7621, [%rd7617+8], %rd7620;
	ld.global.nc.u64 	%rd7622, [%rd337+3328];
	and.b64  	%rd349, %rd7622, 137438953471;
	add.s32 	%r3219, %r625, 481;
	shr.u32 	%r648, %r3219, 6;
	and.b32  	%r649, %r3219, 33;
	setp.lt.u32 	%p289, %r649, 28;
	@%p289 bra 	$L__BB0_1085;
	mul.wide.u32 	%rd7623, %r648, 8;
	add.s64 	%rd7624, %rd2, %rd7623;
	shl.b64 	%rd7625, %rd349, %r649;
	atom.global.or.b64 	%rd7626, [%rd7624], %rd7625;
	sub.s32 	%r3220, 64, %r649;
	shr.u64 	%rd7627, %rd349, %r3220;
	atom.global.or.b64 	%rd7628, [%rd7624+8], %rd7627;
	bra.uni 	$L__BB0_1086;
$L__BB0_1085:
	mul.wide.u32 	%rd7629, %r648, 8;
	add.s64 	%rd7630, %rd2, %rd7629;
	shl.b64 	%rd7631, %rd349, %r649;
	atom.global.or.b64 	%rd7632, [%rd7630], %rd7631;
$L__BB0_1086:
	ld.global.nc.u64 	%rd7633, [%rd337+3584];
	and.b64  	%rd350, %rd7633, 137438953471;
	add.s32 	%r3221, %r625, 518;
	shr.u32 	%r650, %r3221, 6;
	and.b32  	%r651, %r3221, 38;
	setp.lt.u32 	%p290, %r651, 28;
	@%p290 bra 	$L__BB0_1088;
	mul.wide.u32 	%rd7634, %r650, 8;
	add.s64 	%rd7635, %rd2, %rd7634;
	shl.b64 	%rd7636, %rd350, %r651;
	atom.global.or.b64 	%rd7637, [%rd7635], %rd7636;
	sub.s32 	%r3222, 64, %r651;
	shr.u64 	%rd7638, %rd350, %r3222;
	atom.global.or.b64 	%rd7639, [%rd7635+8], %rd7638;
	bra.uni 	$L__BB0_1089;
$L__BB0_1088:
	mul.wide.u32 	%rd7640, %r650, 8;
	add.s64 	%rd7641, %rd2, %rd7640;
	shl.b64 	%rd7642, %rd350, %r651;
	atom.global.or.b64 	%rd7643, [%rd7641], %rd7642;
$L__BB0_1089:
	ld.global.nc.u64 	%rd7644, [%rd337+3840];
	and.b64  	%rd351, %rd7644, 137438953471;
	add.s32 	%r3223, %r625, 555;
	shr.u32 	%r652, %r3223, 6;
	and.b32  	%r653, %r3223, 43;
	setp.lt.u32 	%p291, %r653, 28;
	@%p291 bra 	$L__BB0_1091;
	mul.wide.u32 	%rd7645, %r652, 8;
	add.s64 	%rd7646, %rd2, %rd7645;
	shl.b64 	%rd7647, %rd351, %r653;
	atom.global.or.b64 	%rd7648, [%rd7646], %rd7647;
	sub.s32 	%r3224, 64, %r653;
	shr.u64 	%rd7649, %rd351, %r3224;
	atom.global.or.b64 	%rd7650, [%rd7646+8], %rd7649;
	bra.uni 	$L__BB0_1092;
$L__BB0_1091:
	mul.wide.u32 	%rd7651, %r652, 8;
	add.s64 	%rd7652, %rd2, %rd7651;
	shl.b64 	%rd7653, %rd351, %r653;
	atom.global.or.b64 	%rd7654, [%rd7652], %rd7653;
$L__BB0_1092:
	ld.global.nc.u64 	%rd7655, [%rd337+4096];
	and.b64  	%rd352, %rd7655, 137438953471;
	add.s32 	%r3225, %r625, 592;
	shr.u32 	%r654, %r3225, 6;
	and.b32  	%r655, %r3225, 48;
	setp.lt.u32 	%p292, %r655, 28;
	@%p292 bra 	$L__BB0_1094;
	mul.wide.u32 	%rd7656, %r654, 8;
	add.s64 	%rd7657, %rd2, %rd7656;
	shl.b64 	%rd7658, %rd352, %r655;
	atom.global.or.b64 	%rd7659, [%rd7657], %rd7658;
	sub.s32 	%r3226, 64, %r655;
	shr.u64 	%rd7660, %rd352, %r3226;
	atom.global.or.b64 	%rd7661, [%rd7657+8], %rd7660;
	bra.uni 	$L__BB0_1095;
$L__BB0_1094:
	mul.wide.u32 	%rd7662, %r654, 8;
	add.s64 	%rd7663, %rd2, %rd7662;
	shl.b64 	%rd7664, %rd352, %r655;
	atom.global.or.b64 	%rd7665, [%rd7663], %rd7664;
$L__BB0_1095:
	ld.global.nc.u64 	%rd7666, [%rd337+4352];
	and.b64  	%rd353, %rd7666, 137438953471;
	add.s32 	%r3227, %r625, 629;
	shr.u32 	%r656, %r3227, 6;
	and.b32  	%r657, %r3227, 53;
	setp.lt.u32 	%p293, %r657, 28;
	@%p293 bra 	$L__BB0_1097;
	mul.wide.u32 	%rd7667, %r656, 8;
	add.s64 	%rd7668, %rd2, %rd7667;
	shl.b64 	%rd7669, %rd353, %r657;
	atom.global.or.b64 	%rd7670, [%rd7668], %rd7669;
	sub.s32 	%r3228, 64, %r657;
	shr.u64 	%rd7671, %rd353, %r3228;
	atom.global.or.b64 	%rd7672, [%rd7668+8], %rd7671;
	bra.uni 	$L__BB0_1098;
$L__BB0_1097:
	mul.wide.u32 	%rd7673, %r656, 8;
	add.s64 	%rd7674, %rd2, %rd7673;
	shl.b64 	%rd7675, %rd353, %r657;
	atom.global.or.b64 	%rd7676, [%rd7674], %rd7675;
$L__BB0_1098:
	ld.global.nc.u64 	%rd7677, [%rd337+4608];
	and.b64  	%rd354, %rd7677, 137438953471;
	add.s32 	%r3229, %r625, 666;
	shr.u32 	%r658, %r3229, 6;
	and.b32  	%r659, %r3229, 58;
	setp.lt.u32 	%p294, %r659, 28;
	@%p294 bra 	$L__BB0_1100;
	mul.wide.u32 	%rd7678, %r658, 8;
	add.s64 	%rd7679, %rd2, %rd7678;
	shl.b64 	%rd7680, %rd354, %r659;
	atom.global.or.b64 	%rd7681, [%rd7679], %rd7680;
	sub.s32 	%r3230, 64, %r659;
	shr.u64 	%rd7682, %rd354, %r3230;
	atom.global.or.b64 	%rd7683, [%rd7679+8], %rd7682;
	bra.uni 	$L__BB0_1101;
$L__BB0_1100:
	mul.wide.u32 	%rd7684, %r658, 8;
	add.s64 	%rd7685, %rd2, %rd7684;
	shl.b64 	%rd7686, %rd354, %r659;
	atom.global.or.b64 	%rd7687, [%rd7685], %rd7686;
$L__BB0_1101:
	add.s32 	%r3231, %r625, 703;
	shr.u32 	%r3232, %r3231, 6;
	and.b32  	%r3233, %r3231, 63;
	ld.global.nc.u64 	%rd7688, [%rd337+4864];
	and.b64  	%rd7689, %rd7688, 137438953471;
	mul.wide.u32 	%rd7690, %r3232, 8;
	add.s64 	%rd7691, %rd2, %rd7690;
	shl.b64 	%rd7692, %rd7689, %r3233;
	atom.global.or.b64 	%rd7693, [%rd7691], %rd7692;
	sub.s32 	%r3234, 64, %r3233;
	shr.u64 	%rd7694, %rd7689, %r3234;
	atom.global.or.b64 	%rd7695, [%rd7691+8], %rd7694;
	ld.global.nc.u64 	%rd7696, [%rd337+5120];
	and.b64  	%rd355, %rd7696, 137438953471;
	add.s32 	%r3235, %r625, 740;
	shr.u32 	%r660, %r3235, 6;
	and.b32  	%r661, %r3235, 36;
	setp.lt.u32 	%p295, %r661, 28;
	@%p295 bra 	$L__BB0_1103;
	mul.wide.u32 	%rd7697, %r660, 8;
	add.s64 	%rd7698, %rd2, %rd7697;
	shl.b64 	%rd7699, %rd355, %r661;
	atom.global.or.b64 	%rd7700, [%rd7698], %rd7699;
	sub.s32 	%r3236, 64, %r661;
	shr.u64 	%rd7701, %rd355, %r3236;
	atom.global.or.b64 	%rd7702, [%rd7698+8], %rd7701;
	bra.uni 	$L__BB0_1104;
$L__BB0_1103:
	mul.wide.u32 	%rd7703, %r660, 8;
	add.s64 	%rd7704, %rd2, %rd7703;
	shl.b64 	%rd7705, %rd355, %r661;
	atom.global.or.b64 	%rd7706, [%rd7704], %rd7705;
$L__BB0_1104:
	ld.global.nc.u64 	%rd7707, [%rd337+5376];
	and.b64  	%rd356, %rd7707, 137438953471;
	add.s32 	%r3237, %r625, 777;
	shr.u32 	%r662, %r3237, 6;
	and.b32  	%r663, %r3237, 41;
	setp.lt.u32 	%p296, %r663, 28;
	@%p296 bra 	$L__BB0_1106;
	mul.wide.u32 	%rd7708, %r662, 8;
	add.s64 	%rd7709, %rd2, %rd7708;
	shl.b64 	%rd7710, %rd356, %r663;
	atom.global.or.b64 	%rd7711, [%rd7709], %rd7710;
	sub.s32 	%r3238, 64, %r663;
	shr.u64 	%rd7712, %rd356, %r3238;
	atom.global.or.b64 	%rd7713, [%rd7709+8], %rd7712;
	bra.uni 	$L__BB0_1107;
$L__BB0_1106:
	mul.wide.u32 	%rd7714, %r662, 8;
	add.s64 	%rd7715, %rd2, %rd7714;
	shl.b64 	%rd7716, %rd356, %r663;
	atom.global.or.b64 	%rd7717, [%rd7715], %rd7716;
$L__BB0_1107:
	ld.global.nc.u64 	%rd7718, [%rd337+5632];
	and.b64  	%rd357, %rd7718, 137438953471;
	add.s32 	%r3239, %r625, 814;
	shr.u32 	%r664, %r3239, 6;
	and.b32  	%r665, %r3239, 46;
	setp.lt.u32 	%p297, %r665, 28;
	@%p297 bra 	$L__BB0_1109;
	mul.wide.u32 	%rd7719, %r664, 8;
	add.s64 	%rd7720, %rd2, %rd7719;
	shl.b64 	%rd7721, %rd357, %r665;
	atom.global.or.b64 	%rd7722, [%rd7720], %rd7721;
	sub.s32 	%r3240, 64, %r665;
	shr.u64 	%rd7723, %rd357, %r3240;
	atom.global.or.b64 	%rd7724, [%rd7720+8], %rd7723;
	bra.uni 	$L__BB0_1110;
$L__BB0_1109:
	mul.wide.u32 	%rd7725, %r664, 8;
	add.s64 	%rd7726, %rd2, %rd7725;
	shl.b64 	%rd7727, %rd357, %r665;
	atom.global.or.b64 	%rd7728, [%rd7726], %rd7727;
$L__BB0_1110:
	ld.global.nc.u64 	%rd7729, [%rd337+5888];
	and.b64  	%rd358, %rd7729, 137438953471;
	add.s32 	%r3241, %r625, 851;
	shr.u32 	%r666, %r3241, 6;
	and.b32  	%r667, %r3241, 51;
	setp.lt.u32 	%p298, %r667, 28;
	@%p298 bra 	$L__BB0_1112;
	mul.wide.u32 	%rd7730, %r666, 8;
	add.s64 	%rd7731, %rd2, %rd7730;
	shl.b64 	%rd7732, %rd358, %r667;
	atom.global.or.b64 	%rd7733, [%rd7731], %rd7732;
	sub.s32 	%r3242, 64, %r667;
	shr.u64 	%rd7734, %rd358, %r3242;
	atom.global.or.b64 	%rd7735, [%rd7731+8], %rd7734;
	bra.uni 	$L__BB0_1113;
$L__BB0_1112:
	mul.wide.u32 	%rd7736, %r666, 8;
	add.s64 	%rd7737, %rd2, %rd7736;
	shl.b64 	%rd7738, %rd358, %r667;
	atom.global.or.b64 	%rd7739, [%rd7737], %rd7738;
$L__BB0_1113:
	ld.global.nc.u64 	%rd7740, [%rd337+6144];
	and.b64  	%rd359, %rd7740, 137438953471;
	add.s32 	%r3243, %r625, 888;
	shr.u32 	%r668, %r3243, 6;
	and.b32  	%r669, %r3243, 56;
	setp.lt.u32 	%p299, %r669, 28;
	@%p299 bra 	$L__BB0_1115;
	mul.wide.u32 	%rd7741, %r668, 8;
	add.s64 	%rd7742, %rd2, %rd7741;
	shl.b64 	%rd7743, %rd359, %r669;
	atom.global.or.b64 	%rd7744, [%rd7742], %rd7743;
	sub.s32 	%r3244, 64, %r669;
	shr.u64 	%rd7745, %rd359, %r3244;
	atom.global.or.b64 	%rd7746, [%rd7742+8], %rd7745;
	bra.uni 	$L__BB0_1116;
$L__BB0_1115:
	mul.wide.u32 	%rd7747, %r668, 8;
	add.s64 	%rd7748, %rd2, %rd7747;
	shl.b64 	%rd7749, %rd359, %r669;
	atom.global.or.b64 	%rd7750, [%rd7748], %rd7749;
$L__BB0_1116:
	add.s32 	%r3245, %r625, 925;
	shr.u32 	%r3246, %r3245, 6;
	and.b32  	%r3247, %r3245, 61;
	ld.global.nc.u64 	%rd7751, [%rd337+6400];
	and.b64  	%rd7752, %rd7751, 137438953471;
	mul.wide.u32 	%rd7753, %r3246, 8;
	add.s64 	%rd7754, %rd2, %rd7753;
	shl.b64 	%rd7755, %rd7752, %r3247;
	atom.global.or.b64 	%rd7756, [%rd7754], %rd7755;
	sub.s32 	%r3248, 64, %r3247;
	shr.u64 	%rd7757, %rd7752, %r3248;
	atom.global.or.b64 	%rd7758, [%rd7754+8], %rd7757;
	ld.global.nc.u64 	%rd7759, [%rd337+6656];
	and.b64  	%rd360, %rd7759, 137438953471;
	add.s32 	%r3249, %r625, 962;
	shr.u32 	%r670, %r3249, 6;
	and.b32  	%r671, %r3249, 34;
	setp.lt.u32 	%p300, %r671, 28;
	@%p300 bra 	$L__BB0_1118;
	mul.wide.u32 	%rd7760, %r670, 8;
	add.s64 	%rd7761, %rd2, %rd7760;
	shl.b64 	%rd7762, %rd360, %r671;
	atom.global.or.b64 	%rd7763, [%rd7761], %rd7762;
	sub.s32 	%r3250, 64, %r671;
	shr.u64 	%rd7764, %rd360, %r3250;
	atom.global.or.b64 	%rd7765, [%rd7761+8], %rd7764;
	bra.uni 	$L__BB0_1119;
$L__BB0_1118:
	mul.wide.u32 	%rd7766, %r670, 8;
	add.s64 	%rd7767, %rd2, %rd7766;
	shl.b64 	%rd7768, %rd360, %r671;
	atom.global.or.b64 	%rd7769, [%rd7767], %rd7768;
$L__BB0_1119:
	ld.global.nc.u64 	%rd7770, [%rd337+6912];
	and.b64  	%rd361, %rd7770, 137438953471;
	add.s32 	%r3251, %r625, 999;
	shr.u32 	%r672, %r3251, 6;
	and.b32  	%r673, %r3251, 39;
	setp.lt.u32 	%p301, %r673, 28;
	@%p301 bra 	$L__BB0_1121;
	mul.wide.u32 	%rd7771, %r672, 8;
	add.s64 	%rd7772, %rd2, %rd7771;
	shl.b64 	%rd7773, %rd361, %r673;
	atom.global.or.b64 	%rd7774, [%rd7772], %rd7773;
	sub.s32 	%r3252, 64, %r673;
	shr.u64 	%rd7775, %rd361, %r3252;
	atom.global.or.b64 	%rd7776, [%rd7772+8], %rd7775;
	bra.uni 	$L__BB0_1122;
$L__BB0_1121:
	mul.wide.u32 	%rd7777, %r672, 8;
	add.s64 	%rd7778, %rd2, %rd7777;
	shl.b64 	%rd7779, %rd361, %r673;
	atom.global.or.b64 	%rd7780, [%rd7778], %rd7779;
$L__BB0_1122:
	ld.global.nc.u64 	%rd7781, [%rd337+7168];
	and.b64  	%rd362, %rd7781, 137438953471;
	add.s32 	%r3253, %r625, 1036;
	shr.u32 	%r674, %r3253, 6;
	and.b32  	%r675, %r3253, 44;
	setp.lt.u32 	%p302, %r675, 28;
	@%p302 bra 	$L__BB0_1124;
	mul.wide.u32 	%rd7782, %r674, 8;
	add.s64 	%rd7783, %rd2, %rd7782;
	shl.b64 	%rd7784, %rd362, %r675;
	atom.global.or.b64 	%rd7785, [%rd7783], %rd7784;
	sub.s32 	%r3254, 64, %r675;
	shr.u64 	%rd7786, %rd362, %r3254;
	atom.global.or.b64 	%rd7787, [%rd7783+8], %rd7786;
	bra.uni 	$L__BB0_1125;
$L__BB0_1124:
	mul.wide.u32 	%rd7788, %r674, 8;
	add.s64 	%rd7789, %rd2, %rd7788;
	shl.b64 	%rd7790, %rd362, %r675;
	atom.global.or.b64 	%rd7791, [%rd7789], %rd7790;
$L__BB0_1125:
	ld.global.nc.u64 	%rd7792, [%rd337+7424];
	and.b64  	%rd363, %rd7792, 137438953471;
	add.s32 	%r3255, %r625, 1073;
	shr.u32 	%r676, %r3255, 6;
	and.b32  	%r677, %r3255, 49;
	setp.lt.u32 	%p303, %r677, 28;
	@%p303 bra 	$L__BB0_1127;
	mul.wide.u32 	%rd7793, %r676, 8;
	add.s64 	%rd7794, %rd2, %rd7793;
	shl.b64 	%rd7795, %rd363, %r677;
	atom.global.or.b64 	%rd7796, [%rd7794], %rd7795;
	sub.s32 	%r3256, 64, %r677;
	shr.u64 	%rd7797, %rd363, %r3256;
	atom.global.or.b64 	%rd7798, [%rd7794+8], %rd7797;
	bra.uni 	$L__BB0_1128;
$L__BB0_1127:
	mul.wide.u32 	%rd7799, %r676, 8;
	add.s64 	%rd7800, %rd2, %rd7799;
	shl.b64 	%rd7801, %rd363, %r677;
	atom.global.or.b64 	%rd7802, [%rd7800], %rd7801;
$L__BB0_1128:
	ld.global.nc.u64 	%rd7803, [%rd337+7680];
	and.b64  	%rd364, %rd7803, 137438953471;
	add.s32 	%r3257, %r625, 1110;
	shr.u32 	%r678, %r3257, 6;
	and.b32  	%r679, %r3257, 54;
	setp.lt.u32 	%p304, %r679, 28;
	@%p304 bra 	$L__BB0_1130;
	mul.wide.u32 	%rd7804, %r678, 8;
	add.s64 	%rd7805, %rd2, %rd7804;
	shl.b64 	%rd7806, %rd364, %r679;
	atom.global.or.b64 	%rd7807, [%rd7805], %rd7806;
	sub.s32 	%r3258, 64, %r679;
	shr.u64 	%rd7808, %rd364, %r3258;
	atom.global.or.b64 	%rd7809, [%rd7805+8], %rd7808;
	bra.uni 	$L__BB0_1131;
$L__BB0_1130:
	mul.wide.u32 	%rd7810, %r678, 8;
	add.s64 	%rd7811, %rd2, %rd7810;
	shl.b64 	%rd7812, %rd364, %r679;
	atom.global.or.b64 	%rd7813, [%rd7811], %rd7812;
$L__BB0_1131:
	ld.global.nc.u64 	%rd7814, [%rd337+7936];
	and.b64  	%rd365, %rd7814, 137438953471;
	add.s32 	%r3259, %r625, 1147;
	shr.u32 	%r680, %r3259, 6;
	and.b32  	%r681, %r3259, 59;
	setp.eq.s32 	%p305, %r681, 27;
	@%p305 bra 	$L__BB0_1133;
	mul.wide.u32 	%rd7815, %r680, 8;
	add.s64 	%rd7816, %rd2, %rd7815;
	shl.b64 	%rd7817, %rd365, %r681;
	atom.global.or.b64 	%rd7818, [%rd7816], %rd7817;
	sub.s32 	%r3260, 64, %r681;
	shr.u64 	%rd7819, %rd365, %r3260;
	atom.global.or.b64 	%rd7820, [%rd7816+8], %rd7819;
	bra.uni 	$L__BB0_1680;
$L__BB0_1133:
	mul.wide.u32 	%rd7821, %r680, 8;
	add.s64 	%rd7822, %rd2, %rd7821;
	shl.b64 	%rd7823, %rd365, 27;
	atom.global.or.b64 	%rd7824, [%rd7822], %rd7823;
	bra.uni 	$L__BB0_1680;
$L__BB0_1134:
	mov.u32 	%r3050, %tid.x;
	mul.lo.s32 	%r682, %r3050, 1248;
	mul.wide.u32 	%rd6925, %r3050, 8;
	add.s64 	%rd366, %rd1, %rd6925;
	ld.global.nc.u64 	%rd6926, [%rd366];
	and.b64  	%rd367, %rd6926, 549755813887;
	shr.u32 	%r683, %r682, 6;
	and.b32  	%r684, %r682, 32;
	setp.ne.s32 	%p252, %r684, 0;
	@%p252 bra 	$L__BB0_1136;
	mul.wide.u32 	%rd6933, %r683, 8;
	add.s64 	%rd6934, %rd2, %rd6933;
	atom.global.or.b64 	%rd6935, [%rd6934], %rd367;
	bra.uni 	$L__BB0_1137;
$L__BB0_1136:
	mul.wide.u32 	%rd6927, %r683, 8;
	add.s64 	%rd6928, %rd2, %rd6927;
	shl.b64 	%rd6929, %rd367, %r684;
	atom.global.or.b64 	%rd6930, [%rd6928], %rd6929;
	sub.s32 	%r3051, 64, %r684;
	shr.u64 	%rd6931, %rd367, %r3051;
	atom.global.or.b64 	%rd6932, [%rd6928+8], %rd6931;
$L__BB0_1137:
	ld.global.nc.u64 	%rd6936, [%rd366+256];
	and.b64  	%rd368, %rd6936, 549755813887;
	add.s32 	%r3052, %r682, 39;
	shr.u32 	%r685, %r3052, 6;
	and.b32  	%r686, %r3052, 39;
	setp.lt.u32 	%p253, %r686, 26;
	@%p253 bra 	$L__BB0_1139;
	mul.wide.u32 	%rd6937, %r685, 8;
	add.s64 	%rd6938, %rd2, %rd6937;
	shl.b64 	%rd6939, %rd368, %r686;
	atom.global.or.b64 	%rd6940, [%rd6938], %rd6939;
	sub.s32 	%r3053, 64, %r686;
	shr.u64 	%rd6941, %rd368, %r3053;
	atom.global.or.b64 	%rd6942, [%rd6938+8], %rd6941;
	bra.uni 	$L__BB0_1140;
$L__BB0_1139:
	mul.wide.u32 	%rd6943, %r685, 8;
	add.s64 	%rd6944, %rd2, %rd6943;
	shl.b64 	%rd6945, %rd368, %r686;
	atom.global.or.b64 	%rd6946, [%rd6944], %rd6945;
$L__BB0_1140:
	ld.global.nc.u64 	%rd6947, [%rd366+512];
	and.b64  	%rd369, %rd6947, 549755813887;
	add.s32 	%r3054, %r682, 78;
	shr.u32 	%r687, %r3054, 6;
	and.b32  	%r688, %r3054, 46;
	setp.lt.u32 	%p254, %r688, 26;
	@%p254 bra 	$L__BB0_1142;
	mul.wide.u32 	%rd6948, %r687, 8;
	add.s64 	%rd6949, %rd2, %rd6948;
	shl.b64 	%rd6950, %rd369, %r688;
	atom.global.or.b64 	%rd6951, [%rd6949], %rd6950;
	sub.s32 	%r3055, 64, %r688;
	shr.u64 	%rd6952, %rd369, %r3055;
	atom.global.or.b64 	%rd6953, [%rd6949+8], %rd6952;
	bra.uni 	$L__BB0_1143;
$L__BB0_1142:
	mul.wide.u32 	%rd6954, %r687, 8;
	add.s64 	%rd6955, %rd2, %rd6954;
	shl.b64 	%rd6956, %rd369, %r688;
	atom.global.or.b64 	%rd6957, [%rd6955], %rd6956;
$L__BB0_1143:
	ld.global.nc.u64 	%rd6958, [%rd366+768];
	and.b64  	%rd370, %rd6958, 549755813887;
	add.s32 	%r3056, %r682, 117;
	shr.u32 	%r689, %r3056, 6;
	and.b32  	%r690, %r3056, 53;
	setp.lt.u32 	%p255, %r690, 26;
	@%p255 bra 	$L__BB0_1145;
	mul.wide.u32 	%rd6959, %r689, 8;
	add.s64 	%rd6960, %rd2, %rd6959;
	shl.b64 	%rd6961, %rd370, %r690;
	atom.global.or.b64 	%rd6962, [%rd6960], %rd6961;
	sub.s32 	%r3057, 64, %r690;
	shr.u64 	%rd6963, %rd370, %r3057;
	atom.global.or.b64 	%rd6964, [%rd6960+8], %rd6963;
	bra.uni 	$L__BB0_1146;
$L__BB0_1145:
	mul.wide.u32 	%rd6965, %r689, 8;
	add.s64 	%rd6966, %rd2, %rd6965;
	shl.b64 	%rd6967, %rd370, %r690;
	atom.global.or.b64 	%rd6968, [%rd6966], %rd6967;
$L__BB0_1146:
	add.s32 	%r3058, %r682, 156;
	shr.u32 	%r3059, %r3058, 6;
	and.b32  	%r3060, %r3058, 60;
	ld.global.nc.u64 	%rd6969, [%rd366+1024];
	and.b64  	%rd6970, %rd6969, 549755813887;
	mul.wide.u32 	%rd6971, %r3059, 8;
	add.s64 	%rd6972, %rd2, %rd6971;
	shl.b64 	%rd6973, %rd6970, %r3060;
	atom.global.or.b64 	%rd6974, [%rd6972], %rd6973;
	sub.s32 	%r3061, 64, %r3060;
	shr.u64 	%rd6975, %rd6970, %r3061;
	atom.global.or.b64 	%rd6976, [%rd6972+8], %rd6975;
	ld.global.nc.u64 	%rd6977, [%rd366+1280];
	and.b64  	%rd371, %rd6977, 549755813887;
	add.s32 	%r3062, %r682, 195;
	shr.u32 	%r691, %r3062, 6;
	and.b32  	%r692, %r3062, 35;
	setp.lt.u32 	%p256, %r692, 26;
	@%p256 bra 	$L__BB0_1148;
	mul.wide.u32 	%rd6978, %r691, 8;
	add.s64 	%rd6979, %rd2, %rd6978;
	shl.b64 	%rd6980, %rd371, %r692;
	atom.global.or.b64 	%rd6981, [%rd6979], %rd6980;
	sub.s32 	%r3063, 64, %r692;
	shr.u64 	%rd6982, %rd371, %r3063;
	atom.global.or.b64 	%rd6983, [%rd6979+8], %rd6982;
	bra.uni 	$L__BB0_1149;
$L__BB0_1148:
	mul.wide.u32 	%rd6984, %r691, 8;
	add.s64 	%rd6985, %rd2, %rd6984;
	shl.b64 	%rd6986, %rd371, %r692;
	atom.global.or.b64 	%rd6987, [%rd6985], %rd6986;
$L__BB0_1149:
	ld.global.nc.u64 	%rd6988, [%rd366+1536];
	and.b64  	%rd372, %rd6988, 549755813887;
	add.s32 	%r3064, %r682, 234;
	shr.u32 	%r693, %r3064, 6;
	and.b32  	%r694, %r3064, 42;
	setp.lt.u32 	%p257, %r694, 26;
	@%p257 bra 	$L__BB0_1151;
	mul.wide.u32 	%rd6989, %r693, 8;
	add.s64 	%rd6990, %rd2, %rd6989;
	shl.b64 	%rd6991, %rd372, %r694;
	atom.global.or.b64 	%rd6992, [%rd6990], %rd6991;
	sub.s32 	%r3065, 64, %r694;
	shr.u64 	%rd6993, %rd372, %r3065;
	atom.global.or.b64 	%rd6994, [%rd6990+8], %rd6993;
	bra.uni 	$L__BB0_1152;
$L__BB0_1151:
	mul.wide.u32 	%rd6995, %r693, 8;
	add.s64 	%rd6996, %rd2, %rd6995;
	shl.b64 	%rd6997, %rd372, %r694;
	atom.global.or.b64 	%rd6998, [%rd6996], %rd6997;
$L__BB0_1152:
	ld.global.nc.u64 	%rd6999, [%rd366+1792];
	and.b64  	%rd373, %rd6999, 549755813887;
	add.s32 	%r3066, %r682, 273;
	shr.u32 	%r695, %r3066, 6;
	and.b32  	%r696, %r3066, 49;
	setp.lt.u32 	%p258, %r696, 26;
	@%p258 bra 	$L__BB0_1154;
	mul.wide.u32 	%rd7000, %r695, 8;
	add.s64 	%rd7001, %rd2, %rd7000;
	shl.b64 	%rd7002, %rd373, %r696;
	atom.global.or.b64 	%rd7003, [%rd7001], %rd7002;
	sub.s32 	%r3067, 64, %r696;
	shr.u64 	%rd7004, %rd373, %r3067;
	atom.global.or.b64 	%rd7005, [%rd7001+8], %rd7004;
	bra.uni 	$L__BB0_1155;
$L__BB0_1154:
	mul.wide.u32 	%rd7006, %r695, 8;
	add.s64 	%rd7007, %rd2, %rd7006;
	shl.b64 	%rd7008, %rd373, %r696;
	atom.global.or.b64 	%rd7009, [%rd7007], %rd7008;
$L__BB0_1155:
	ld.global.nc.u64 	%rd7010, [%rd366+2048];
	and.b64  	%rd374, %rd7010, 549755813887;
	add.s32 	%r3068, %r682, 312;
	shr.u32 	%r697, %r3068, 6;
	and.b32  	%r698, %r3068, 56;
	setp.lt.u32 	%p259, %r698, 26;
	@%p259 bra 	$L__BB0_1157;
	mul.wide.u32 	%rd7011, %r697, 8;
	add.s64 	%rd7012, %rd2, %rd7011;
	shl.b64 	%rd7013, %rd374, %r698;
	atom.global.or.b64 	%rd7014, [%rd7012], %rd7013;
	sub.s32 	%r3069, 64, %r698;
	shr.u64 	%rd7015, %rd374, %r3069;
	atom.global.or.b64 	%rd7016, [%rd7012+8], %rd7015;
	bra.uni 	$L__BB0_1158;
$L__BB0_1157:
	mul.wide.u32 	%rd7017, %r697, 8;
	add.s64 	%rd7018, %rd2, %rd7017;
	shl.b64 	%rd7019, %rd374, %r698;
	atom.global.or.b64 	%rd7020, [%rd7018], %rd7019;
$L__BB0_1158:
	add.s32 	%r3070, %r682, 351;
	shr.u32 	%r3071, %r3070, 6;
	and.b32  	%r3072, %r3070, 63;
	ld.global.nc.u64 	%rd7021, [%rd366+2304];
	and.b64  	%rd7022, %rd7021, 549755813887;
	mul.wide.u32 	%rd7023, %r3071, 8;
	add.s64 	%rd7024, %rd2, %rd7023;
	shl.b64 	%rd7025, %rd7022, %r3072;
	atom.global.or.b64 	%rd7026, [%rd7024], %rd7025;
	sub.s32 	%r3073, 64, %r3072;
	shr.u64 	%rd7027, %rd7022, %r3073;
	atom.global.or.b64 	%rd7028, [%rd7024+8], %rd7027;
	ld.global.nc.u64 	%rd7029, [%rd366+2560];
	and.b64  	%rd375, %rd7029, 549755813887;
	add.s32 	%r3074, %r682, 390;
	shr.u32 	%r699, %r3074, 6;
	and.b32  	%r700, %r3074, 38;
	setp.lt.u32 	%p260, %r700, 26;
	@%p260 bra 	$L__BB0_1160;
	mul.wide.u32 	%rd7030, %r699, 8;
	add.s64 	%rd7031, %rd2, %rd7030;
	shl.b64 	%rd7032, %rd375, %r700;
	atom.global.or.b64 	%rd7033, [%rd7031], %rd7032;
	sub.s32 	%r3075, 64, %r700;
	shr.u64 	%rd7034, %rd375, %r3075;
	atom.global.or.b64 	%rd7035, [%rd7031+8], %rd7034;
	bra.uni 	$L__BB0_1161;
$L__BB0_1160:
	mul.wide.u32 	%rd7036, %r699, 8;
	add.s64 	%rd7037, %rd2, %rd7036;
	shl.b64 	%rd7038, %rd375, %r700;
	atom.global.or.b64 	%rd7039, [%rd7037], %rd7038;
$L__BB0_1161:
	ld.global.nc.u64 	%rd7040, [%rd366+2816];
	and.b64  	%rd376, %rd7040, 549755813887;
	add.s32 	%r3076, %r682, 429;
	shr.u32 	%r701, %r3076, 6;
	and.b32  	%r702, %r3076, 45;
	setp.lt.u32 	%p261, %r702, 26;
	@%p261 bra 	$L__BB0_1163;
	mul.wide.u32 	%rd7041, %r701, 8;
	add.s64 	%rd7042, %rd2, %rd7041;
	shl.b64 	%rd7043, %rd376, %r702;
	atom.global.or.b64 	%rd7044, [%rd7042], %rd7043;
	sub.s32 	%r3077, 64, %r702;
	shr.u64 	%rd7045, %rd376, %r3077;
	atom.global.or.b64 	%rd7046, [%rd7042+8], %rd7045;
	bra.uni 	$L__BB0_1164;
$L__BB0_1163:
	mul.wide.u32 	%rd7047, %r701, 8;
	add.s64 	%rd7048, %rd2, %rd7047;
	shl.b64 	%rd7049, %rd376, %r702;
	atom.global.or.b64 	%rd7050, [%rd7048], %rd7049;
$L__BB0_1164:
	ld.global.nc.u64 	%rd7051, [%rd366+3072];
	and.b64  	%rd377, %rd7051, 549755813887;
	add.s32 	%r3078, %r682, 468;
	shr.u32 	%r703, %r3078, 6;
	and.b32  	%r704, %r3078, 52;
	setp.lt.u32 	%p262, %r704, 26;
	@%p262 bra 	$L__BB0_1166;
	mul.wide.u32 	%rd7052, %r703, 8;
	add.s64 	%rd7053, %rd2, %rd7052;
	shl.b64 	%rd7054, %rd377, %r704;
	atom.global.or.b64 	%rd7055, [%rd7053], %rd7054;
	sub.s32 	%r3079, 64, %r704;
	shr.u64 	%rd7056, %rd377, %r3079;
	atom.global.or.b64 	%rd7057, [%rd7053+8], %rd7056;
	bra.uni 	$L__BB0_1167;
$L__BB0_1166:
	mul.wide.u32 	%rd7058, %r703, 8;
	add.s64 	%rd7059, %rd2, %rd7058;
	shl.b64 	%rd7060, %rd377, %r704;
	atom.global.or.b64 	%rd7061, [%rd7059], %rd7060;
$L__BB0_1167:
	add.s32 	%r3080, %r682, 507;
	shr.u32 	%r3081, %r3080, 6;
	and.b32  	%r3082, %r3080, 59;
	ld.global.nc.u64 	%rd7062, [%rd366+3328];
	and.b64  	%rd7063, %rd7062, 549755813887;
	mul.wide.u32 	%rd7064, %r3081, 8;
	add.s64 	%rd7065, %rd2, %rd7064;
	shl.b64 	%rd7066, %rd7063, %r3082;
	atom.global.or.b64 	%rd7067, [%rd7065], %rd7066;
	sub.s32 	%r3083, 64, %r3082;
	shr.u64 	%rd7068, %rd7063, %r3083;
	atom.global.or.b64 	%rd7069, [%rd7065+8], %rd7068;
	ld.global.nc.u64 	%rd7070, [%rd366+3584];
	and.b64  	%rd378, %rd7070, 549755813887;
	add.s32 	%r3084, %r682, 546;
	shr.u32 	%r705, %r3084, 6;
	and.b32  	%r706, %r3084, 34;
	setp.lt.u32 	%p263, %r706, 26;
	@%p263 bra 	$L__BB0_1169;
	mul.wide.u32 	%rd7071, %r705, 8;
	add.s64 	%rd7072, %rd2, %rd7071;
	shl.b64 	%rd7073, %rd378, %r706;
	atom.global.or.b64 	%rd7074, [%rd7072], %rd7073;
	sub.s32 	%r3085, 64, %r706;
	shr.u64 	%rd7075, %rd378, %r3085;
	atom.global.or.b64 	%rd7076, [%rd7072+8], %rd7075;
	bra.uni 	$L__BB0_1170;
$L__BB0_1169:
	mul.wide.u32 	%rd7077, %r705, 8;
	add.s64 	%rd7078, %rd2, %rd7077;
	shl.b64 	%rd7079, %rd378, %r706;
	atom.global.or.b64 	%rd7080, [%rd7078], %rd7079;
$L__BB0_1170:
	ld.global.nc.u64 	%rd7081, [%rd366+3840];
	and.b64  	%rd379, %rd7081, 549755813887;
	add.s32 	%r3086, %r682, 585;
	shr.u32 	%r707, %r3086, 6;
	and.b32  	%r708, %r3086, 41;
	setp.lt.u32 	%p264, %r708, 26;
	@%p264 bra 	$L__BB0_1172;
	mul.wide.u32 	%rd7082, %r707, 8;
	add.s64 	%rd7083, %rd2, %rd7082;
	shl.b64 	%rd7084, %rd379, %r708;
	atom.global.or.b64 	%rd7085, [%rd7083], %rd7084;
	sub.s32 	%r3087, 64, %r708;
	shr.u64 	%rd7086, %rd379, %r3087;
	atom.global.or.b64 	%rd7087, [%rd7083+8], %rd7086;
	bra.uni 	$L__BB0_1173;
$L__BB0_1172:
	mul.wide.u32 	%rd7088, %r707, 8;
	add.s64 	%rd7089, %rd2, %rd7088;
	shl.b64 	%rd7090, %rd379, %r708;
	atom.global.or.b64 	%rd7091, [%rd7089], %rd7090;
$L__BB0_1173:
	ld.global.nc.u64 	%rd7092, [%rd366+4096];
	and.b64  	%rd380, %rd7092, 549755813887;
	add.s32 	%r3088, %r682, 624;
	shr.u32 	%r709, %r3088, 6;
	and.b32  	%r710, %r3088, 48;
	setp.lt.u32 	%p265, %r710, 26;
	@%p265 bra 	$L__BB0_1175;
	mul.wide.u32 	%rd7093, %r709, 8;
	add.s64 	%rd7094, %rd2, %rd7093;
	shl.b64 	%rd7095, %rd380, %r710;
	atom.global.or.b64 	%rd7096, [%rd7094], %rd7095;
	sub.s32 	%r3089, 64, %r710;
	shr.u64 	%rd7097, %rd380, %r3089;
	atom.global.or.b64 	%rd7098, [%rd7094+8], %rd7097;
	bra.uni 	$L__BB0_1176;
$L__BB0_1175:
	mul.wide.u32 	%rd7099, %r709, 8;
	add.s64 	%rd7100, %rd2, %rd7099;
	shl.b64 	%rd7101, %rd380, %r710;
	atom.global.or.b64 	%rd7102, [%rd7100], %rd7101;
$L__BB0_1176:
	ld.global.nc.u64 	%rd7103, [%rd366+4352];
	and.b64  	%rd381, %rd7103, 549755813887;
	add.s32 	%r3090, %r682, 663;
	shr.u32 	%r711, %r3090, 6;
	and.b32  	%r712, %r3090, 55;
	setp.lt.u32 	%p266, %r712, 26;
	@%p266 bra 	$L__BB0_1178;
	mul.wide.u32 	%rd7104, %r711, 8;
	add.s64 	%rd7105, %rd2, %rd7104;
	shl.b64 	%rd7106, %rd381, %r712;
	atom.global.or.b64 	%rd7107, [%rd7105], %rd7106;
	sub.s32 	%r3091, 64, %r712;
	shr.u64 	%rd7108, %rd381, %r3091;
	atom.global.or.b64 	%rd7109, [%rd7105+8], %rd7108;
	bra.uni 	$L__BB0_1179;
$L__BB0_1178:
	mul.wide.u32 	%rd7110, %r711, 8;
	add.s64 	%rd7111, %rd2, %rd7110;
	shl.b64 	%rd7112, %rd381, %r712;
	atom.global.or.b64 	%rd7113, [%rd7111], %rd7112;
$L__BB0_1179:
	add.s32 	%r3092, %r682, 702;
	shr.u32 	%r3093, %r3092, 6;
	and.b32  	%r3094, %r3092, 62;
	ld.global.nc.u64 	%rd7114, [%rd366+4608];
	and.b64  	%rd7115, %rd7114, 549755813887;
	mul.wide.u32 	%rd7116, %r3093, 8;
	add.s64 	%rd7117, %rd2, %rd7116;
	shl.b64 	%rd7118, %rd7115, %r3094;
	atom.global.or.b64 	%rd7119, [%rd7117], %rd7118;
	sub.s32 	%r3095, 64, %r3094;
	shr.u64 	%rd7120, %rd7115, %r3095;
	atom.global.or.b64 	%rd7121, [%rd7117+8], %rd7120;
	ld.global.nc.u64 	%rd7122, [%rd366+4864];
	and.b64  	%rd382, %rd7122, 549755813887;
	add.s32 	%r3096, %r682, 741;
	shr.u32 	%r713, %r3096, 6;
	and.b32  	%r714, %r3096, 37;
	setp.lt.u32 	%p267, %r714, 26;
	@%p267 bra 	$L__BB0_1181;
	mul.wide.u32 	%rd7123, %r713, 8;
	add.s64 	%rd7124, %rd2, %rd7123;
	shl.b64 	%rd7125, %rd382, %r714;
	atom.global.or.b64 	%rd7126, [%rd7124], %rd7125;
	sub.s32 	%r3097, 64, %r714;
	shr.u64 	%rd7127, %rd382, %r3097;
	atom.global.or.b64 	%rd7128, [%rd7124+8], %rd7127;
	bra.uni 	$L__BB0_1182;
$L__BB0_1181:
	mul.wide.u32 	%rd7129, %r713, 8;
	add.s64 	%rd7130, %rd2, %rd7129;
	shl.b64 	%rd7131, %rd382, %r714;
	atom.global.or.b64 	%rd7132, [%rd7130], %rd7131;
$L__BB0_1182:
	ld.global.nc.u64 	%rd7133, [%rd366+5120];
	and.b64  	%rd383, %rd7133, 549755813887;
	add.s32 	%r3098, %r682, 780;
	shr.u32 	%r715, %r3098, 6;
	and.b32  	%r716, %r3098, 44;
	setp.lt.u32 	%p268, %r716, 26;
	@%p268 bra 	$L__BB0_1184;
	mul.wide.u32 	%rd7134, %r715, 8;
	add.s64 	%rd7135, %rd2, %rd7134;
	shl.b64 	%rd7136, %rd383, %r716;
	atom.global.or.b64 	%rd7137, [%rd7135], %rd7136;
	sub.s32 	%r3099, 64, %r716;
	shr.u64 	%rd7138, %rd383, %r3099;
	atom.global.or.b64 	%rd7139, [%rd7135+8], %rd7138;
	bra.uni 	$L__BB0_1185;
$L__BB0_1184:
	mul.wide.u32 	%rd7140, %r715, 8;
	add.s64 	%rd7141, %rd2, %rd7140;
	shl.b64 	%rd7142, %rd383, %r716;
	atom.global.or.b64 	%rd7143, [%rd7141], %rd7142;
$L__BB0_1185:
	ld.global.nc.u64 	%rd7144, [%rd366+5376];
	and.b64  	%rd384, %rd7144, 549755813887;
	add.s32 	%r3100, %r682, 819;
	shr.u32 	%r717, %r3100, 6;
	and.b32  	%r718, %r3100, 51;
	setp.lt.u32 	%p269, %r718, 26;
	@%p269 bra 	$L__BB0_1187;
	mul.wide.u32 	%rd7145, %r717, 8;
	add.s64 	%rd7146, %rd2, %rd7145;
	shl.b64 	%rd7147, %rd384, %r718;
	atom.global.or.b64 	%rd7148, [%rd7146], %rd7147;
	sub.s32 	%r3101, 64, %r718;
	shr.u64 	%rd7149, %rd384, %r3101;
	atom.global.or.b64 	%rd7150, [%rd7146+8], %rd7149;
	bra.uni 	$L__BB0_1188;
$L__BB0_1187:
	mul.wide.u32 	%rd7151, %r717, 8;
	add.s64 	%rd7152, %rd2, %rd7151;
	shl.b64 	%rd7153, %rd384, %r718;
	atom.global.or.b64 	%rd7154, [%rd7152], %rd7153;
$L__BB0_1188:
	add.s32 	%r3102, %r682, 858;
	shr.u32 	%r3103, %r3102, 6;
	and.b32  	%r3104, %r3102, 58;
	ld.global.nc.u64 	%rd7155, [%rd366+5632];
	and.b64  	%rd7156, %rd7155, 549755813887;
	mul.wide.u32 	%rd7157, %r3103, 8;
	add.s64 	%rd7158, %rd2, %rd7157;
	shl.b64 	%rd7159, %rd7156, %r3104;
	atom.global.or.b64 	%rd7160, [%rd7158], %rd7159;
	sub.s32 	%r3105, 64, %r3104;
	shr.u64 	%rd7161, %rd7156, %r3105;
	atom.global.or.b64 	%rd7162, [%rd7158+8], %rd7161;
	ld.global.nc.u64 	%rd7163, [%rd366+5888];
	and.b64  	%rd385, %rd7163, 549755813887;
	add.s32 	%r3106, %r682, 897;
	shr.u32 	%r719, %r3106, 6;
	and.b32  	%r720, %r3106, 33;
	setp.lt.u32 	%p270, %r720, 26;
	@%p270 bra 	$L__BB0_1190;
	mul.wide.u32 	%rd7164, %r719, 8;
	add.s64 	%rd7165, %rd2, %rd7164;
	shl.b64 	%rd7166, %rd385, %r720;
	atom.global.or.b64 	%rd7167, [%rd7165], %rd7166;
	sub.s32 	%r3107, 64, %r720;
	shr.u64 	%rd7168, %rd385, %r3107;
	atom.global.or.b64 	%rd7169, [%rd7165+8], %rd7168;
	bra.uni 	$L__BB0_1191;
$L__BB0_1190:
	mul.wide.u32 	%rd7170, %r719, 8;
	add.s64 	%rd7171, %rd2, %rd7170;
	shl.b64 	%rd7172, %rd385, %r720;
	atom.global.or.b64 	%rd7173, [%rd7171], %rd7172;
$L__BB0_1191:
	ld.global.nc.u64 	%rd7174, [%rd366+6144];
	and.b64  	%rd386, %rd7174, 549755813887;
	add.s32 	%r3108, %r682, 936;
	shr.u32 	%r721, %r3108, 6;
	and.b32  	%r722, %r3108, 40;
	setp.lt.u32 	%p271, %r722, 26;
	@%p271 bra 	$L__BB0_1193;
	mul.wide.u32 	%rd7175, %r721, 8;
	add.s64 	%rd7176, %rd2, %rd7175;
	shl.b64 	%rd7177, %rd386, %r722;
	atom.global.or.b64 	%rd7178, [%rd7176], %rd7177;
	sub.s32 	%r3109, 64, %r722;
	shr.u64 	%rd7179, %rd386, %r3109;
	atom.global.or.b64 	%rd7180, [%rd7176+8], %rd7179;
	bra.uni 	$L__BB0_1194;
$L__BB0_1193:
	mul.wide.u32 	%rd7181, %r721, 8;
	add.s64 	%rd7182, %rd2, %rd7181;
	shl.b64 	%rd7183, %rd386, %r722;
	atom.global.or.b64 	%rd7184, [%rd7182], %rd7183;
$L__BB0_1194:
	ld.global.nc.u64 	%rd7185, [%rd366+6400];
	and.b64  	%rd387, %rd7185, 549755813887;
	add.s32 	%r3110, %r682, 975;
	shr.u32 	%r723, %r3110, 6;
	and.b32  	%r724, %r3110, 47;
	setp.lt.u32 	%p272, %r724, 26;
	@%p272 bra 	$L__BB0_1196;
	mul.wide.u32 	%rd7186, %r723, 8;
	add.s64 	%rd7187, %rd2, %rd7186;
	shl.b64 	%rd7188, %rd387, %r724;
	atom.global.or.b64 	%rd7189, [%rd7187], %rd7188;
	sub.s32 	%r3111, 64, %r724;
	shr.u64 	%rd7190, %rd387, %r3111;
	atom.global.or.b64 	%rd7191, [%rd7187+8], %rd7190;
	bra.uni 	$L__BB0_1197;
$L__BB0_1196:
	mul.wide.u32 	%rd7192, %r723, 8;
	add.s64 	%rd7193, %rd2, %rd7192;
	shl.b64 	%rd7194, %rd387, %r724;
	atom.global.or.b64 	%rd7195, [%rd7193], %rd7194;
$L__BB0_1197:
	ld.global.nc.u64 	%rd7196, [%rd366+6656];
	and.b64  	%rd388, %rd7196, 549755813887;
	add.s32 	%r3112, %r682, 1014;
	shr.u32 	%r725, %r3112, 6;
	and.b32  	%r726, %r3112, 54;
	setp.lt.u32 	%p273, %r726, 26;
	@%p273 bra 	$L__BB0_1199;
	mul.wide.u32 	%rd7197, %r725, 8;
	add.s64 	%rd7198, %rd2, %rd7197;
	shl.b64 	%rd7199, %rd388, %r726;
	atom.global.or.b64 	%rd7200, [%rd7198], %rd7199;
	sub.s32 	%r3113, 64, %r726;
	shr.u64 	%rd7201, %rd388, %r3113;
	atom.global.or.b64 	%rd7202, [%rd7198+8], %rd7201;
	bra.uni 	$L__BB0_1200;
$L__BB0_1199:
	mul.wide.u32 	%rd7203, %r725, 8;
	add.s64 	%rd7204, %rd2, %rd7203;
	shl.b64 	%rd7205, %rd388, %r726;
	atom.global.or.b64 	%rd7206, [%rd7204], %rd7205;
$L__BB0_1200:
	add.s32 	%r3114, %r682, 1053;
	shr.u32 	%r3115, %r3114, 6;
	and.b32  	%r3116, %r3114, 61;
	ld.global.nc.u64 	%rd7207, [%rd366+6912];
	and.b64  	%rd7208, %rd7207, 549755813887;
	mul.wide.u32 	%rd7209, %r3115, 8;
	add.s64 	%rd7210, %rd2, %rd7209;
	shl.b64 	%rd7211, %rd7208, %r3116;
	atom.global.or.b64 	%rd7212, [%rd7210], %rd7211;
	sub.s32 	%r3117, 64, %r3116;
	shr.u64 	%rd7213, %rd7208, %r3117;
	atom.global.or.b64 	%rd7214, [%rd7210+8], %rd7213;
	ld.global.nc.u64 	%rd7215, [%rd366+7168];
	and.b64  	%rd389, %rd7215, 549755813887;
	add.s32 	%r3118, %r682, 1092;
	shr.u32 	%r727, %r3118, 6;
	and.b32  	%r728, %r3118, 36;
	setp.lt.u32 	%p274, %r728, 26;
	@%p274 bra 	$L__BB0_1202;
	mul.wide.u32 	%rd7216, %r727, 8;
	add.s64 	%rd7217, %rd2, %rd7216;
	shl.b64 	%rd7218, %rd389, %r728;
	atom.global.or.b64 	%rd7219, [%rd7217], %rd7218;
	sub.s32 	%r3119, 64, %r728;
	shr.u64 	%rd7220, %rd389, %r3119;
	atom.global.or.b64 	%rd7221, [%rd7217+8], %rd7220;
	bra.uni 	$L__BB0_1203;
$L__BB0_1202:
	mul.wide.u32 	%rd7222, %r727, 8;
	add.s64 	%rd7223, %rd2, %rd7222;
	shl.b64 	%rd7224, %rd389, %r728;
	atom.global.or.b64 	%rd7225, [%rd7223], %rd7224;
$L__BB0_1203:
	ld.global.nc.u64 	%rd7226, [%rd366+7424];
	and.b64  	%rd390, %rd7226, 549755813887;
	add.s32 	%r3120, %r682, 1131;
	shr.u32 	%r729, %r3120, 6;
	and.b32  	%r730, %r3120, 43;
	setp.lt.u32 	%p275, %r730, 26;
	@%p275 bra 	$L__BB0_1205;
	mul.wide.u32 	%rd7227, %r729, 8;
	add.s64 	%rd7228, %rd2, %rd7227;
	shl.b64 	%rd7229, %rd390, %r730;
	atom.global.or.b64 	%rd7230, [%rd7228], %rd7229;
	sub.s32 	%r3121, 64, %r730;
	shr.u64 	%rd7231, %rd390, %r3121;
	atom.global.or.b64 	%rd7232, [%rd7228+8], %rd7231;
	bra.uni 	$L__BB0_1206;
$L__BB0_1205:
	mul.wide.u32 	%rd7233, %r729, 8;
	add.s64 	%rd7234, %rd2, %rd7233;
	shl.b64 	%rd7235, %rd390, %r730;
	atom.global.or.b64 	%rd7236, [%rd7234], %rd7235;
$L__BB0_1206:
	ld.global.nc.u64 	%rd7237, [%rd366+7680];
	and.b64  	%rd391, %rd7237, 549755813887;
	add.s32 	%r3122, %r682, 1170;
	shr.u32 	%r731, %r3122, 6;
	and.b32  	%r732, %r3122, 50;
	setp.lt.u32 	%p276, %r732, 26;
	@%p276 bra 	$L__BB0_1208;
	mul.wide.u32 	%rd7238, %r731, 8;
	add.s64 	%rd7239, %rd2, %rd7238;
	shl.b64 	%rd7240, %rd391, %r732;
	atom.global.or.b64 	%rd7241, [%rd7239], %rd7240;
	sub.s32 	%r3123, 64, %r732;
	shr.u64 	%rd7242, %rd391, %r3123;
	atom.global.or.b64 	%rd7243, [%rd7239+8], %rd7242;
	bra.uni 	$L__BB0_1209;
$L__BB0_1208:
	mul.wide.u32 	%rd7244, %r731, 8;
	add.s64 	%rd7245, %rd2, %rd7244;
	shl.b64 	%rd7246, %rd391, %r732;
	atom.global.or.b64 	%rd7247, [%rd7245], %rd7246;
$L__BB0_1209:
	ld.global.nc.u64 	%rd7248, [%rd366+7936];
	and.b64  	%rd392, %rd7248, 549755813887;
	add.s32 	%r3124, %r682, 1209;
	shr.u32 	%r733, %r3124, 6;
	and.b32  	%r734, %r3124, 57;
	setp.eq.s32 	%p277, %r734, 25;
	@%p277 bra 	$L__BB0_1211;
	mul.wide.u32 	%rd7249, %r733, 8;
	add.s64 	%rd7250, %rd2, %rd7249;
	shl.b64 	%rd7251, %rd392, %r734;
	atom.global.or.b64 	%rd7252, [%rd7250], %rd7251;
	sub.s32 	%r3125, 64, %r734;
	shr.u64 	%rd7253, %rd392, %r3125;
	atom.global.or.b64 	%rd7254, [%rd7250+8], %rd7253;
	bra.uni 	$L__BB0_1680;
$L__BB0_1211:
	mul.wide.u32 	%rd7255, %r733, 8;
	add.s64 	%rd7256, %rd2, %rd7255;
	shl.b64 	%rd7257, %rd392, 25;
	atom.global.or.b64 	%rd7258, [%rd7256], %rd7257;
	bra.uni 	$L__BB0_1680;
$L__BB0_1212:
	mov.u32 	%r2917, %tid.x;
	mul.lo.s32 	%r735, %r2917, 1312;
	mul.wide.u32 	%rd6391, %r2917, 8;
	add.s64 	%rd393, %rd1, %rd6391;
	ld.global.nc.u64 	%rd6392, [%rd393];
	and.b64  	%rd394, %rd6392, 2199023255551;
	shr.u32 	%r736, %r735, 6;
	and.b32  	%r737, %r735, 32;
	setp.ne.s32 	%p228, %r737, 0;
	@%p228 bra 	$L__BB0_1214;
	mul.wide.u32 	%rd6399, %r736, 8;
	add.s64 	%rd6400, %rd2, %rd6399;
	atom.global.or.b64 	%rd6401, [%rd6400], %rd394;
	bra.uni 	$L__BB0_1215;
$L__BB0_1214:
	mul.wide.u32 	%rd6393, %r736, 8;
	add.s64 	%rd6394, %rd2, %rd6393;
	shl.b64 	%rd6395, %rd394, %r737;
	atom.global.or.b64 	%rd6396, [%rd6394], %rd6395;
	sub.s32 	%r2918, 64, %r737;
	shr.u64 	%rd6397, %rd394, %r2918;
	atom.global.or.b64 	%rd6398, [%rd6394+8], %rd6397;
$L__BB0_1215:
	ld.global.nc.u64 	%rd6402, [%rd393+256];
	and.b64  	%rd395, %rd6402, 2199023255551;
	add.s32 	%r2919, %r735, 41;
	shr.u32 	%r738, %r2919, 6;
	and.b32  	%r739, %r2919, 41;
	setp.lt.u32 	%p229, %r739, 24;
	@%p229 bra 	$L__BB0_1217;
	mul.wide.u32 	%rd6403, %r738, 8;
	add.s64 	%rd6404, %rd2, %rd6403;
	shl.b64 	%rd6405, %rd395, %r739;
	atom.global.or.b64 	%rd6406, [%rd6404], %rd6405;
	sub.s32 	%r2920, 64, %r739;
	shr.u64 	%rd6407, %rd395, %r2920;
	atom.global.or.b64 	%rd6408, [%rd6404+8], %rd6407;
	bra.uni 	$L__BB0_1218;
$L__BB0_1217:
	mul.wide.u32 	%rd6409, %r738, 8;
	add.s64 	%rd6410, %rd2, %rd6409;
	shl.b64 	%rd6411, %rd395, %r739;
	atom.global.or.b64 	%rd6412, [%rd6410], %rd6411;
$L__BB0_1218:
	ld.global.nc.u64 	%rd6413, [%rd393+512];
	and.b64  	%rd396, %rd6413, 2199023255551;
	add.s32 	%r2921, %r735, 82;
	shr.u32 	%r740, %r2921, 6;
	and.b32  	%r741, %r2921, 50;
	setp.lt.u32 	%p230, %r741, 24;
	@%p230 bra 	$L__BB0_1220;
	mul.wide.u32 	%rd6414, %r740, 8;
	add.s64 	%rd6415, %rd2, %rd6414;
	shl.b64 	%rd6416, %rd396, %r741;
	atom.global.or.b64 	%rd6417, [%rd6415], %rd6416;
	sub.s32 	%r2922, 64, %r741;
	shr.u64 	%rd6418, %rd396, %r2922;
	atom.global.or.b64 	%rd6419, [%rd6415+8], %rd6418;
	bra.uni 	$L__BB0_1221;
$L__BB0_1220:
	mul.wide.u32 	%rd6420, %r740, 8;
	add.s64 	%rd6421, %rd2, %rd6420;
	shl.b64 	%rd6422, %rd396, %r741;
	atom.global.or.b64 	%rd6423, [%rd6421], %rd6422;
$L__BB0_1221:
	add.s32 	%r2923, %r735, 123;
	shr.u32 	%r2924, %r2923, 6;
	and.b32  	%r2925, %r2923, 59;
	ld.global.nc.u64 	%rd6424, [%rd393+768];
	and.b64  	%rd6425, %rd6424, 2199023255551;
	mul.wide.u32 	%rd6426, %r2924, 8;
	add.s64 	%rd6427, %rd2, %rd6426;
	shl.b64 	%rd6428, %rd6425, %r2925;
	atom.global.or.b64 	%rd6429, [%rd6427], %rd6428;
	sub.s32 	%r2926, 64, %r2925;
	shr.u64 	%rd6430, %rd6425, %r2926;
	atom.global.or.b64 	%rd6431, [%rd6427+8], %rd6430;
	ld.global.nc.u64 	%rd6432, [%rd393+1024];
	and.b64  	%rd397, %rd6432, 2199023255551;
	add.s32 	%r2927, %r735, 164;
	shr.u32 	%r742, %r2927, 6;
	and.b32  	%r743, %r2927, 36;
	setp.lt.u32 	%p231, %r743, 24;
	@%p231 bra 	$L__BB0_1223;
	mul.wide.u32 	%rd6433, %r742, 8;
	add.s64 	%rd6434, %rd2, %rd6433;
	shl.b64 	%rd6435, %rd397, %r743;
	atom.global.or.b64 	%rd6436, [%rd6434], %rd6435;
	sub.s32 	%r2928, 64, %r743;
	shr.u64 	%rd6437, %rd397, %r2928;
	atom.global.or.b64 	%rd6438, [%rd6434+8], %rd6437;
	bra.uni 	$L__BB0_1224;
$L__BB0_1223:
	mul.wide.u32 	%rd6439, %r742, 8;
	add.s64 	%rd6440, %rd2, %rd6439;
	shl.b64 	%rd6441, %rd397, %r743;
	atom.global.or.b64 	%rd6442, [%rd6440], %rd6441;
$L__BB0_1224:
	ld.global.nc.u64 	%rd6443, [%rd393+1280];
	and.b64  	%rd398, %rd6443, 2199023255551;
	add.s32 	%r2929, %r735, 205;
	shr.u32 	%r744, %r2929, 6;
	and.b32  	%r745, %r2929, 45;
	setp.lt.u32 	%p232, %r745, 24;
	@%p232 bra 	$L__BB0_1226;
	mul.wide.u32 	%rd6444, %r744, 8;
	add.s64 	%rd6445, %rd2, %rd6444;
	shl.b64 	%rd6446, %rd398, %r745;
	atom.global.or.b64 	%rd6447, [%rd6445], %rd6446;
	sub.s32 	%r2930, 64, %r745;
	shr.u64 	%rd6448, %rd398, %r2930;
	atom.global.or.b64 	%rd6449, [%rd6445+8], %rd6448;
	bra.uni 	$L__BB0_1227;
$L__BB0_1226:
	mul.wide.u32 	%rd6450, %r744, 8;
	add.s64 	%rd6451, %rd2, %rd6450;
	shl.b64 	%rd6452, %rd398, %r745;
	atom.global.or.b64 	%rd6453, [%rd6451], %rd6452;
$L__BB0_1227:
	ld.global.nc.u64 	%rd6454, [%rd393+1536];
	and.b64  	%rd399, %rd6454, 2199023255551;
	add.s32 	%r2931, %r735, 246;
	shr.u32 	%r746, %r2931, 6;
	and.b32  	%r747, %r2931, 54;
	setp.lt.u32 	%p233, %r747, 24;
	@%p233 bra 	$L__BB0_1229;
	mul.wide.u32 	%rd6455, %r746, 8;
	add.s64 	%rd6456, %rd2, %rd6455;
	shl.b64 	%rd6457, %rd399, %r747;
	atom.global.or.b64 	%rd6458, [%rd6456], %rd6457;
	sub.s32 	%r2932, 64, %r747;
	shr.u64 	%rd6459, %rd399, %r2932;
	atom.global.or.b64 	%rd6460, [%rd6456+8], %rd6459;
	bra.uni 	$L__BB0_1230;
$L__BB0_1229:
	mul.wide.u32 	%rd6461, %r746, 8;
	add.s64 	%rd6462, %rd2, %rd6461;
	shl.b64 	%rd6463, %rd399, %r747;
	atom.global.or.b64 	%rd6464, [%rd6462], %rd6463;
$L__BB0_1230:
	add.s32 	%r2933, %r735, 287;
	shr.u32 	%r2934, %r2933, 6;
	and.b32  	%r2935, %r2933, 63;
	ld.global.nc.u64 	%rd6465, [%rd393+1792];
	and.b64  	%rd6466, %rd6465, 2199023255551;
	mul.wide.u32 	%rd6467, %r2934, 8;
	add.s64 	%rd6468, %rd2, %rd6467;
	shl.b64 	%rd6469, %rd6466, %r2935;
	atom.global.or.b64 	%rd6470, [%rd6468], %rd6469;
	sub.s32 	%r2936, 64, %r2935;
	shr.u64 	%rd6471, %rd6466, %r2936;
	atom.global.or.b64 	%rd6472, [%rd6468+8], %rd6471;
	ld.global.nc.u64 	%rd6473, [%rd393+2048];
	and.b64  	%rd400, %rd6473, 2199023255551;
	add.s32 	%r2937, %r735, 328;
	shr.u32 	%r748, %r2937, 6;
	and.b32  	%r749, %r2937, 40;
	setp.lt.u32 	%p234, %r749, 24;
	@%p234 bra 	$L__BB0_1232;
	mul.wide.u32 	%rd6474, %r748, 8;
	add.s64 	%rd6475, %rd2, %rd6474;
	shl.b64 	%rd6476, %rd400, %r749;
	atom.global.or.b64 	%rd6477, [%rd6475], %rd6476;
	sub.s32 	%r2938, 64, %r749;
	shr.u64 	%rd6478, %rd400, %r2938;
	atom.global.or.b64 	%rd6479, [%rd6475+8], %rd6478;
	bra.uni 	$L__BB0_1233;
$L__BB0_1232:
	mul.wide.u32 	%rd6480, %r748, 8;
	add.s64 	%rd6481, %rd2, %rd6480;
	shl.b64 	%rd6482, %rd400, %r749;
	atom.global.or.b64 	%rd6483, [%rd6481], %rd6482;
$L__BB0_1233:
	ld.global.nc.u64 	%rd6484, [%rd393+2304];
	and.b64  	%rd401, %rd6484, 2199023255551;
	add.s32 	%r2939, %r735, 369;
	shr.u32 	%r750, %r2939, 6;
	and.b32  	%r751, %r2939, 49;
	setp.lt.u32 	%p235, %r751, 24;
	@%p235 bra 	$L__BB0_1235;
	mul.wide.u32 	%rd6485, %r750, 8;
	add.s64 	%rd6486, %rd2, %rd6485;
	shl.b64 	%rd6487, %rd401, %r751;
	atom.global.or.b64 	%rd6488, [%rd6486], %rd6487;
	sub.s32 	%r2940, 64, %r751;
	shr.u64 	%rd6489, %rd401, %r2940;
	atom.global.or.b64 	%rd6490, [%rd6486+8], %rd6489;
	bra.uni 	$L__BB0_1236;
$L__BB0_1235:
	mul.wide.u32 	%rd6491, %r750, 8;
	add.s64 	%rd6492, %rd2, %rd6491;
	shl.b64 	%rd6493, %rd401, %r751;
	atom.global.or.b64 	%rd6494, [%rd6492], %rd6493;
$L__BB0_1236:
	add.s32 	%r2941, %r735, 410;
	shr.u32 	%r2942, %r2941, 6;
	and.b32  	%r2943, %r2941, 58;
	ld.global.nc.u64 	%rd6495, [%rd393+2560];
	and.b64  	%rd6496, %rd6495, 2199023255551;
	mul.wide.u32 	%rd6497, %r2942, 8;
	add.s64 	%rd6498, %rd2, %rd6497;
	shl.b64 	%rd6499, %rd6496, %r2943;
	atom.global.or.b64 	%rd6500, [%rd6498], %rd6499;
	sub.s32 	%r2944, 64, %r2943;
	shr.u64 	%rd6501, %rd6496, %r2944;
	atom.global.or.b64 	%rd6502, [%rd6498+8], %rd6501;
	ld.global.nc.u64 	%rd6503, [%rd393+2816];
	and.b64  	%rd402, %rd6503, 2199023255551;
	add.s32 	%r2945, %r735, 451;
	shr.u32 	%r752, %r2945, 6;
	and.b32  	%r753, %r2945, 35;
	setp.lt.u32 	%p236, %r753, 24;
	@%p236 bra 	$L__BB0_1238;
	mul.wide.u32 	%rd6504, %r752, 8;
	add.s64 	%rd6505, %rd2, %rd6504;
	shl.b64 	%rd6506, %rd402, %r753;
	atom.global.or.b64 	%rd6507, [%rd6505], %rd6506;
	sub.s32 	%r2946, 64, %r753;
	shr.u64 	%rd6508, %rd402, %r2946;
	atom.global.or.b64 	%rd6509, [%rd6505+8], %rd6508;
	bra.uni 	$L__BB0_1239;
$L__BB0_1238:
	mul.wide.u32 	%rd6510, %r752, 8;
	add.s64 	%rd6511, %rd2, %rd6510;
	shl.b64 	%rd6512, %rd402, %r753;
	atom.global.or.b64 	%rd6513, [%rd6511], %rd6512;
$L__BB0_1239:
	ld.global.nc.u64 	%rd6514, [%rd393+3072];
	and.b64  	%rd403, %rd6514, 2199023255551;
	add.s32 	%r2947, %r735, 492;
	shr.u32 	%r754, %r2947, 6;
	and.b32  	%r755, %r2947, 44;
	setp.lt.u32 	%p237, %r755, 24;
	@%p237 bra 	$L__BB0_1241;
	mul.wide.u32 	%rd6515, %r754, 8;
	add.s64 	%rd6516, %rd2, %rd6515;
	shl.b64 	%rd6517, %rd403, %r755;
	atom.global.or.b64 	%rd6518, [%rd6516], %rd6517;
	sub.s32 	%r2948, 64, %r755;
	shr.u64 	%rd6519, %rd403, %r2948;
	atom.global.or.b64 	%rd6520, [%rd6516+8], %rd6519;
	bra.uni 	$L__BB0_1242;
$L__BB0_1241:
	mul.wide.u32 	%rd6521, %r754, 8;
	add.s64 	%rd6522, %rd2, %rd6521;
	shl.b64 	%rd6523, %rd403, %r755;
	atom.global.or.b64 	%rd6524, [%rd6522], %rd6523;
$L__BB0_1242:
	ld.global.nc.u64 	%rd6525, [%rd393+3328];
	and.b64  	%rd404, %rd6525, 2199023255551;
	add.s32 	%r2949, %r735, 533;
	shr.u32 	%r756, %r2949, 6;
	and.b32  	%r757, %r2949, 53;
	setp.lt.u32 	%p238, %r757, 24;
	@%p238 bra 	$L__BB0_1244;
	mul.wide.u32 	%rd6526, %r756, 8;
	add.s64 	%rd6527, %rd2, %rd6526;
	shl.b64 	%rd6528, %rd404, %r757;
	atom.global.or.b64 	%rd6529, [%rd6527], %rd6528;
	sub.s32 	%r2950, 64, %r757;
	shr.u64 	%rd6530, %rd404, %r2950;
	atom.global.or.b64 	%rd6531, [%rd6527+8], %rd6530;
	bra.uni 	$L__BB0_1245;
$L__BB0_1244:
	mul.wide.u32 	%rd6532, %r756, 8;
	add.s64 	%rd6533, %rd2, %rd6532;
	shl.b64 	%rd6534, %rd404, %r757;
	atom.global.or.b64 	%rd6535, [%rd6533], %rd6534;
$L__BB0_1245:
	add.s32 	%r2951, %r735, 574;
	shr.u32 	%r2952, %r2951, 6;
	and.b32  	%r2953, %r2951, 62;
	ld.global.nc.u64 	%rd6536, [%rd393+3584];
	and.b64  	%rd6537, %rd6536, 2199023255551;
	mul.wide.u32 	%rd6538, %r2952, 8;
	add.s64 	%rd6539, %rd2, %rd6538;
	shl.b64 	%rd6540, %rd6537, %r2953;
	atom.global.or.b64 	%rd6541, [%rd6539], %rd6540;
	sub.s32 	%r2954, 64, %r2953;
	shr.u64 	%rd6542, %rd6537, %r2954;
	atom.global.or.b64 	%rd6543, [%rd6539+8], %rd6542;
	ld.global.nc.u64 	%rd6544, [%rd393+3840];
	and.b64  	%rd405, %rd6544, 2199023255551;
	add.s32 	%r2955, %r735, 615;
	shr.u32 	%r758, %r2955, 6;
	and.b32  	%r759, %r2955, 39;
	setp.lt.u32 	%p239, %r759, 24;
	@%p239 bra 	$L__BB0_1247;
	mul.wide.u32 	%rd6545, %r758, 8;
	add.s64 	%rd6546, %rd2, %rd6545;
	shl.b64 	%rd6547, %rd405, %r759;
	atom.global.or.b64 	%rd6548, [%rd6546], %rd6547;
	sub.s32 	%r2956, 64, %r759;
	shr.u64 	%rd6549, %rd405, %r2956;
	atom.global.or.b64 	%rd6550, [%rd6546+8], %rd6549;
	bra.uni 	$L__BB0_1248;
$L__BB0_1247:
	mul.wide.u32 	%rd6551, %r758, 8;
	add.s64 	%rd6552, %rd2, %rd6551;
	shl.b64 	%rd6553, %rd405, %r759;
	atom.global.or.b64 	%rd6554, [%rd6552], %rd6553;
$L__BB0_1248:
	ld.global.nc.u64 	%rd6555, [%rd393+4096];
	and.b64  	%rd406, %rd6555, 2199023255551;
	add.s32 	%r2957, %r735, 656;
	shr.u32 	%r760, %r2957, 6;
	and.b32  	%r761, %r2957, 48;
	setp.lt.u32 	%p240, %r761, 24;
	@%p240 bra 	$L__BB0_1250;
	mul.wide.u32 	%rd6556, %r760, 8;
	add.s64 	%rd6557, %rd2, %rd6556;
	shl.b64 	%rd6558, %rd406, %r761;
	atom.global.or.b64 	%rd6559, [%rd6557], %rd6558;
	sub.s32 	%r2958, 64, %r761;
	shr.u64 	%rd6560, %rd406, %r2958;
	atom.global.or.b64 	%rd6561, [%rd6557+8], %rd6560;
	bra.uni 	$L__BB0_1251;
$L__BB0_1250:
	mul.wide.u32 	%rd6562, %r760, 8;
	add.s64 	%rd6563, %rd2, %rd6562;
	shl.b64 	%rd6564, %rd406, %r761;
	atom.global.or.b64 	%rd6565, [%rd6563], %rd6564;
$L__BB0_1251:
	add.s32 	%r2959, %r735, 697;
	shr.u32 	%r2960, %r2959, 6;
	and.b32  	%r2961, %r2959, 57;
	ld.global.nc.u64 	%rd6566, [%rd393+4352];
	and.b64  	%rd6567, %rd6566, 2199023255551;
	mul.wide.u32 	%rd6568, %r2960, 8;
	add.s64 	%rd6569, %rd2, %rd6568;
	shl.b64 	%rd6570, %rd6567, %r2961;
	atom.global.or.b64 	%rd6571, [%rd6569], %rd6570;
	sub.s32 	%r2962, 64, %r2961;
	shr.u64 	%rd6572, %rd6567, %r2962;
	atom.global.or.b64 	%rd6573, [%rd6569+8], %rd6572;
	ld.global.nc.u64 	%rd6574, [%rd393+4608];
	and.b64  	%rd407, %rd6574, 2199023255551;
	add.s32 	%r2963, %r735, 738;
	shr.u32 	%r762, %r2963, 6;
	and.b32  	%r763, %r2963, 34;
	setp.lt.u32 	%p241, %r763, 24;
	@%p241 bra 	$L__BB0_1253;
	mul.wide.u32 	%rd6575, %r762, 8;
	add.s64 	%rd6576, %rd2, %rd6575;
	shl.b64 	%rd6577, %rd407, %r763;
	atom.global.or.b64 	%rd6578, [%rd6576], %rd6577;
	sub.s32 	%r2964, 64, %r763;
	shr.u64 	%rd6579, %rd407, %r2964;
	atom.global.or.b64 	%rd6580, [%rd6576+8], %rd6579;
	bra.uni 	$L__BB0_1254;
$L__BB0_1253:
	mul.wide.u32 	%rd6581, %r762, 8;
	add.s64 	%rd6582, %rd2, %rd6581;
	shl.b64 	%rd6583, %rd407, %r763;
	atom.global.or.b64 	%rd6584, [%rd6582], %rd6583;
$L__BB0_1254:
	ld.global.nc.u64 	%rd6585, [%rd393+4864];
	and.b64  	%rd408, %rd6585, 2199023255551;
	add.s32 	%r2965, %r735, 779;
	shr.u32 	%r764, %r2965, 6;
	and.b32  	%r765, %r2965, 43;
	setp.lt.u32 	%p242, %r765, 24;
	@%p242 bra 	$L__BB0_1256;
	mul.wide.u32 	%rd6586, %r764, 8;
	add.s64 	%rd6587, %rd2, %rd6586;
	shl.b64 	%rd6588, %rd408, %r765;
	atom.global.or.b64 	%rd6589, [%rd6587], %rd6588;
	sub.s32 	%r2966, 64, %r765;
	shr.u64 	%rd6590, %rd408, %r2966;
	atom.global.or.b64 	%rd6591, [%rd6587+8], %rd6590;
	bra.uni 	$L__BB0_1257;
$L__BB0_1256:
	mul.wide.u32 	%rd6592, %r764, 8;
	add.s64 	%rd6593, %rd2, %rd6592;
	shl.b64 	%rd6594, %rd408, %r765;
	atom.global.or.b64 	%rd6595, [%rd6593], %rd6594;
$L__BB0_1257:
	ld.global.nc.u64 	%rd6596, [%rd393+5120];
	and.b64  	%rd409, %rd6596, 2199023255551;
	add.s32 	%r2967, %r735, 820;
	shr.u32 	%r766, %r2967, 6;
	and.b32  	%r767, %r2967, 52;
	setp.lt.u32 	%p243, %r767, 24;
	@%p243 bra 	$L__BB0_1259;
	mul.wide.u32 	%rd6597, %r766, 8;
	add.s64 	%rd6598, %rd2, %rd6597;
	shl.b64 	%rd6599, %rd409, %r767;
	atom.global.or.b64 	%rd6600, [%rd6598], %rd6599;
	sub.s32 	%r2968, 64, %r767;
	shr.u64 	%rd6601, %rd409, %r2968;
	atom.global.or.b64 	%rd6602, [%rd6598+8], %rd6601;
	bra.uni 	$L__BB0_1260;
$L__BB0_1259:
	mul.wide.u32 	%rd6603, %r766, 8;
	add.s64 	%rd6604, %rd2, %rd6603;
	shl.b64 	%rd6605, %rd409, %r767;
	atom.global.or.b64 	%rd6606, [%rd6604], %rd6605;
$L__BB0_1260:
	add.s32 	%r2969, %r735, 861;
	shr.u32 	%r2970, %r2969, 6;
	and.b32  	%r2971, %r2969, 61;
	ld.global.nc.u64 	%rd6607, [%rd393+5376];
	and.b64  	%rd6608, %rd6607, 2199023255551;
	mul.wide.u32 	%rd6609, %r2970, 8;
	add.s64 	%rd6610, %rd2, %rd6609;
	shl.b64 	%rd6611, %rd6608, %r2971;
	atom.global.or.b64 	%rd6612, [%rd6610], %rd6611;
	sub.s32 	%r2972, 64, %r2971;
	shr.u64 	%rd6613, %rd6608, %r2972;
	atom.global.or.b64 	%rd6614, [%rd6610+8], %rd6613;
	ld.global.nc.u64 	%rd6615, [%rd393+5632];
	and.b64  	%rd410, %rd6615, 2199023255551;
	add.s32 	%r2973, %r735, 902;
	shr.u32 	%r768, %r2973, 6;
	and.b32  	%r769, %r2973, 38;
	setp.lt.u32 	%p244, %r769, 24;
	@%p244 bra 	$L__BB0_1262;
	mul.wide.u32 	%rd6616, %r768, 8;
	add.s64 	%rd6617, %rd2, %rd6616;
	shl.b64 	%rd6618, %rd410, %r769;
	atom.global.or.b64 	%rd6619, [%rd6617], %rd6618;
	sub.s32 	%r2974, 64, %r769;
	shr.u64 	%rd6620, %rd410, %r2974;
	atom.global.or.b64 	%rd6621, [%rd6617+8], %rd6620;
	bra.uni 	$L__BB0_1263;
$L__BB0_1262:
	mul.wide.u32 	%rd6622, %r768, 8;
	add.s64 	%rd6623, %rd2, %rd6622;
	shl.b64 	%rd6624, %rd410, %r769;
	atom.global.or.b64 	%rd6625, [%rd6623], %rd6624;
$L__BB0_1263:
	ld.global.nc.u64 	%rd6626, [%rd393+5888];
	and.b64  	%rd411, %rd6626, 2199023255551;
	add.s32 	%r2975, %r735, 943;
	shr.u32 	%r770, %r2975, 6;
	and.b32  	%r771, %r2975, 47;
	setp.lt.u32 	%p245, %r771, 24;
	@%p245 bra 	$L__BB0_1265;
	mul.wide.u32 	%rd6627, %r770, 8;
	add.s64 	%rd6628, %rd2, %rd6627;
	shl.b64 	%rd6629, %rd411, %r771;
	atom.global.or.b64 	%rd6630, [%rd6628], %rd6629;
	sub.s32 	%r2976, 64, %r771;
	shr.u64 	%rd6631, %rd411, %r2976;
	atom.global.or.b64 	%rd6632, [%rd6628+8], %rd6631;
	bra.uni 	$L__BB0_1266;
$L__BB0_1265:
	mul.wide.u32 	%rd6633, %r770, 8;
	add.s64 	%rd6634, %rd2, %rd6633;
	shl.b64 	%rd6635, %rd411, %r771;
	atom.global.or.b64 	%rd6636, [%rd6634], %rd6635;
$L__BB0_1266:
	add.s32 	%r2977, %r735, 984;
	shr.u32 	%r2978, %r2977, 6;
	and.b32  	%r2979, %r2977, 56;
	ld.global.nc.u64 	%rd6637, [%rd393+6144];
	and.b64  	%rd6638, %rd6637, 2199023255551;
	mul.wide.u32 	%rd6639, %r2978, 8;
	add.s64 	%rd6640, %rd2, %rd6639;
	shl.b64 	%rd6641, %rd6638, %r2979;
	atom.global.or.b64 	%rd6642, [%rd6640], %rd6641;
	sub.s32 	%r2980, 64, %r2979;
	shr.u64 	%rd6643, %rd6638, %r2980;
	atom.global.or.b64 	%rd6644, [%rd6640+8], %rd6643;
	ld.global.nc.u64 	%rd6645, [%rd393+6400];
	and.b64  	%rd412, %rd6645, 2199023255551;
	add.s32 	%r2981, %r735, 1025;
	shr.u32 	%r772, %r2981, 6;
	and.b32  	%r773, %r2981, 33;
	setp.lt.u32 	%p246, %r773, 24;
	@%p246 bra 	$L__BB0_1268;
	mul.wide.u32 	%rd6646, %r772, 8;
	add.s64 	%rd6647, %rd2, %rd6646;
	shl.b64 	%rd6648, %rd412, %r773;
	atom.global.or.b64 	%rd6649, [%rd6647], %rd6648;
	sub.s32 	%r2982, 64, %r773;
	shr.u64 	%rd6650, %rd412, %r2982;
	atom.global.or.b64 	%rd6651, [%rd6647+8], %rd6650;
	bra.uni 	$L__BB0_1269;
$L__BB0_1268:
	mul.wide.u32 	%rd6652, %r772, 8;
	add.s64 	%rd6653, %rd2, %rd6652;
	shl.b64 	%rd6654, %rd412, %r773;
	atom.global.or.b64 	%rd6655, [%rd6653], %rd6654;
$L__BB0_1269:
	ld.global.nc.u64 	%rd6656, [%rd393+6656];
	and.b64  	%rd413, %rd6656, 2199023255551;
	add.s32 	%r2983, %r735, 1066;
	shr.u32 	%r774, %r2983, 6;
	and.b32  	%r775, %r2983, 42;
	setp.lt.u32 	%p247, %r775, 24;
	@%p247 bra 	$L__BB0_1271;
	mul.wide.u32 	%rd6657, %r774, 8;
	add.s64 	%rd6658, %rd2, %rd6657;
	shl.b64 	%rd6659, %rd413, %r775;
	atom.global.or.b64 	%rd6660, [%rd6658], %rd6659;
	sub.s32 	%r2984, 64, %r775;
	shr.u64 	%rd6661, %rd413, %r2984;
	atom.global.or.b64 	%rd6662, [%rd6658+8], %rd6661;
	bra.uni 	$L__BB0_1272;
$L__BB0_1271:
	mul.wide.u32 	%rd6663, %r774, 8;
	add.s64 	%rd6664, %rd2, %rd6663;
	shl.b64 	%rd6665, %rd413, %r775;
	atom.global.or.b64 	%rd6666, [%rd6664], %rd6665;
$L__BB0_1272:
	ld.global.nc.u64 	%rd6667, [%rd393+6912];
	and.b64  	%rd414, %rd6667, 2199023255551;
	add.s32 	%r2985, %r735, 1107;
	shr.u32 	%r776, %r2985, 6;
	and.b32  	%r777, %r2985, 51;
	setp.lt.u32 	%p248, %r777, 24;
	@%p248 bra 	$L__BB0_1274;
	mul.wide.u32 	%rd6668, %r776, 8;
	add.s64 	%rd6669, %rd2, %rd6668;
	shl.b64 	%rd6670, %rd414, %r777;
	atom.global.or.b64 	%rd6671, [%rd6669], %rd6670;
	sub.s32 	%r2986, 64, %r777;
	shr.u64 	%rd6672, %rd414, %r2986;
	atom.global.or.b64 	%rd6673, [%rd6669+8], %rd6672;
	bra.uni 	$L__BB0_1275;
$L__BB0_1274:
	mul.wide.u32 	%rd6674, %r776, 8;
	add.s64 	%rd6675, %rd2, %rd6674;
	shl.b64 	%rd6676, %rd414, %r777;
	atom.global.or.b64 	%rd6677, [%rd6675], %rd6676;
$L__BB0_1275:
	add.s32 	%r2987, %r735, 1148;
	shr.u32 	%r2988, %r2987, 6;
	and.b32  	%r2989, %r2987, 60;
	ld.global.nc.u64 	%rd6678, [%rd393+7168];
	and.b64  	%rd6679, %rd6678, 2199023255551;
	mul.wide.u32 	%rd6680, %r2988, 8;
	add.s64 	%rd6681, %rd2, %rd6680;
	shl.b64 	%rd6682, %rd6679, %r2989;
	atom.global.or.b64 	%rd6683, [%rd6681], %rd6682;
	sub.s32 	%r2990, 64, %r2989;
	shr.u64 	%rd6684, %rd6679, %r2990;
	atom.global.or.b64 	%rd6685, [%rd6681+8], %rd6684;
	ld.global.nc.u64 	%rd6686, [%rd393+7424];
	and.b64  	%rd415, %rd6686, 2199023255551;
	add.s32 	%r2991, %r735, 1189;
	shr.u32 	%r778, %r2991, 6;
	and.b32  	%r779, %r2991, 37;
	setp.lt.u32 	%p249, %r779, 24;
	@%p249 bra 	$L__BB0_1277;
	mul.wide.u32 	%rd6687, %r778, 8;
	add.s64 	%rd6688, %rd2, %rd6687;
	shl.b64 	%rd6689, %rd415, %r779;
	atom.global.or.b64 	%rd6690, [%rd6688], %rd6689;
	sub.s32 	%r2992, 64, %r779;
	shr.u64 	%rd6691, %rd415, %r2992;
	atom.global.or.b64 	%rd6692, [%rd6688+8], %rd6691;
	bra.uni 	$L__BB0_1278;
$L__BB0_1277:
	mul.wide.u32 	%rd6693, %r778, 8;
	add.s64 	%rd6694, %rd2, %rd6693;
	shl.b64 	%rd6695, %rd415, %r779;
	atom.global.or.b64 	%rd6696, [%rd6694], %rd6695;
$L__BB0_1278:
	ld.global.nc.u64 	%rd6697, [%rd393+7680];
	and.b64  	%rd416, %rd6697, 2199023255551;
	add.s32 	%r2993, %r735, 1230;
	shr.u32 	%r780, %r2993, 6;
	and.b32  	%r781, %r2993, 46;
	setp.lt.u32 	%p250, %r781, 24;
	@%p250 bra 	$L__BB0_1280;
	mul.wide.u32 	%rd6698, %r780, 8;
	add.s64 	%rd6699, %rd2, %rd6698;
	shl.b64 	%rd6700, %rd416, %r781;
	atom.global.or.b64 	%rd6701, [%rd6699], %rd6700;
	sub.s32 	%r2994, 64, %r781;
	shr.u64 	%rd6702, %rd416, %r2994;
	atom.global.or.b64 	%rd6703, [%rd6699+8], %rd6702;
	bra.uni 	$L__BB0_1281;
$L__BB0_1280:
	mul.wide.u32 	%rd6704, %r780, 8;
	add.s64 	%rd6705, %rd2, %rd6704;
	shl.b64 	%rd6706, %rd416, %r781;
	atom.global.or.b64 	%rd6707, [%rd6705], %rd6706;
$L__BB0_1281:
	ld.global.nc.u64 	%rd6708, [%rd393+7936];
	and.b64  	%rd417, %rd6708, 2199023255551;
	add.s32 	%r2995, %r735, 1271;
	shr.u32 	%r782, %r2995, 6;
	and.b32  	%r783, %r2995, 55;
	setp.eq.s32 	%p251, %r783, 23;
	@%p251 bra 	$L__BB0_1283;
	mul.wide.u32 	%rd6709, %r782, 8;
	add.s64 	%rd6710, %rd2, %rd6709;
	shl.b64 	%rd6711, %rd417, %r783;
	atom.global.or.b64 	%rd6712, [%rd6710], %rd6711;
	sub.s32 	%r2996, 64, %r783;
	shr.u64 	%rd6713, %rd417, %r2996;
	atom.global.or.b64 	%rd6714, [%rd6710+8], %rd6713;
	bra.uni 	$L__BB0_1680;
$L__BB0_1283:
	mul.wide.u32 	%rd6715, %r782, 8;
	add.s64 	%rd6716, %rd2, %rd6715;
	shl.b64 	%rd6717, %rd417, 23;
	atom.global.or.b64 	%rd6718, [%rd6716], %rd6717;
	bra.uni 	$L__BB0_1680;
$L__BB0_1284:
	mov.u32 	%r2770, %tid.x;
	mul.lo.s32 	%r784, %r2770, 1376;
	mul.wide.u32 	%rd5839, %r2770, 8;
	add.s64 	%rd418, %rd1, %rd5839;
	ld.global.nc.u64 	%rd5840, [%rd418];
	and.b64  	%rd419, %rd5840, 8796093022207;
	shr.u32 	%r785, %r784, 6;
	and.b32  	%r786, %r784, 32;
	setp.ne.s32 	%p206, %r786, 0;
	@%p206 bra 	$L__BB0_1286;
	mul.wide.u32 	%rd5847, %r785, 8;
	add.s64 	%rd5848, %rd2, %rd5847;
	atom.global.or.b64 	%rd5849, [%rd5848], %rd419;
	bra.uni 	$L__BB0_1287;
$L__BB0_1286:
	mul.wide.u32 	%rd5841, %r785, 8;
	add.s64 	%rd5842, %rd2, %rd5841;
	shl.b64 	%rd5843, %rd419, %r786;
	atom.global.or.b64 	%rd5844, [%rd5842], %rd5843;
	sub.s32 	%r2771, 64, %r786;
	shr.u64 	%rd5845, %rd419, %r2771;
	atom.global.or.b64 	%rd5846, [%rd5842+8], %rd5845;
$L__BB0_1287:
	ld.global.nc.u64 	%rd5850, [%rd418+256];
	and.b64  	%rd420, %rd5850, 8796093022207;
	add.s32 	%r2772, %r784, 43;
	shr.u32 	%r787, %r2772, 6;
	and.b32  	%r788, %r2772, 43;
	setp.lt.u32 	%p207, %r788, 22;
	@%p207 bra 	$L__BB0_1289;
	mul.wide.u32 	%rd5851, %r787, 8;
	add.s64 	%rd5852, %rd2, %rd5851;
	shl.b64 	%rd5853, %rd420, %r788;
	atom.global.or.b64 	%rd5854, [%rd5852], %rd5853;
	sub.s32 	%r2773, 64, %r788;
	shr.u64 	%rd5855, %rd420, %r2773;
	atom.global.or.b64 	%rd5856, [%rd5852+8], %rd5855;
	bra.uni 	$L__BB0_1290;
$L__BB0_1289:
	mul.wide.u32 	%rd5857, %r787, 8;
	add.s64 	%rd5858, %rd2, %rd5857;
	shl.b64 	%rd5859, %rd420, %r788;
	atom.global.or.b64 	%rd5860, [%rd5858], %rd5859;
$L__BB0_1290:
	add.s32 	%r2774, %r784, 86;
	shr.u32 	%r2775, %r2774, 6;
	and.b32  	%r2776, %r2774, 54;
	ld.global.nc.u64 	%rd5861, [%rd418+512];
	and.b64  	%rd5862, %rd5861, 8796093022207;
	mul.wide.u32 	%rd5863, %r2775, 8;
	add.s64 	%rd5864, %rd2, %rd5863;
	shl.b64 	%rd5865, %rd5862, %r2776;
	atom.global.or.b64 	%rd5866, [%rd5864], %rd5865;
	sub.s32 	%r2777, 64, %r2776;
	shr.u64 	%rd5867, %rd5862, %r2777;
	atom.global.or.b64 	%rd5868, [%rd5864+8], %rd5867;
	ld.global.nc.u64 	%rd5869, [%rd418+768];
	and.b64  	%rd421, %rd5869, 8796093022207;
	add.s32 	%r2778, %r784, 129;
	shr.u32 	%r789, %r2778, 6;
	and.b32  	%r790, %r2778, 33;
	setp.lt.u32 	%p208, %r790, 22;
	@%p208 bra 	$L__BB0_1292;
	mul.wide.u32 	%rd5870, %r789, 8;
	add.s64 	%rd5871, %rd2, %rd5870;
	shl.b64 	%rd5872, %rd421, %r790;
	atom.global.or.b64 	%rd5873, [%rd5871], %rd5872;
	sub.s32 	%r2779, 64, %r790;
	shr.u64 	%rd5874, %rd421, %r2779;
	atom.global.or.b64 	%rd5875, [%rd5871+8], %rd5874;
	bra.uni 	$L__BB0_1293;
$L__BB0_1292:
	mul.wide.u32 	%rd5876, %r789, 8;
	add.s64 	%rd5877, %rd2, %rd5876;
	shl.b64 	%rd5878, %rd421, %r790;
	atom.global.or.b64 	%rd5879, [%rd5877], %rd5878;
$L__BB0_1293:
	ld.global.nc.u64 	%rd5880, [%rd418+1024];
	and.b64  	%rd422, %rd5880, 8796093022207;
	add.s32 	%r2780, %r784, 172;
	shr.u32 	%r791, %r2780, 6;
	and.b32  	%r792, %r2780, 44;
	setp.lt.u32 	%p209, %r792, 22;
	@%p209 bra 	$L__BB0_1295;
	mul.wide.u32 	%rd5881, %r791, 8;
	add.s64 	%rd5882, %rd2, %rd5881;
	shl.b64 	%rd5883, %rd422, %r792;
	atom.global.or.b64 	%rd5884, [%rd5882], %rd5883;
	sub.s32 	%r2781, 64, %r792;
	shr.u64 	%rd5885, %rd422, %r2781;
	atom.global.or.b64 	%rd5886, [%rd5882+8], %rd5885;
	bra.uni 	$L__BB0_1296;
$L__BB0_1295:
	mul.wide.u32 	%rd5887, %r791, 8;
	add.s64 	%rd5888, %rd2, %rd5887;
	shl.b64 	%rd5889, %rd422, %r792;
	atom.global.or.b64 	%rd5890, [%rd5888], %rd5889;
$L__BB0_1296:
	add.s32 	%r2782, %r784, 215;
	shr.u32 	%r2783, %r2782, 6;
	and.b32  	%r2784, %r2782, 55;
	ld.global.nc.u64 	%rd5891, [%rd418+1280];
	and.b64  	%rd5892, %rd5891, 8796093022207;
	mul.wide.u32 	%rd5893, %r2783, 8;
	add.s64 	%rd5894, %rd2, %rd5893;
	shl.b64 	%rd5895, %rd5892, %r2784;
	atom.global.or.b64 	%rd5896, [%rd5894], %rd5895;
	sub.s32 	%r2785, 64, %r2784;
	shr.u64 	%rd5897, %rd5892, %r2785;
	atom.global.or.b64 	%rd5898, [%rd5894+8], %rd5897;
	ld.global.nc.u64 	%rd5899, [%rd418+1536];
	and.b64  	%rd423, %rd5899, 8796093022207;
	add.s32 	%r2786, %r784, 258;
	shr.u32 	%r793, %r2786, 6;
	and.b32  	%r794, %r2786, 34;
	setp.lt.u32 	%p210, %r794, 22;
	@%p210 bra 	$L__BB0_1298;
	mul.wide.u32 	%rd5900, %r793, 8;
	add.s64 	%rd5901, %rd2, %rd5900;
	shl.b64 	%rd5902, %rd423, %r794;
	atom.global.or.b64 	%rd5903, [%rd5901], %rd5902;
	sub.s32 	%r2787, 64, %r794;
	shr.u64 	%rd5904, %rd423, %r2787;
	atom.global.or.b64 	%rd5905, [%rd5901+8], %rd5904;
	bra.uni 	$L__BB0_1299;
$L__BB0_1298:
	mul.wide.u32 	%rd5906, %r793, 8;
	add.s64 	%rd5907, %rd2, %rd5906;
	shl.b64 	%rd5908, %rd423, %r794;
	atom.global.or.b64 	%rd5909, [%rd5907], %rd5908;
$L__BB0_1299:
	ld.global.nc.u64 	%rd5910, [%rd418+1792];
	and.b64  	%rd424, %rd5910, 8796093022207;
	add.s32 	%r2788, %r784, 301;
	shr.u32 	%r795, %r2788, 6;
	and.b32  	%r796, %r2788, 45;
	setp.lt.u32 	%p211, %r796, 22;
	@%p211 bra 	$L__BB0_1301;
	mul.wide.u32 	%rd5911, %r795, 8;
	add.s64 	%rd5912, %rd2, %rd5911;
	shl.b64 	%rd5913, %rd424, %r796;
	atom.global.or.b64 	%rd5914, [%rd5912], %rd5913;
	sub.s32 	%r2789, 64, %r796;
	shr.u64 	%rd5915, %rd424, %r2789;
	atom.global.or.b64 	%rd5916, [%rd5912+8], %rd5915;
	bra.uni 	$L__BB0_1302;
$L__BB0_1301:
	mul.wide.u32 	%rd5917, %r795, 8;
	add.s64 	%rd5918, %rd2, %rd5917;
	shl.b64 	%rd5919, %rd424, %r796;
	atom.global.or.b64 	%rd5920, [%rd5918], %rd5919;
$L__BB0_1302:
	add.s32 	%r2790, %r784, 344;
	shr.u32 	%r2791, %r2790, 6;
	and.b32  	%r2792, %r2790, 56;
	ld.global.nc.u64 	%rd5921, [%rd418+2048];
	and.b64  	%rd5922, %rd5921, 8796093022207;
	mul.wide.u32 	%rd5923, %r2791, 8;
	add.s64 	%rd5924, %rd2, %rd5923;
	shl.b64 	%rd5925, %rd5922, %r2792;
	atom.global.or.b64 	%rd5926, [%rd5924], %rd5925;
	sub.s32 	%r2793, 64, %r2792;
	shr.u64 	%rd5927, %rd5922, %r2793;
	atom.global.or.b64 	%rd5928, [%rd5924+8], %rd5927;
	ld.global.nc.u64 	%rd5929, [%rd418+2304];
	and.b64  	%rd425, %rd5929, 8796093022207;
	add.s32 	%r2794, %r784, 387;
	shr.u32 	%r797, %r2794, 6;
	and.b32  	%r798, %r2794, 35;
	setp.lt.u32 	%p212, %r798, 22;
	@%p212 bra 	$L__BB0_1304;
	mul.wide.u32 	%rd5930, %r797, 8;
	add.s64 	%rd5931, %rd2, %rd5930;
	shl.b64 	%rd5932, %rd425, %r798;
	atom.global.or.b64 	%rd5933, [%rd5931], %rd5932;
	sub.s32 	%r2795, 64, %r798;
	shr.u64 	%rd5934, %rd425, %r2795;
	atom.global.or.b64 	%rd5935, [%rd5931+8], %rd5934;
	bra.uni 	$L__BB0_1305;
$L__BB0_1304:
	mul.wide.u32 	%rd5936, %r797, 8;
	add.s64 	%rd5937, %rd2, %rd5936;
	shl.b64 	%rd5938, %rd425, %r798;
	atom.global.or.b64 	%rd5939, [%rd5937], %rd5938;
$L__BB0_1305:
	ld.global.nc.u64 	%rd5940, [%rd418+2560];
	and.b64  	%rd426, %rd5940, 8796093022207;
	add.s32 	%r2796, %r784, 430;
	shr.u32 	%r799, %r2796, 6;
	and.b32  	%r800, %r2796, 46;
	setp.lt.u32 	%p213, %r800, 22;
	@%p213 bra 	$L__BB0_1307;
	mul.wide.u32 	%rd5941, %r799, 8;
	add.s64 	%rd5942, %rd2, %rd5941;
	shl.b64 	%rd5943, %rd426, %r800;
	atom.global.or.b64 	%rd5944, [%rd5942], %rd5943;
	sub.s32 	%r2797, 64, %r800;
	shr.u64 	%rd5945, %rd426, %r2797;
	atom.global.or.b64 	%rd5946, [%rd5942+8], %rd5945;
	bra.uni 	$L__BB0_1308;
$L__BB0_1307:
	mul.wide.u32 	%rd5947, %r799, 8;
	add.s64 	%rd5948, %rd2, %rd5947;
	shl.b64 	%rd5949, %rd426, %r800;
	atom.global.or.b64 	%rd5950, [%rd5948], %rd5949;
$L__BB0_1308:
	add.s32 	%r2798, %r784, 473;
	shr.u32 	%r2799, %r2798, 6;
	and.b32  	%r2800, %r2798, 57;
	ld.global.nc.u64 	%rd5951, [%rd418+2816];
	and.b64  	%rd5952, %rd5951, 8796093022207;
	mul.wide.u32 	%rd5953, %r2799, 8;
	add.s64 	%rd5954, %rd2, %rd5953;
	shl.b64 	%rd5955, %rd5952, %r2800;
	atom.global.or.b64 	%rd5956, [%rd5954], %rd5955;
	sub.s32 	%r2801, 64, %r2800;
	shr.u64 	%rd5957, %rd5952, %r2801;
	atom.global.or.b64 	%rd5958, [%rd5954+8], %rd5957;
	ld.global.nc.u64 	%rd5959, [%rd418+3072];
	and.b64  	%rd427, %rd5959, 8796093022207;
	add.s32 	%r2802, %r784, 516;
	shr.u32 	%r801, %r2802, 6;
	and.b32  	%r802, %r2802, 36;
	setp.lt.u32 	%p214, %r802, 22;
	@%p214 bra 	$L__BB0_1310;
	mul.wide.u32 	%rd5960, %r801, 8;
	add.s64 	%rd5961, %rd2, %rd5960;
	shl.b64 	%rd5962, %rd427, %r802;
	atom.global.or.b64 	%rd5963, [%rd5961], %rd5962;
	sub.s32 	%r2803, 64, %r802;
	shr.u64 	%rd5964, %rd427, %r2803;
	atom.global.or.b64 	%rd5965, [%rd5961+8], %rd5964;
	bra.uni 	$L__BB0_1311;
$L__BB0_1310:
	mul.wide.u32 	%rd5966, %r801, 8;
	add.s64 	%rd5967, %rd2, %rd5966;
	shl.b64 	%rd5968, %rd427, %r802;
	atom.global.or.b64 	%rd5969, [%rd5967], %rd5968;
$L__BB0_1311:
	ld.global.nc.u64 	%rd5970, [%rd418+3328];
	and.b64  	%rd428, %rd5970, 8796093022207;
	add.s32 	%r2804, %r784, 559;
	shr.u32 	%r803, %r2804, 6;
	and.b32  	%r804, %r2804, 47;
	setp.lt.u32 	%p215, %r804, 22;
	@%p215 bra 	$L__BB0_1313;
	mul.wide.u32 	%rd5971, %r803, 8;
	add.s64 	%rd5972, %rd2, %rd5971;
	shl.b64 	%rd5973, %rd428, %r804;
	atom.global.or.b64 	%rd5974, [%rd5972], %rd5973;
	sub.s32 	%r2805, 64, %r804;
	shr.u64 	%rd5975, %rd428, %r2805;
	atom.global.or.b64 	%rd5976, [%rd5972+8], %rd5975;
	bra.uni 	$L__BB0_1314;
$L__BB0_1313:
	mul.wide.u32 	%rd5977, %r803, 8;
	add.s64 	%rd5978, %rd2, %rd5977;
	shl.b64 	%rd5979, %rd428, %r804;
	atom.global.or.b64 	%rd5980, [%rd5978], %rd5979;
$L__BB0_1314:
	add.s32 	%r2806, %r784, 602;
	shr.u32 	%r2807, %r2806, 6;
	and.b32  	%r2808, %r2806, 58;
	ld.global.nc.u64 	%rd5981, [%rd418+3584];
	and.b64  	%rd5982, %rd5981, 8796093022207;
	mul.wide.u32 	%rd5983, %r2807, 8;
	add.s64 	%rd5984, %rd2, %rd5983;
	shl.b64 	%rd5985, %rd5982, %r2808;
	atom.global.or.b64 	%rd5986, [%rd5984], %rd5985;
	sub.s32 	%r2809, 64, %r2808;
	shr.u64 	%rd5987, %rd5982, %r2809;
	atom.global.or.b64 	%rd5988, [%rd5984+8], %rd5987;
	ld.global.nc.u64 	%rd5989, [%rd418+3840];
	and.b64  	%rd429, %rd5989, 8796093022207;
	add.s32 	%r2810, %r784, 645;
	shr.u32 	%r805, %r2810, 6;
	and.b32  	%r806, %r2810, 37;
	setp.lt.u32 	%p216, %r806, 22;
	@%p216 bra 	$L__BB0_1316;
	mul.wide.u32 	%rd5990, %r805, 8;
	add.s64 	%rd5991, %rd2, %rd5990;
	shl.b64 	%rd5992, %rd429, %r806;
	atom.global.or.b64 	%rd5993, [%rd5991], %rd5992;
	sub.s32 	%r2811, 64, %r806;
	shr.u64 	%rd5994, %rd429, %r2811;
	atom.global.or.b64 	%rd5995, [%rd5991+8], %rd5994;
	bra.uni 	$L__BB0_1317;
$L__BB0_1316:
	mul.wide.u32 	%rd5996, %r805, 8;
	add.s64 	%rd5997, %rd2, %rd5996;
	shl.b64 	%rd5998, %rd429, %r806;
	atom.global.or.b64 	%rd5999, [%rd5997], %rd5998;
$L__BB0_1317:
	ld.global.nc.u64 	%rd6000, [%rd418+4096];
	and.b64  	%rd430, %rd6000, 8796093022207;
	add.s32 	%r2812, %r784, 688;
	shr.u32 	%r807, %r2812, 6;
	and.b32  	%r808, %r2812, 48;
	setp.lt.u32 	%p217, %r808, 22;
	@%p217 bra 	$L__BB0_1319;
	mul.wide.u32 	%rd6001, %r807, 8;
	add.s64 	%rd6002, %rd2, %rd6001;
	shl.b64 	%rd6003, %rd430, %r808;
	atom.global.or.b64 	%rd6004, [%rd6002], %rd6003;
	sub.s32 	%r2813, 64, %r808;
	shr.u64 	%rd6005, %rd430, %r2813;
	atom.global.or.b64 	%rd6006, [%rd6002+8], %rd6005;
	bra.uni 	$L__BB0_1320;
$L__BB0_1319:
	mul.wide.u32 	%rd6007, %r807, 8;
	add.s64 	%rd6008, %rd2, %rd6007;
	shl.b64 	%rd6009, %rd430, %r808;
	atom.global.or.b64 	%rd6010, [%rd6008], %rd6009;
$L__BB0_1320:
	add.s32 	%r2814, %r784, 731;
	shr.u32 	%r2815, %r2814, 6;
	and.b32  	%r2816, %r2814, 59;
	ld.global.nc.u64 	%rd6011, [%rd418+4352];
	and.b64  	%rd6012, %rd6011, 8796093022207;
	mul.wide.u32 	%rd6013, %r2815, 8;
	add.s64 	%rd6014, %rd2, %rd6013;
	shl.b64 	%rd6015, %rd6012, %r2816;
	atom.global.or.b64 	%rd6016, [%rd6014], %rd6015;
	sub.s32 	%r2817, 64, %r2816;
	shr.u64 	%rd6017, %rd6012, %r2817;
	atom.global.or.b64 	%rd6018, [%rd6014+8], %rd6017;
	ld.global.nc.u64 	%rd6019, [%rd418+4608];
	and.b64  	%rd431, %rd6019, 8796093022207;
	add.s32 	%r2818, %r784, 774;
	shr.u32 	%r809, %r2818, 6;
	and.b32  	%r810, %r2818, 38;
	setp.lt.u32 	%p218, %r810, 22;
	@%p218 bra 	$L__BB0_1322;
	mul.wide.u32 	%rd6020, %r809, 8;
	add.s64 	%rd6021, %rd2, %rd6020;
	shl.b64 	%rd6022, %rd431, %r810;
	atom.global.or.b64 	%rd6023, [%rd6021], %rd6022;
	sub.s32 	%r2819, 64, %r810;
	shr.u64 	%rd6024, %rd431, %r2819;
	atom.global.or.b64 	%rd6025, [%rd6021+8], %rd6024;
	bra.uni 	$L__BB0_1323;
$L__BB0_1322:
	mul.wide.u32 	%rd6026, %r809, 8;
	add.s64 	%rd6027, %rd2, %rd6026;
	shl.b64 	%rd6028, %rd431, %r810;
	atom.global.or.b64 	%rd6029, [%rd6027], %rd6028;
$L__BB0_1323:
	ld.global.nc.u64 	%rd6030, [%rd418+4864];
	and.b64  	%rd432, %rd6030, 8796093022207;
	add.s32 	%r2820, %r784, 817;
	shr.u32 	%r811, %r2820, 6;
	and.b32  	%r812, %r2820, 49;
	setp.lt.u32 	%p219, %r812, 22;
	@%p219 bra 	$L__BB0_1325;
	mul.wide.u32 	%rd6031, %r811, 8;
	add.s64 	%rd6032, %rd2, %rd6031;
	shl.b64 	%rd6033, %rd432, %r812;
	atom.global.or.b64 	%rd6034, [%rd6032], %rd6033;
	sub.s32 	%r2821, 64, %r812;
	shr.u64 	%rd6035, %rd432, %r2821;
	atom.global.or.b64 	%rd6036, [%rd6032+8], %rd6035;
	bra.uni 	$L__BB0_1326;
$L__BB0_1325:
	mul.wide.u32 	%rd6037, %r811, 8;
	add.s64 	%rd6038, %rd2, %rd6037;
	shl.b64 	%rd6039, %rd432, %r812;
	atom.global.or.b64 	%rd6040, [%rd6038], %rd6039;
$L__BB0_1326:
	add.s32 	%r2822, %r784, 860;
	shr.u32 	%r2823, %r2822, 6;
	and.b32  	%r2824, %r2822, 60;
	ld.global.nc.u64 	%rd6041, [%rd418+5120];
	and.b64  	%rd6042, %rd6041, 8796093022207;
	mul.wide.u32 	%rd6043, %r2823, 8;
	add.s64 	%rd6044, %rd2, %rd6043;
	shl.b64 	%rd6045, %rd6042, %r2824;
	atom.global.or.b64 	%rd6046, [%rd6044], %rd6045;
	sub.s32 	%r2825, 64, %r2824;
	shr.u64 	%rd6047, %rd6042, %r2825;
	atom.global.or.b64 	%rd6048, [%rd6044+8], %rd6047;
	ld.global.nc.u64 	%rd6049, [%rd418+5376];
	and.b64  	%rd433, %rd6049, 8796093022207;
	add.s32 	%r2826, %r784, 903;
	shr.u32 	%r813, %r2826, 6;
	and.b32  	%r814, %r2826, 39;
	setp.lt.u32 	%p220, %r814, 22;
	@%p220 bra 	$L__BB0_1328;
	mul.wide.u32 	%rd6050, %r813, 8;
	add.s64 	%rd6051, %rd2, %rd6050;
	shl.b64 	%rd6052, %rd433, %r814;
	atom.global.or.b64 	%rd6053, [%rd6051], %rd6052;
	sub.s32 	%r2827, 64, %r814;
	shr.u64 	%rd6054, %rd433, %r2827;
	atom.global.or.b64 	%rd6055, [%rd6051+8], %rd6054;
	bra.uni 	$L__BB0_1329;
$L__BB0_1328:
	mul.wide.u32 	%rd6056, %r813, 8;
	add.s64 	%rd6057, %rd2, %rd6056;
	shl.b64 	%rd6058, %rd433, %r814;
	atom.global.or.b64 	%rd6059, [%rd6057], %rd6058;
$L__BB0_1329:
	ld.global.nc.u64 	%rd6060, [%rd418+5632];
	and.b64  	%rd434, %rd6060, 8796093022207;
	add.s32 	%r2828, %r784, 946;
	shr.u32 	%r815, %r2828, 6;
	and.b32  	%r816, %r2828, 50;
	setp.lt.u32 	%p221, %r816, 22;
	@%p221 bra 	$L__BB0_1331;
	mul.wide.u32 	%rd6061, %r815, 8;
	add.s64 	%rd6062, %rd2, %rd6061;
	shl.b64 	%rd6063, %rd434, %r816;
	atom.global.or.b64 	%rd6064, [%rd6062], %rd6063;
	sub.s32 	%r2829, 64, %r816;
	shr.u64 	%rd6065, %rd434, %r2829;
	atom.global.or.b64 	%rd6066, [%rd6062+8], %rd6065;
	bra.uni 	$L__BB0_1332;
$L__BB0_1331:
	mul.wide.u32 	%rd6067, %r815, 8;
	add.s64 	%rd6068, %rd2, %rd6067;
	shl.b64 	%rd6069, %rd434, %r816;
	atom.global.or.b64 	%rd6070, [%rd6068], %rd6069;
$L__BB0_1332:
	add.s32 	%r2830, %r784, 989;
	shr.u32 	%r2831, %r2830, 6;
	and.b32  	%r2832, %r2830, 61;
	ld.global.nc.u64 	%rd6071, [%rd418+5888];
	and.b64  	%rd6072, %rd6071, 8796093022207;
	mul.wide.u32 	%rd6073, %r2831, 8;
	add.s64 	%rd6074, %rd2, %rd6073;
	shl.b64 	%rd6075, %rd6072, %r2832;
	atom.global.or.b64 	%rd6076, [%rd6074], %rd6075;
	sub.s32 	%r2833, 64, %r2832;
	shr.u64 	%rd6077, %rd6072, %r2833;
	atom.global.or.b64 	%rd6078, [%rd6074+8], %rd6077;
	ld.global.nc.u64 	%rd6079, [%rd418+6144];
	and.b64  	%rd435, %rd6079, 8796093022207;
	add.s32 	%r2834, %r784, 1032;
	shr.u32 	%r817, %r2834, 6;
	and.b32  	%r818, %r2834, 40;
	setp.lt.u32 	%p222, %r818, 22;
	@%p222 bra 	$L__BB0_1334;
	mul.wide.u32 	%rd6080, %r817, 8;
	add.s64 	%rd6081, %rd2, %rd6080;
	shl.b64 	%rd6082, %rd435, %r818;
	atom.global.or.b64 	%rd6083, [%rd6081], %rd6082;
	sub.s32 	%r2835, 64, %r818;
	shr.u64 	%rd6084, %rd435, %r2835;
	atom.global.or.b64 	%rd6085, [%rd6081+8], %rd6084;
	bra.uni 	$L__BB0_1335;
$L__BB0_1334:
	mul.wide.u32 	%rd6086, %r817, 8;
	add.s64 	%rd6087, %rd2, %rd6086;
	shl.b64 	%rd6088, %rd435, %r818;
	atom.global.or.b64 	%rd6089, [%rd6087], %rd6088;
$L__BB0_1335:
	ld.global.nc.u64 	%rd6090, [%rd418+6400];
	and.b64  	%rd436, %rd6090, 8796093022207;
	add.s32 	%r2836, %r784, 1075;
	shr.u32 	%r819, %r2836, 6;
	and.b32  	%r820, %r2836, 51;
	setp.lt.u32 	%p223, %r820, 22;
	@%p223 bra 	$L__BB0_1337;
	mul.wide.u32 	%rd6091, %r819, 8;
	add.s64 	%rd6092, %rd2, %rd6091;
	shl.b64 	%rd6093, %rd436, %r820;
	atom.global.or.b64 	%rd6094, [%rd6092], %rd6093;
	sub.s32 	%r2837, 64, %r820;
	shr.u64 	%rd6095, %rd436, %r2837;
	atom.global.or.b64 	%rd6096, [%rd6092+8], %rd6095;
	bra.uni 	$L__BB0_1338;
$L__BB0_1337:
	mul.wide.u32 	%rd6097, %r819, 8;
	add.s64 	%rd6098, %rd2, %rd6097;
	shl.b64 	%rd6099, %rd436, %r820;
	atom.global.or.b64 	%rd6100, [%rd6098], %rd6099;
$L__BB0_1338:
	add.s32 	%r2838, %r784, 1118;
	shr.u32 	%r2839, %r2838, 6;
	and.b32  	%r2840, %r2838, 62;
	ld.global.nc.u64 	%rd6101, [%rd418+6656];
	and.b64  	%rd6102, %rd6101, 8796093022207;
	mul.wide.u32 	%rd6103, %r2839, 8;
	add.s64 	%rd6104, %rd2, %rd6103;
	shl.b64 	%rd6105, %rd6102, %r2840;
	atom.global.or.b64 	%rd6106, [%rd6104], %rd6105;
	sub.s32 	%r2841, 64, %r2840;
	shr.u64 	%rd6107, %rd6102, %r2841;
	atom.global.or.b64 	%rd6108, [%rd6104+8], %rd6107;
	ld.global.nc.u64 	%rd6109, [%rd418+6912];
	and.b64  	%rd437, %rd6109, 8796093022207;
	add.s32 	%r2842, %r784, 1161;
	shr.u32 	%r821, %r2842, 6;
	and.b32  	%r822, %r2842, 41;
	setp.lt.u32 	%p224, %r822, 22;
	@%p224 bra 	$L__BB0_1340;
	mul.wide.u32 	%rd6110, %r821, 8;
	add.s64 	%rd6111, %rd2, %rd6110;
	shl.b64 	%rd6112, %rd437, %r822;
	atom.global.or.b64 	%rd6113, [%rd6111], %rd6112;
	sub.s32 	%r2843, 64, %r822;
	shr.u64 	%rd6114, %rd437, %r2843;
	atom.global.or.b64 	%rd6115, [%rd6111+8], %rd6114;
	bra.uni 	$L__BB0_1341;
$L__BB0_1340:
	mul.wide.u32 	%rd6116, %r821, 8;
	add.s64 	%rd6117, %rd2, %rd6116;
	shl.b64 	%rd6118, %rd437, %r822;
	atom.global.or.b64 	%rd6119, [%rd6117], %rd6118;
$L__BB0_1341:
	ld.global.nc.u64 	%rd6120, [%rd418+7168];
	and.b64  	%rd438, %rd6120, 8796093022207;
	add.s32 	%r2844, %r784, 1204;
	shr.u32 	%r823, %r2844, 6;
	and.b32  	%r824, %r2844, 52;
	setp.lt.u32 	%p225, %r824, 22;
	@%p225 bra 	$L__BB0_1343;
	mul.wide.u32 	%rd6121, %r823, 8;
	add.s64 	%rd6122, %rd2, %rd6121;
	shl.b64 	%rd6123, %rd438, %r824;
	atom.global.or.b64 	%rd6124, [%rd6122], %rd6123;
	sub.s32 	%r2845, 64, %r824;
	shr.u64 	%rd6125, %rd438, %r2845;
	atom.global.or.b64 	%rd6126, [%rd6122+8], %rd6125;
	bra.uni 	$L__BB0_1344;
$L__BB0_1343:
	mul.wide.u32 	%rd6127, %r823, 8;
	add.s64 	%rd6128, %rd2, %rd6127;
	shl.b64 	%rd6129, %rd438, %r824;
	atom.global.or.b64 	%rd6130, [%rd6128], %rd6129;
$L__BB0_1344:
	add.s32 	%r2846, %r784, 1247;
	shr.u32 	%r2847, %r2846, 6;
	and.b32  	%r2848, %r2846, 63;
	ld.global.nc.u64 	%rd6131, [%rd418+7424];
	and.b64  	%rd6132, %rd6131, 8796093022207;
	mul.wide.u32 	%rd6133, %r2847, 8;
	add.s64 	%rd6134, %rd2, %rd6133;
	shl.b64 	%rd6135, %rd6132, %r2848;
	atom.global.or.b64 	%rd6136, [%rd6134], %rd6135;
	sub.s32 	%r2849, 64, %r2848;
	shr.u64 	%rd6137, %rd6132, %r2849;
	atom.global.or.b64 	%rd6138, [%rd6134+8], %rd6137;
	ld.global.nc.u64 	%rd6139, [%rd418+7680];
	and.b64  	%rd439, %rd6139, 8796093022207;
	add.s32 	%r2850, %r784, 1290;
	shr.u32 	%r825, %r2850, 6;
	and.b32  	%r826, %r2850, 42;
	setp.lt.u32 	%p226, %r826, 22;
	@%p226 bra 	$L__BB0_1346;
	mul.wide.u32 	%rd6140, %r825, 8;
	add.s64 	%rd6141, %rd2, %rd6140;
	shl.b64 	%rd6142, %rd439, %r826;
	atom.global.or.b64 	%rd6143, [%rd6141], %rd6142;
	sub.s32 	%r2851, 64, %r826;
	shr.u64 	%rd6144, %rd439, %r2851;
	atom.global.or.b64 	%rd6145, [%rd6141+8], %rd6144;
	bra.uni 	$L__BB0_1347;
$L__BB0_1346:
	mul.wide.u32 	%rd6146, %r825, 8;
	add.s64 	%rd6147, %rd2, %rd6146;
	shl.b64 	%rd6148, %rd439, %r826;
	atom.global.or.b64 	%rd6149, [%rd6147], %rd6148;
$L__BB0_1347:
	ld.global.nc.u64 	%rd6150, [%rd418+7936];
	and.b64  	%rd440, %rd6150, 8796093022207;
	add.s32 	%r2852, %r784, 1333;
	shr.u32 	%r827, %r2852, 6;
	and.b32  	%r828, %r2852, 53;
	setp.eq.s32 	%p227, %r828, 21;
	@%p227 bra 	$L__BB0_1349;
	mul.wide.u32 	%rd6151, %r827, 8;
	add.s64 	%rd6152, %rd2, %rd6151;
	shl.b64 	%rd6153, %rd440, %r828;
	atom.global.or.b64 	%rd6154, [%rd6152], %rd6153;
	sub.s32 	%r2853, 64, %r828;
	shr.u64 	%rd6155, %rd440, %r2853;
	atom.global.or.b64 	%rd6156, [%rd6152+8], %rd6155;
	bra.uni 	$L__BB0_1680;
$L__BB0_1349:
	mul.wide.u32 	%rd6157, %r827, 8;
	add.s64 	%rd6158, %rd2, %rd6157;
	shl.b64 	%rd6159, %rd440, 21;
	atom.global.or.b64 	%rd6160, [%rd6158], %rd6159;
	bra.uni 	$L__BB0_1680;
$L__BB0_1350:
	mov.u32 	%r2621, %tid.x;
	mul.lo.s32 	%r829, %r2621, 1440;
	mul.wide.u32 	%rd5297, %r2621, 8;
	add.s64 	%rd441, %rd1, %rd5297;
	ld.global.nc.u64 	%rd5298, [%rd441];
	and.b64  	%rd442, %rd5298, 35184372088831;
	shr.u32 	%r830, %r829, 6;
	and.b32  	%r831, %r829, 32;
	setp.ne.s32 	%p186, %r831, 0;
	@%p186 bra 	$L__BB0_1352;
	mul.wide.u32 	%rd5305, %r830, 8;
	add.s64 	%rd5306, %rd2, %rd5305;
	atom.global.or.b64 	%rd5307, [%rd5306], %rd442;
	bra.uni 	$L__BB0_1353;
$L__BB0_1352:
	mul.wide.u32 	%rd5299, %r830, 8;
	add.s64 	%rd5300, %rd2, %rd5299;
	shl.b64 	%rd5301, %rd442, %r831;
	atom.global.or.b64 	%rd5302, [%rd5300], %rd5301;
	sub.s32 	%r2622, 64, %r831;
	shr.u64 	%rd5303, %rd442, %r2622;
	atom.global.or.b64 	%rd5304, [%rd5300+8], %rd5303;
$L__BB0_1353:
	ld.global.nc.u64 	%rd5308, [%rd441+256];
	and.b64  	%rd443, %rd5308, 35184372088831;
	add.s32 	%r2623, %r829, 45;
	shr.u32 	%r832, %r2623, 6;
	and.b32  	%r833, %r2623, 45;
	setp.lt.u32 	%p187, %r833, 20;
	@%p187 bra 	$L__BB0_1355;
	mul.wide.u32 	%rd5309, %r832, 8;
	add.s64 	%rd5310, %rd2, %rd5309;
	shl.b64 	%rd5311, %rd443, %r833;
	atom.global.or.b64 	%rd5312, [%rd5310], %rd5311;
	sub.s32 	%r2624, 64, %r833;
	shr.u64 	%rd5313, %rd443, %r2624;
	atom.global.or.b64 	%rd5314, [%rd5310+8], %rd5313;
	bra.uni 	$L__BB0_1356;
$L__BB0_1355:
	mul.wide.u32 	%rd5315, %r832, 8;
	add.s64 	%rd5316, %rd2, %rd5315;
	shl.b64 	%rd5317, %rd443, %r833;
	atom.global.or.b64 	%rd5318, [%rd5316], %rd5317;
$L__BB0_1356:
	add.s32 	%r2625, %r829, 90;
	shr.u32 	%r2626, %r2625, 6;
	and.b32  	%r2627, %r2625, 58;
	ld.global.nc.u64 	%rd5319, [%rd441+512];
	and.b64  	%rd5320, %rd5319, 35184372088831;
	mul.wide.u32 	%rd5321, %r2626, 8;
	add.s64 	%rd5322, %rd2, %rd5321;
	shl.b64 	%rd5323, %rd5320, %r2627;
	atom.global.or.b64 	%rd5324, [%rd5322], %rd5323;
	sub.s32 	%r2628, 64, %r2627;
	shr.u64 	%rd5325, %rd5320, %r2628;
	atom.global.or.b64 	%rd5326, [%rd5322+8], %rd5325;
	ld.global.nc.u64 	%rd5327, [%rd441+768];
	and.b64  	%rd444, %rd5327, 35184372088831;
	add.s32 	%r2629, %r829, 135;
	shr.u32 	%r834, %r2629, 6;
	and.b32  	%r835, %r2629, 39;
	setp.lt.u32 	%p188, %r835, 20;
	@%p188 bra 	$L__BB0_1358;
	mul.wide.u32 	%rd5328, %r834, 8;
	add.s64 	%rd5329, %rd2, %rd5328;
	shl.b64 	%rd5330, %rd444, %r835;
	atom.global.or.b64 	%rd5331, [%rd5329], %rd5330;
	sub.s32 	%r2630, 64, %r835;
	shr.u64 	%rd5332, %rd444, %r2630;
	atom.global.or.b64 	%rd5333, [%rd5329+8], %rd5332;
	bra.uni 	$L__BB0_1359;
$L__BB0_1358:
	mul.wide.u32 	%rd5334, %r834, 8;
	add.s64 	%rd5335, %rd2, %rd5334;
	shl.b64 	%rd5336, %rd444, %r835;
	atom.global.or.b64 	%rd5337, [%rd5335], %rd5336;
$L__BB0_1359:
	add.s32 	%r2631, %r829, 180;
	shr.u32 	%r2632, %r2631, 6;
	and.b32  	%r2633, %r2631, 52;
	ld.global.nc.u64 	%rd5338, [%rd441+1024];
	and.b64  	%rd5339, %rd5338, 35184372088831;
	mul.wide.u32 	%rd5340, %r2632, 8;
	add.s64 	%rd5341, %rd2, %rd5340;
	shl.b64 	%rd5342, %rd5339, %r2633;
	atom.global.or.b64 	%rd5343, [%rd5341], %rd5342;
	sub.s32 	%r2634, 64, %r2633;
	shr.u64 	%rd5344, %rd5339, %r2634;
	atom.global.or.b64 	%rd5345, [%rd5341+8], %rd5344;
	ld.global.nc.u64 	%rd5346, [%rd441+1280];
	and.b64  	%rd445, %rd5346, 35184372088831;
	add.s32 	%r2635, %r829, 225;
	shr.u32 	%r836, %r2635, 6;
	and.b32  	%r837, %r2635, 33;
	setp.lt.u32 	%p189, %r837, 20;
	@%p189 bra 	$L__BB0_1361;
	mul.wide.u32 	%rd5347, %r836, 8;
	add.s64 	%rd5348, %rd2, %rd5347;
	shl.b64 	%rd5349, %rd445, %r837;
	atom.global.or.b64 	%rd5350, [%rd5348], %rd5349;
	sub.s32 	%r2636, 64, %r837;
	shr.u64 	%rd5351, %rd445, %r2636;
	atom.global.or.b64 	%rd5352, [%rd5348+8], %rd5351;
	bra.uni 	$L__BB0_1362;
$L__BB0_1361:
	mul.wide.u32 	%rd5353, %r836, 8;
	add.s64 	%rd5354, %rd2, %rd5353;
	shl.b64 	%rd5355, %rd445, %r837;
	atom.global.or.b64 	%rd5356, [%rd5354], %rd5355;
$L__BB0_1362:
	ld.global.nc.u64 	%rd5357, [%rd441+1536];
	and.b64  	%rd446, %rd5357, 35184372088831;
	add.s32 	%r2637, %r829, 270;
	shr.u32 	%r838, %r2637, 6;
	and.b32  	%r839, %r2637, 46;
	setp.lt.u32 	%p190, %r839, 20;
	@%p190 bra 	$L__BB0_1364;
	mul.wide.u32 	%rd5358, %r838, 8;
	add.s64 	%rd5359, %rd2, %rd5358;
	shl.b64 	%rd5360, %rd446, %r839;
	atom.global.or.b64 	%rd5361, [%rd5359], %rd5360;
	sub.s32 	%r2638, 64, %r839;
	shr.u64 	%rd5362, %rd446, %r2638;
	atom.global.or.b64 	%rd5363, [%rd5359+8], %rd5362;
	bra.uni 	$L__BB0_1365;
$L__BB0_1364:
	mul.wide.u32 	%rd5364, %r838, 8;
	add.s64 	%rd5365, %rd2, %rd5364;
	shl.b64 	%rd5366, %rd446, %r839;
	atom.global.or.b64 	%rd5367, [%rd5365], %rd5366;
$L__BB0_1365:
	add.s32 	%r2639, %r829, 315;
	shr.u32 	%r2640, %r2639, 6;
	and.b32  	%r2641, %r2639, 59;
	ld.global.nc.u64 	%rd5368, [%rd441+1792];
	and.b64  	%rd5369, %rd5368, 35184372088831;
	mul.wide.u32 	%rd5370, %r2640, 8;
	add.s64 	%rd5371, %rd2, %rd5370;
	shl.b64 	%rd5372, %rd5369, %r2641;
	atom.global.or.b64 	%rd5373, [%rd5371], %rd5372;
	sub.s32 	%r2642, 64, %r2641;
	shr.u64 	%rd5374, %rd5369, %r2642;
	atom.global.or.b64 	%rd5375, [%rd5371+8], %rd5374;
	ld.global.nc.u64 	%rd5376, [%rd441+2048];
	and.b64  	%rd447, %rd5376, 35184372088831;
	add.s32 	%r2643, %r829, 360;
	shr.u32 	%r840, %r2643, 6;
	and.b32  	%r841, %r2643, 40;
	setp.lt.u32 	%p191, %r841, 20;
	@%p191 bra 	$L__BB0_1367;
	mul.wide.u32 	%rd5377, %r840, 8;
	add.s64 	%rd5378, %rd2, %rd5377;
	shl.b64 	%rd5379, %rd447, %r841;
	atom.global.or.b64 	%rd5380, [%rd5378], %rd5379;
	sub.s32 	%r2644, 64, %r841;
	shr.u64 	%rd5381, %rd447, %r2644;
	atom.global.or.b64 	%rd5382, [%rd5378+8], %rd5381;
	bra.uni 	$L__BB0_1368;
$L__BB0_1367:
	mul.wide.u32 	%rd5383, %r840, 8;
	add.s64 	%rd5384, %rd2, %rd5383;
	shl.b64 	%rd5385, %rd447, %r841;
	atom.global.or.b64 	%rd5386, [%rd5384], %rd5385;
$L__BB0_1368:
	add.s32 	%r2645, %r829, 405;
	shr.u32 	%r2646, %r2645, 6;
	and.b32  	%r2647, %r2645, 53;
	ld.global.nc.u64 	%rd5387, [%rd441+2304];
	and.b64  	%rd5388, %rd5387, 35184372088831;
	mul.wide.u32 	%rd5389, %r2646, 8;
	add.s64 	%rd5390, %rd2, %rd5389;
	shl.b64 	%rd5391, %rd5388, %r2647;
	atom.global.or.b64 	%rd5392, [%rd5390], %rd5391;
	sub.s32 	%r2648, 64, %r2647;
	shr.u64 	%rd5393, %rd5388, %r2648;
	atom.global.or.b64 	%rd5394, [%rd5390+8], %rd5393;
	ld.global.nc.u64 	%rd5395, [%rd441+2560];
	and.b64  	%rd448, %rd5395, 35184372088831;
	add.s32 	%r2649, %r829, 450;
	shr.u32 	%r842, %r2649, 6;
	and.b32  	%r843, %r2649, 34;
	setp.lt.u32 	%p192, %r843, 20;
	@%p192 bra 	$L__BB0_1370;
	mul.wide.u32 	%rd5396, %r842, 8;
	add.s64 	%rd5397, %rd2, %rd5396;
	shl.b64 	%rd5398, %rd448, %r843;
	atom.global.or.b64 	%rd5399, [%rd5397], %rd5398;
	sub.s32 	%r2650, 64, %r843;
	shr.u64 	%rd5400, %rd448, %r2650;
	atom.global.or.b64 	%rd5401, [%rd5397+8], %rd5400;
	bra.uni 	$L__BB0_1371;
$L__BB0_1370:
	mul.wide.u32 	%rd5402, %r842, 8;
	add.s64 	%rd5403, %rd2, %rd5402;
	shl.b64 	%rd5404, %rd448, %r843;
	atom.global.or.b64 	%rd5405, [%rd5403], %rd5404;
$L__BB0_1371:
	ld.global.nc.u64 	%rd5406, [%rd441+2816];
	and.b64  	%rd449, %rd5406, 35184372088831;
	add.s32 	%r2651, %r829, 495;
	shr.u32 	%r844, %r2651, 6;
	and.b32  	%r845, %r2651, 47;
	setp.lt.u32 	%p193, %r845, 20;
	@%p193 bra 	$L__BB0_1373;
	mul.wide.u32 	%rd5407, %r844, 8;
	add.s64 	%rd5408, %rd2, %rd5407;
	shl.b64 	%rd5409, %rd449, %r845;
	atom.global.or.b64 	%rd5410, [%rd5408], %rd5409;
	sub.s32 	%r2652, 64, %r845;
	shr.u64 	%rd5411, %rd449, %r2652;
	atom.global.or.b64 	%rd5412, [%rd5408+8], %rd5411;
	bra.uni 	$L__BB0_1374;
$L__BB0_1373:
	mul.wide.u32 	%rd5413, %r844, 8;
	add.s64 	%rd5414, %rd2, %rd5413;
	shl.b64 	%rd5415, %rd449, %r845;
	atom.global.or.b64 	%rd5416, [%rd5414], %rd5415;
$L__BB0_1374:
	add.s32 	%r2653, %r829, 540;
	shr.u32 	%r2654, %r2653, 6;
	and.b32  	%r2655, %r2653, 60;
	ld.global.nc.u64 	%rd5417, [%rd441+3072];
	and.b64  	%rd5418, %rd5417, 35184372088831;
	mul.wide.u32 	%rd5419, %r2654, 8;
	add.s64 	%rd5420, %rd2, %rd5419;
	shl.b64 	%rd5421, %rd5418, %r2655;
	atom.global.or.b64 	%rd5422, [%rd5420], %rd5421;
	sub.s32 	%r2656, 64, %r2655;
	shr.u64 	%rd5423, %rd5418, %r2656;
	atom.global.or.b64 	%rd5424, [%rd5420+8], %rd5423;
	ld.global.nc.u64 	%rd5425, [%rd441+3328];
	and.b64  	%rd450, %rd5425, 35184372088831;
	add.s32 	%r2657, %r829, 585;
	shr.u32 	%r846, %r2657, 6;
	and.b32  	%r847, %r2657, 41;
	setp.lt.u32 	%p194, %r847, 20;
	@%p194 bra 	$L__BB0_1376;
	mul.wide.u32 	%rd5426, %r846, 8;
	add.s64 	%rd5427, %rd2, %rd5426;
	shl.b64 	%rd5428, %rd450, %r847;
	atom.global.or.b64 	%rd5429, [%rd5427], %rd5428;
	sub.s32 	%r2658, 64, %r847;
	shr.u64 	%rd5430, %rd450, %r2658;
	atom.global.or.b64 	%rd5431, [%rd5427+8], %rd5430;
	bra.uni 	$L__BB0_1377;
$L__BB0_1376:
	mul.wide.u32 	%rd5432, %r846, 8;
	add.s64 	%rd5433, %rd2, %rd5432;
	shl.b64 	%rd5434, %rd450, %r847;
	atom.global.or.b64 	%rd5435, [%rd5433], %rd5434;
$L__BB0_1377:
	add.s32 	%r2659, %r829, 630;
	shr.u32 	%r2660, %r2659, 6;
	and.b32  	%r2661, %r2659, 54;
	ld.global.nc.u64 	%rd5436, [%rd441+3584];
	and.b64  	%rd5437, %rd5436, 35184372088831;
	mul.wide.u32 	%rd5438, %r2660, 8;
	add.s64 	%rd5439, %rd2, %rd5438;
	shl.b64 	%rd5440, %rd5437, %r2661;
	atom.global.or.b64 	%rd5441, [%rd5439], %rd5440;
	sub.s32 	%r2662, 64, %r2661;
	shr.u64 	%rd5442, %rd5437, %r2662;
	atom.global.or.b64 	%rd5443, [%rd5439+8], %rd5442;
	ld.global.nc.u64 	%rd5444, [%rd441+3840];
	and.b64  	%rd451, %rd5444, 35184372088831;
	add.s32 	%r2663, %r829, 675;
	shr.u32 	%r848, %r2663, 6;
	and.b32  	%r849, %r2663, 35;
	setp.lt.u32 	%p195, %r849, 20;
	@%p195 bra 	$L__BB0_1379;
	mul.wide.u32 	%rd5445, %r848, 8;
	add.s64 	%rd5446, %rd2, %rd5445;
	shl.b64 	%rd5447, %rd451, %r849;
	atom.global.or.b64 	%rd5448, [%rd5446], %rd5447;
	sub.s32 	%r2664, 64, %r849;
	shr.u64 	%rd5449, %rd451, %r2664;
	atom.global.or.b64 	%rd5450, [%rd5446+8], %rd5449;
	bra.uni 	$L__BB0_1380;
$L__BB0_1379:
	mul.wide.u32 	%rd5451, %r848, 8;
	add.s64 	%rd5452, %rd2, %rd5451;
	shl.b64 	%rd5453, %rd451, %r849;
	atom.global.or.b64 	%rd5454, [%rd5452], %rd5453;
$L__BB0_1380:
	ld.global.nc.u64 	%rd5455, [%rd441+4096];
	and.b64  	%rd452, %rd5455, 35184372088831;
	add.s32 	%r2665, %r829, 720;
	shr.u32 	%r850, %r2665, 6;
	and.b32  	%r851, %r2665, 48;
	setp.lt.u32 	%p196, %r851, 20;
	@%p196 bra 	$L__BB0_1382;
	mul.wide.u32 	%rd5456, %r850, 8;
	add.s64 	%rd5457, %rd2, %rd5456;
	shl.b64 	%rd5458, %rd452, %r851;
	atom.global.or.b64 	%rd5459, [%rd5457], %rd5458;
	sub.s32 	%r2666, 64, %r851;
	shr.u64 	%rd5460, %rd452, %r2666;
	atom.global.or.b64 	%rd5461, [%rd5457+8], %rd5460;
	bra.uni 	$L__BB0_1383;
$L__BB0_1382:
	mul.wide.u32 	%rd5462, %r850, 8;
	add.s64 	%rd5463, %rd2, %rd5462;
	shl.b64 	%rd5464, %rd452, %r851;
	atom.global.or.b64 	%rd5465, [%rd5463], %rd5464;
$L__BB0_1383:
	add.s32 	%r2667, %r829, 765;
	shr.u32 	%r2668, %r2667, 6;
	and.b32  	%r2669, %r2667, 61;
	ld.global.nc.u64 	%rd5466, [%rd441+4352];
	and.b64  	%rd5467, %rd5466, 35184372088831;
	mul.wide.u32 	%rd5468, %r2668, 8;
	add.s64 	%rd5469, %rd2, %rd5468;
	shl.b64 	%rd5470, %rd5467, %r2669;
	atom.global.or.b64 	%rd5471, [%rd5469], %rd5470;
	sub.s32 	%r2670, 64, %r2669;
	shr.u64 	%rd5472, %rd5467, %r2670;
	atom.global.or.b64 	%rd5473, [%rd5469+8], %rd5472;
	ld.global.nc.u64 	%rd5474, [%rd441+4608];
	and.b64  	%rd453, %rd5474, 35184372088831;
	add.s32 	%r2671, %r829, 810;
	shr.u32 	%r852, %r2671, 6;
	and.b32  	%r853, %r2671, 42;
	setp.lt.u32 	%p197, %r853, 20;
	@%p197 bra 	$L__BB0_1385;
	mul.wide.u32 	%rd5475, %r852, 8;
	add.s64 	%rd5476, %rd2, %rd5475;
	shl.b64 	%rd5477, %rd453, %r853;
	atom.global.or.b64 	%rd5478, [%rd5476], %rd5477;
	sub.s32 	%r2672, 64, %r853;
	shr.u64 	%rd5479, %rd453, %r2672;
	atom.global.or.b64 	%rd5480, [%rd5476+8], %rd5479;
	bra.uni 	$L__BB0_1386;
$L__BB0_1385:
	mul.wide.u32 	%rd5481, %r852, 8;
	add.s64 	%rd5482, %rd2, %rd5481;
	shl.b64 	%rd5483, %rd453, %r853;
	atom.global.or.b64 	%rd5484, [%rd5482], %rd5483;
$L__BB0_1386:
	add.s32 	%r2673, %r829, 855;
	shr.u32 	%r2674, %r2673, 6;
	and.b32  	%r2675, %r2673, 55;
	ld.global.nc.u64 	%rd5485, [%rd441+4864];
	and.b64  	%rd5486, %rd5485, 35184372088831;
	mul.wide.u32 	%rd5487, %r2674, 8;
	add.s64 	%rd5488, %rd2, %rd5487;
	shl.b64 	%rd5489, %rd5486, %r2675;
	atom.global.or.b64 	%rd5490, [%rd5488], %rd5489;
	sub.s32 	%r2676, 64, %r2675;
	shr.u64 	%rd5491, %rd5486, %r2676;
	atom.global.or.b64 	%rd5492, [%rd5488+8], %rd5491;
	ld.global.nc.u64 	%rd5493, [%rd441+5120];
	and.b64  	%rd454, %rd5493, 35184372088831;
	add.s32 	%r2677, %r829, 900;
	shr.u32 	%r854, %r2677, 6;
	and.b32  	%r855, %r2677, 36;
	setp.lt.u32 	%p198, %r855, 20;
	@%p198 bra 	$L__BB0_1388;
	mul.wide.u32 	%rd5494, %r854, 8;
	add.s64 	%rd5495, %rd2, %rd5494;
	shl.b64 	%rd5496, %rd454, %r855;
	atom.global.or.b64 	%rd5497, [%rd5495], %rd5496;
	sub.s32 	%r2678, 64, %r855;
	shr.u64 	%rd5498, %rd454, %r2678;
	atom.global.or.b64 	%rd5499, [%rd5495+8], %rd5498;
	bra.uni 	$L__BB0_1389;
$L__BB0_1388:
	mul.wide.u32 	%rd5500, %r854, 8;
	add.s64 	%rd5501, %rd2, %rd5500;
	shl.b64 	%rd5502, %rd454, %r855;
	atom.global.or.b64 	%rd5503, [%rd5501], %rd5502;
$L__BB0_1389:
	ld.global.nc.u64 	%rd5504, [%rd441+5376];
	and.b64  	%rd455, %rd5504, 35184372088831;
	add.s32 	%r2679, %r829, 945;
	shr.u32 	%r856, %r2679, 6;
	and.b32  	%r857, %r2679, 49;
	setp.lt.u32 	%p199, %r857, 20;
	@%p199 bra 	$L__BB0_1391;
	mul.wide.u32 	%rd5505, %r856, 8;
	add.s64 	%rd5506, %rd2, %rd5505;
	shl.b64 	%rd5507, %rd455, %r857;
	atom.global.or.b64 	%rd5508, [%rd5506], %rd5507;
	sub.s32 	%r2680, 64, %r857;
	shr.u64 	%rd5509, %rd455, %r2680;
	atom.global.or.b64 	%rd5510, [%rd5506+8], %rd5509;
	bra.uni 	$L__BB0_1392;
$L__BB0_1391:
	mul.wide.u32 	%rd5511, %r856, 8;
	add.s64 	%rd5512, %rd2, %rd5511;
	shl.b64 	%rd5513, %rd455, %r857;
	atom.global.or.b64 	%rd5514, [%rd5512], %rd5513;
$L__BB0_1392:
	add.s32 	%r2681, %r829, 990;
	shr.u32 	%r2682, %r2681, 6;
	and.b32  	%r2683, %r2681, 62;
	ld.global.nc.u64 	%rd5515, [%rd441+5632];
	and.b64  	%rd5516, %rd5515, 35184372088831;
	mul.wide.u32 	%rd5517, %r2682, 8;
	add.s64 	%rd5518, %rd2, %rd5517;
	shl.b64 	%rd5519, %rd5516, %r2683;
	atom.global.or.b64 	%rd5520, [%rd5518], %rd5519;
	sub.s32 	%r2684, 64, %r2683;
	shr.u64 	%rd5521, %rd5516, %r2684;
	atom.global.or.b64 	%rd5522, [%rd5518+8], %rd5521;
	ld.global.nc.u64 	%rd5523, [%rd441+5888];
	and.b64  	%rd456, %rd5523, 35184372088831;
	add.s32 	%r2685, %r829, 1035;
	shr.u32 	%r858, %r2685, 6;
	and.b32  	%r859, %r2685, 43;
	setp.lt.u32 	%p200, %r859, 20;
	@%p200 bra 	$L__BB0_1394;
	mul.wide.u32 	%rd5524, %r858, 8;
	add.s64 	%rd5525, %rd2, %rd5524;
	shl.b64 	%rd5526, %rd456, %r859;
	atom.global.or.b64 	%rd5527, [%rd5525], %rd5526;
	sub.s32 	%r2686, 64, %r859;
	shr.u64 	%rd5528, %rd456, %r2686;
	atom.global.or.b64 	%rd5529, [%rd5525+8], %rd5528;
	bra.uni 	$L__BB0_1395;
$L__BB0_1394:
	mul.wide.u32 	%rd5530, %r858, 8;
	add.s64 	%rd5531, %rd2, %rd5530;
	shl.b64 	%rd5532, %rd456, %r859;
	atom.global.or.b64 	%rd5533, [%rd5531], %rd5532;
$L__BB0_1395:
	add.s32 	%r2687, %r829, 1080;
	shr.u32 	%r2688, %r2687, 6;
	and.b32  	%r2689, %r2687, 56;
	ld.global.nc.u64 	%rd5534, [%rd441+6144];
	and.b64  	%rd5535, %rd5534, 35184372088831;
	mul.wide.u32 	%rd5536, %r2688, 8;
	add.s64 	%rd5537, %rd2, %rd5536;
	shl.b64 	%rd5538, %rd5535, %r2689;
	atom.global.or.b64 	%rd5539, [%rd5537], %rd5538;
	sub.s32 	%r2690, 64, %r2689;
	shr.u64 	%rd5540, %rd5535, %r2690;
	atom.global.or.b64 	%rd5541, [%rd5537+8], %rd5540;
	ld.global.nc.u64 	%rd5542, [%rd441+6400];
	and.b64  	%rd457, %rd5542, 35184372088831;
	add.s32 	%r2691, %r829, 1125;
	shr.u32 	%r860, %r2691, 6;
	and.b32  	%r861, %r2691, 37;
	setp.lt.u32 	%p201, %r861, 20;
	@%p201 bra 	$L__BB0_1397;
	mul.wide.u32 	%rd5543, %r860, 8;
	add.s64 	%rd5544, %rd2, %rd5543;
	shl.b64 	%rd5545, %rd457, %r861;
	atom.global.or.b64 	%rd5546, [%rd5544], %rd5545;
	sub.s32 	%r2692, 64, %r861;
	shr.u64 	%rd5547, %rd457, %r2692;
	atom.global.or.b64 	%rd5548, [%rd5544+8], %rd5547;
	bra.uni 	$L__BB0_1398;
$L__BB0_1397:
	mul.wide.u32 	%rd5549, %r860, 8;
	add.s64 	%rd5550, %rd2, %rd5549;
	shl.b64 	%rd5551, %rd457, %r861;
	atom.global.or.b64 	%rd5552, [%rd5550], %rd5551;
$L__BB0_1398:
	ld.global.nc.u64 	%rd5553, [%rd441+6656];
	and.b64  	%rd458, %rd5553, 35184372088831;
	add.s32 	%r2693, %r829, 1170;
	shr.u32 	%r862, %r2693, 6;
	and.b32  	%r863, %r2693, 50;
	setp.lt.u32 	%p202, %r863, 20;
	@%p202 bra 	$L__BB0_1400;
	mul.wide.u32 	%rd5554, %r862, 8;
	add.s64 	%rd5555, %rd2, %rd5554;
	shl.b64 	%rd5556, %rd458, %r863;
	atom.global.or.b64 	%rd5557, [%rd5555], %rd5556;
	sub.s32 	%r2694, 64, %r863;
	shr.u64 	%rd5558, %rd458, %r2694;
	atom.global.or.b64 	%rd5559, [%rd5555+8], %rd5558;
	bra.uni 	$L__BB0_1401;
$L__BB0_1400:
	mul.wide.u32 	%rd5560, %r862, 8;
	add.s64 	%rd5561, %rd2, %rd5560;
	shl.b64 	%rd5562, %rd458, %r863;
	atom.global.or.b64 	%rd5563, [%rd5561], %rd5562;
$L__BB0_1401:
	add.s32 	%r2695, %r829, 1215;
	shr.u32 	%r2696, %r2695, 6;
	and.b32  	%r2697, %r2695, 63;
	ld.global.nc.u64 	%rd5564, [%rd441+6912];
	and.b64  	%rd5565, %rd5564, 35184372088831;
	mul.wide.u32 	%rd5566, %r2696, 8;
	add.s64 	%rd5567, %rd2, %rd5566;
	shl.b64 	%rd5568, %rd5565, %r2697;
	atom.global.or.b64 	%rd5569, [%rd5567], %rd5568;
	sub.s32 	%r2698, 64, %r2697;
	shr.u64 	%rd5570, %rd5565, %r2698;
	atom.global.or.b64 	%rd5571, [%rd5567+8], %rd5570;
	ld.global.nc.u64 	%rd5572, [%rd441+7168];
	and.b64  	%rd459, %rd5572, 35184372088831;
	add.s32 	%r2699, %r829, 1260;
	shr.u32 	%r864, %r2699, 6;
	and.b32  	%r865, %r2699, 44;
	setp.lt.u32 	%p203, %r865, 20;
	@%p203 bra 	$L__BB0_1403;
	mul.wide.u32 	%rd5573, %r864, 8;
	add.s64 	%rd5574, %rd2, %rd5573;
	shl.b64 	%rd5575, %rd459, %r865;
	atom.global.or.b64 	%rd5576, [%rd5574], %rd5575;
	sub.s32 	%r2700, 64, %r865;
	shr.u64 	%rd5577, %rd459, %r2700;
	atom.global.or.b64 	%rd5578, [%rd5574+8], %rd5577;
	bra.uni 	$L__BB0_1404;
$L__BB0_1403:
	mul.wide.u32 	%rd5579, %r864, 8;
	add.s64 	%rd5580, %rd2, %rd5579;
	shl.b64 	%rd5581, %rd459, %r865;
	atom.global.or.b64 	%rd5582, [%rd5580], %rd5581;
$L__BB0_1404:
	add.s32 	%r2701, %r829, 1305;
	shr.u32 	%r2702, %r2701, 6;
	and.b32  	%r2703, %r2701, 57;
	ld.global.nc.u64 	%rd5583, [%rd441+7424];
	and.b64  	%rd5584, %rd5583, 35184372088831;
	mul.wide.u32 	%rd5585, %r2702, 8;
	add.s64 	%rd5586, %rd2, %rd5585;
	shl.b64 	%rd5587, %rd5584, %r2703;
	atom.global.or.b64 	%rd5588, [%rd5586], %rd5587;
	sub.s32 	%r2704, 64, %r2703;
	shr.u64 	%rd5589, %rd5584, %r2704;
	atom.global.or.b64 	%rd5590, [%rd5586+8], %rd5589;
	ld.global.nc.u64 	%rd5591, [%rd441+7680];
	and.b64  	%rd460, %rd5591, 35184372088831;
	add.s32 	%r2705, %r829, 1350;
	shr.u32 	%r866, %r2705, 6;
	and.b32  	%r867, %r2705, 38;
	setp.lt.u32 	%p204, %r867, 20;
	@%p204 bra 	$L__BB0_1406;
	mul.wide.u32 	%rd5592, %r866, 8;
	add.s64 	%rd5593, %rd2, %rd5592;
	shl.b64 	%rd5594, %rd460, %r867;
	atom.global.or.b64 	%rd5595, [%rd5593], %rd5594;
	sub.s32 	%r2706, 64, %r867;
	shr.u64 	%rd5596, %rd460, %r2706;
	atom.global.or.b64 	%rd5597, [%rd5593+8], %rd5596;
	bra.uni 	$L__BB0_1407;
$L__BB0_1406:
	mul.wide.u32 	%rd5598, %r866, 8;
	add.s64 	%rd5599, %rd2, %rd5598;
	shl.b64 	%rd5600, %rd460, %r867;
	atom.global.or.b64 	%rd5601, [%rd5599], %rd5600;
$L__BB0_1407:
	ld.global.nc.u64 	%rd5602, [%rd441+7936];
	and.b64  	%rd461, %rd5602, 35184372088831;
	add.s32 	%r2707, %r829, 1395;
	shr.u32 	%r868, %r2707, 6;
	and.b32  	%r869, %r2707, 51;
	setp.eq.s32 	%p205, %r869, 19;
	@%p205 bra 	$L__BB0_1409;
	mul.wide.u32 	%rd5603, %r868, 8;
	add.s64 	%rd5604, %rd2, %rd5603;
	shl.b64 	%rd5605, %rd461, %r869;
	atom.global.or.b64 	%rd5606, [%rd5604], %rd5605;
	sub.s32 	%r2708, 64, %r869;
	shr.u64 	%rd5607, %rd461, %r2708;
	atom.global.or.b64 	%rd5608, [%rd5604+8], %rd5607;
	bra.uni 	$L__BB0_1680;
$L__BB0_1409:
	mul.wide.u32 	%rd5609, %r868, 8;
	add.s64 	%rd5610, %rd2, %rd5609;
	shl.b64 	%rd5611, %rd461, 19;
	atom.global.or.b64 	%rd5612, [%rd5610], %rd5611;
	bra.uni 	$L__BB0_1680;
$L__BB0_1410:
	mov.u32 	%r2466, %tid.x;
	mul.lo.s32 	%r870, %r2466, 1504;
	mul.wide.u32 	%rd4753, %r2466, 8;
	add.s64 	%rd462, %rd1, %rd4753;
	ld.global.nc.u64 	%rd4754, [%rd462];
	and.b64  	%rd463, %rd4754, 140737488355327;
	shr.u32 	%r871, %r870, 6;
	and.b32  	%r872, %r870, 32;
	setp.ne.s32 	%p168, %r872, 0;
	@%p168 bra 	$L__BB0_1412;
	mul.wide.u32 	%rd4761, %r871, 8;
	add.s64 	%rd4762, %rd2, %rd4761;
	atom.global.or.b64 	%rd4763, [%rd4762], %rd463;
	bra.uni 	$L__BB0_1413;
$L__BB0_1412:
	mul.wide.u32 	%rd4755, %r871, 8;
	add.s64 	%rd4756, %rd2, %rd4755;
	shl.b64 	%rd4757, %rd463, %r872;
	atom.global.or.b64 	%rd4758, [%rd4756], %rd4757;
	sub.s32 	%r2467, 64, %r872;
	shr.u64 	%rd4759, %rd463, %r2467;
	atom.global.or.b64 	%rd4760, [%rd4756+8], %rd4759;
$L__BB0_1413:
	ld.global.nc.u64 	%rd4764, [%rd462+256];
	and.b64  	%rd464, %rd4764, 140737488355327;
	add.s32 	%r2468, %r870, 47;
	shr.u32 	%r873, %r2468, 6;
	and.b32  	%r874, %r2468, 47;
	setp.lt.u32 	%p169, %r874, 18;
	@%p169 bra 	$L__BB0_1415;
	mul.wide.u32 	%rd4765, %r873, 8;
	add.s64 	%rd4766, %rd2, %rd4765;
	shl.b64 	%rd4767, %rd464, %r874;
	atom.global.or.b64 	%rd4768, [%rd4766], %rd4767;
	sub.s32 	%r2469, 64, %r874;
	shr.u64 	%rd4769, %rd464, %r2469;
	atom.global.or.b64 	%rd4770, [%rd4766+8], %rd4769;
	bra.uni 	$L__BB0_1416;
$L__BB0_1415:
	mul.wide.u32 	%rd4771, %r873, 8;
	add.s64 	%rd4772, %rd2, %rd4771;
	shl.b64 	%rd4773, %rd464, %r874;
	atom.global.or.b64 	%rd4774, [%rd4772], %rd4773;
$L__BB0_1416:
	add.s32 	%r2470, %r870, 94;
	shr.u32 	%r2471, %r2470, 6;
	and.b32  	%r2472, %r2470, 62;
	ld.global.nc.u64 	%rd4775, [%rd462+512];
	and.b64  	%rd4776, %rd4775, 140737488355327;
	mul.wide.u32 	%rd4777, %r2471, 8;
	add.s64 	%rd4778, %rd2, %rd4777;
	shl.b64 	%rd4779, %rd4776, %r2472;
	atom.global.or.b64 	%rd4780, [%rd4778], %rd4779;
	sub.s32 	%r2473, 64, %r2472;
	shr.u64 	%rd4781, %rd4776, %r2473;
	atom.global.or.b64 	%rd4782, [%rd4778+8], %rd4781;
	ld.global.nc.u64 	%rd4783, [%rd462+768];
	and.b64  	%rd465, %rd4783, 140737488355327;
	add.s32 	%r2474, %r870, 141;
	shr.u32 	%r875, %r2474, 6;
	and.b32  	%r876, %r2474, 45;
	setp.lt.u32 	%p170, %r876, 18;
	@%p170 bra 	$L__BB0_1418;
	mul.wide.u32 	%rd4784, %r875, 8;
	add.s64 	%rd4785, %rd2, %rd4784;
	shl.b64 	%rd4786, %rd465, %r876;
	atom.global.or.b64 	%rd4787, [%rd4785], %rd4786;
	sub.s32 	%r2475, 64, %r876;
	shr.u64 	%rd4788, %rd465, %r2475;
	atom.global.or.b64 	%rd4789, [%rd4785+8], %rd4788;
	bra.uni 	$L__BB0_1419;
$L__BB0_1418:
	mul.wide.u32 	%rd4790, %r875, 8;
	add.s64 	%rd4791, %rd2, %rd4790;
	shl.b64 	%rd4792, %rd465, %r876;
	atom.global.or.b64 	%rd4793, [%rd4791], %rd4792;
$L__BB0_1419:
	add.s32 	%r2476, %r870, 188;
	shr.u32 	%r2477, %r2476, 6;
	and.b32  	%r2478, %r2476, 60;
	ld.global.nc.u64 	%rd4794, [%rd462+1024];
	and.b64  	%rd4795, %rd4794, 140737488355327;
	mul.wide.u32 	%rd4796, %r2477, 8;
	add.s64 	%rd4797, %rd2, %rd4796;
	shl.b64 	%rd4798, %rd4795, %r2478;
	atom.global.or.b64 	%rd4799, [%rd4797], %rd4798;
	sub.s32 	%r2479, 64, %r2478;
	shr.u64 	%rd4800, %rd4795, %r2479;
	atom.global.or.b64 	%rd4801, [%rd4797+8], %rd4800;
	ld.global.nc.u64 	%rd4802, [%rd462+1280];
	and.b64  	%rd466, %rd4802, 140737488355327;
	add.s32 	%r2480, %r870, 235;
	shr.u32 	%r877, %r2480, 6;
	and.b32  	%r878, %r2480, 43;
	setp.lt.u32 	%p171, %r878, 18;
	@%p171 bra 	$L__BB0_1421;
	mul.wide.u32 	%rd4803, %r877, 8;
	add.s64 	%rd4804, %rd2, %rd4803;
	shl.b64 	%rd4805, %rd466, %r878;
	atom.global.or.b64 	%rd4806, [%rd4804], %rd4805;
	sub.s32 	%r2481, 64, %r878;
	shr.u64 	%rd4807, %rd466, %r2481;
	atom.global.or.b64 	%rd4808, [%rd4804+8], %rd4807;
	bra.uni 	$L__BB0_1422;
$L__BB0_1421:
	mul.wide.u32 	%rd4809, %r877, 8;
	add.s64 	%rd4810, %rd2, %rd4809;
	shl.b64 	%rd4811, %rd466, %r878;
	atom.global.or.b64 	%rd4812, [%rd4810], %rd4811;
$L__BB0_1422:
	add.s32 	%r2482, %r870, 282;
	shr.u32 	%r2483, %r2482, 6;
	and.b32  	%r2484, %r2482, 58;
	ld.global.nc.u64 	%rd4813, [%rd462+1536];
	and.b64  	%rd4814, %rd4813, 140737488355327;
	mul.wide.u32 	%rd4815, %r2483, 8;
	add.s64 	%rd4816, %rd2, %rd4815;
	shl.b64 	%rd4817, %rd4814, %r2484;
	atom.global.or.b64 	%rd4818, [%rd4816], %rd4817;
	sub.s32 	%r2485, 64, %r2484;
	shr.u64 	%rd4819, %rd4814, %r2485;
	atom.global.or.b64 	%rd4820, [%rd4816+8], %rd4819;
	ld.global.nc.u64 	%rd4821, [%rd462+1792];
	and.b64  	%rd467, %rd4821, 140737488355327;
	add.s32 	%r2486, %r870, 329;
	shr.u32 	%r879, %r2486, 6;
	and.b32  	%r880, %r2486, 41;
	setp.lt.u32 	%p172, %r880, 18;
	@%p172 bra 	$L__BB0_1424;
	mul.wide.u32 	%rd4822, %r879, 8;
	add.s64 	%rd4823, %rd2, %rd4822;
	shl.b64 	%rd4824, %rd467, %r880;
	atom.global.or.b64 	%rd4825, [%rd4823], %rd4824;
	sub.s32 	%r2487, 64, %r880;
	shr.u64 	%rd4826, %rd467, %r2487;
	atom.global.or.b64 	%rd4827, [%rd4823+8], %rd4826;
	bra.uni 	$L__BB0_1425;
$L__BB0_1424:
	mul.wide.u32 	%rd4828, %r879, 8;
	add.s64 	%rd4829, %rd2, %rd4828;
	shl.b64 	%rd4830, %rd467, %r880;
	atom.global.or.b64 	%rd4831, [%rd4829], %rd4830;
$L__BB0_1425:
	add.s32 	%r2488, %r870, 376;
	shr.u32 	%r2489, %r2488, 6;
	and.b32  	%r2490, %r2488, 56;
	ld.global.nc.u64 	%rd4832, [%rd462+2048];
	and.b64  	%rd4833, %rd4832, 140737488355327;
	mul.wide.u32 	%rd4834, %r2489, 8;
	add.s64 	%rd4835, %rd2, %rd4834;
	shl.b64 	%rd4836, %rd4833, %r2490;
	atom.global.or.b64 	%rd4837, [%rd4835], %rd4836;
	sub.s32 	%r2491, 64, %r2490;
	shr.u64 	%rd4838, %rd4833, %r2491;
	atom.global.or.b64 	%rd4839, [%rd4835+8], %rd4838;
	ld.global.nc.u64 	%rd4840, [%rd462+2304];
	and.b64  	%rd468, %rd4840, 140737488355327;
	add.s32 	%r2492, %r870, 423;
	shr.u32 	%r881, %r2492, 6;
	and.b32  	%r882, %r2492, 39;
	setp.lt.u32 	%p173, %r882, 18;
	@%p173 bra 	$L__BB0_1427;
	mul.wide.u32 	%rd4841, %r881, 8;
	add.s64 	%rd4842, %rd2, %rd4841;
	shl.b64 	%rd4843, %rd468, %r882;
	atom.global.or.b64 	%rd4844, [%rd4842], %rd4843;
	sub.s32 	%r2493, 64, %r882;
	shr.u64 	%rd4845, %rd468, %r2493;
	atom.global.or.b64 	%rd4846, [%rd4842+8], %rd4845;
	bra.uni 	$L__BB0_1428;
$L__BB0_1427:
	mul.wide.u32 	%rd4847, %r881, 8;
	add.s64 	%rd4848, %rd2, %rd4847;
	shl.b64 	%rd4849, %rd468, %r882;
	atom.global.or.b64 	%rd4850, [%rd4848], %rd4849;
$L__BB0_1428:
	add.s32 	%r2494, %r870, 470;
	shr.u32 	%r2495, %r2494, 6;
	and.b32  	%r2496, %r2494, 54;
	ld.global.nc.u64 	%rd4851, [%rd462+2560];
	and.b64  	%rd4852, %rd4851, 140737488355327;
	mul.wide.u32 	%rd4853, %r2495, 8;
	add.s64 	%rd4854, %rd2, %rd4853;
	shl.b64 	%rd4855, %rd4852, %r2496;
	atom.global.or.b64 	%rd4856, [%rd4854], %rd4855;
	sub.s32 	%r2497, 64, %r2496;
	shr.u64 	%rd4857, %rd4852, %r2497;
	atom.global.or.b64 	%rd4858, [%rd4854+8], %rd4857;
	ld.global.nc.u64 	%rd4859, [%rd462+2816];
	and.b64  	%rd469, %rd4859, 140737488355327;
	add.s32 	%r2498, %r870, 517;
	shr.u32 	%r883, %r2498, 6;
	and.b32  	%r884, %r2498, 37;
	setp.lt.u32 	%p174, %r884, 18;
	@%p174 bra 	$L__BB0_1430;
	mul.wide.u32 	%rd4860, %r883, 8;
	add.s64 	%rd4861, %rd2, %rd4860;
	shl.b64 	%rd4862, %rd469, %r884;
	atom.global.or.b64 	%rd4863, [%rd4861], %rd4862;
	sub.s32 	%r2499, 64, %r884;
	shr.u64 	%rd4864, %rd469, %r2499;
	atom.global.or.b64 	%rd4865, [%rd4861+8], %rd4864;
	bra.uni 	$L__BB0_1431;
$L__BB0_1430:
	mul.wide.u32 	%rd4866, %r883, 8;
	add.s64 	%rd4867, %rd2, %rd4866;
	shl.b64 	%rd4868, %rd469, %r884;
	atom.global.or.b64 	%rd4869, [%rd4867], %rd4868;
$L__BB0_1431:
	add.s32 	%r2500, %r870, 564;
	shr.u32 	%r2501, %r2500, 6;
	and.b32  	%r2502, %r2500, 52;
	ld.global.nc.u64 	%rd4870, [%rd462+3072];
	and.b64  	%rd4871, %rd4870, 140737488355327;
	mul.wide.u32 	%rd4872, %r2501, 8;
	add.s64 	%rd4873, %rd2, %rd4872;
	shl.b64 	%rd4874, %rd4871, %r2502;
	atom.global.or.b64 	%rd4875, [%rd4873], %rd4874;
	sub.s32 	%r2503, 64, %r2502;
	shr.u64 	%rd4876, %rd4871, %r2503;
	atom.global.or.b64 	%rd4877, [%rd4873+8], %rd4876;
	ld.global.nc.u64 	%rd4878, [%rd462+3328];
	and.b64  	%rd470, %rd4878, 140737488355327;
	add.s32 	%r2504, %r870, 611;
	shr.u32 	%r885, %r2504, 6;
	and.b32  	%r886, %r2504, 35;
	setp.lt.u32 	%p175, %r886, 18;
	@%p175 bra 	$L__BB0_1433;
	mul.wide.u32 	%rd4879, %r885, 8;
	add.s64 	%rd4880, %rd2, %rd4879;
	shl.b64 	%rd4881, %rd470, %r886;
	atom.global.or.b64 	%rd4882, [%rd4880], %rd4881;
	sub.s32 	%r2505, 64, %r886;
	shr.u64 	%rd4883, %rd470, %r2505;
	atom.global.or.b64 	%rd4884, [%rd4880+8], %rd4883;
	bra.uni 	$L__BB0_1434;
$L__BB0_1433:
	mul.wide.u32 	%rd4885, %r885, 8;
	add.s64 	%rd4886, %rd2, %rd4885;
	shl.b64 	%rd4887, %rd470, %r886;
	atom.global.or.b64 	%rd4888, [%rd4886], %rd4887;
$L__BB0_1434:
	add.s32 	%r2506, %r870, 658;
	shr.u32 	%r2507, %r2506, 6;
	and.b32  	%r2508, %r2506, 50;
	ld.global.nc.u64 	%rd4889, [%rd462+3584];
	and.b64  	%rd4890, %rd4889, 140737488355327;
	mul.wide.u32 	%rd4891, %r2507, 8;
	add.s64 	%rd4892, %rd2, %rd4891;
	shl.b64 	%rd4893, %rd4890, %r2508;
	atom.global.or.b64 	%rd4894, [%rd4892], %rd4893;
	sub.s32 	%r2509, 64, %r2508;
	shr.u64 	%rd4895, %rd4890, %r2509;
	atom.global.or.b64 	%rd4896, [%rd4892+8], %rd4895;
	ld.global.nc.u64 	%rd4897, [%rd462+3840];
	and.b64  	%rd471, %rd4897, 140737488355327;
	add.s32 	%r2510, %r870, 705;
	shr.u32 	%r887, %r2510, 6;
	and.b32  	%r888, %r2510, 33;
	setp.lt.u32 	%p176, %r888, 18;
	@%p176 bra 	$L__BB0_1436;
	mul.wide.u32 	%rd4898, %r887, 8;
	add.s64 	%rd4899, %rd2, %rd4898;
	shl.b64 	%rd4900, %rd471, %r888;
	atom.global.or.b64 	%rd4901, [%rd4899], %rd4900;
	sub.s32 	%r2511, 64, %r888;
	shr.u64 	%rd4902, %rd471, %r2511;
	atom.global.or.b64 	%rd4903, [%rd4899+8], %rd4902;
	bra.uni 	$L__BB0_1437;
$L__BB0_1436:
	mul.wide.u32 	%rd4904, %r887, 8;
	add.s64 	%rd4905, %rd2, %rd4904;
	shl.b64 	%rd4906, %rd471, %r888;
	atom.global.or.b64 	%rd4907, [%rd4905], %rd4906;
$L__BB0_1437:
	ld.global.nc.u64 	%rd4908, [%rd462+4096];
	and.b64  	%rd472, %rd4908, 140737488355327;
	add.s32 	%r2512, %r870, 752;
	shr.u32 	%r889, %r2512, 6;
	and.b32  	%r890, %r2512, 48;
	setp.lt.u32 	%p177, %r890, 18;
	@%p177 bra 	$L__BB0_1439;
	mul.wide.u32 	%rd4909, %r889, 8;
	add.s64 	%rd4910, %rd2, %rd4909;
	shl.b64 	%rd4911, %rd472, %r890;
	atom.global.or.b64 	%rd4912, [%rd4910], %rd4911;
	sub.s32 	%r2513, 64, %r890;
	shr.u64 	%rd4913, %rd472, %r2513;
	atom.global.or.b64 	%rd4914, [%rd4910+8], %rd4913;
	bra.uni 	$L__BB0_1440;
$L__BB0_1439:
	mul.wide.u32 	%rd4915, %r889, 8;
	add.s64 	%rd4916, %rd2, %rd4915;
	shl.b64 	%rd4917, %rd472, %r890;
	atom.global.or.b64 	%rd4918, [%rd4916], %rd4917;
$L__BB0_1440:
	add.s32 	%r2514, %r870, 799;
	shr.u32 	%r2515, %r2514, 6;
	and.b32  	%r2516, %r2514, 63;
	ld.global.nc.u64 	%rd4919, [%rd462+4352];
	and.b64  	%rd4920, %rd4919, 140737488355327;
	mul.wide.u32 	%rd4921, %r2515, 8;
	add.s64 	%rd4922, %rd2, %rd4921;
	shl.b64 	%rd4923, %rd4920, %r2516;
	atom.global.or.b64 	%rd4924, [%rd4922], %rd4923;
	sub.s32 	%r2517, 64, %r2516;
	shr.u64 	%rd4925, %rd4920, %r2517;
	atom.global.or.b64 	%rd4926, [%rd4922+8], %rd4925;
	ld.global.nc.u64 	%rd4927, [%rd462+4608];
	and.b64  	%rd473, %rd4927, 140737488355327;
	add.s32 	%r2518, %r870, 846;
	shr.u32 	%r891, %r2518, 6;
	and.b32  	%r892, %r2518, 46;
	setp.lt.u32 	%p178, %r892, 18;
	@%p178 bra 	$L__BB0_1442;
	mul.wide.u32 	%rd4928, %r891, 8;
	add.s64 	%rd4929, %rd2, %rd4928;
	shl.b64 	%rd4930, %rd473, %r892;
	atom.global.or.b64 	%rd4931, [%rd4929], %rd4930;
	sub.s32 	%r2519, 64, %r892;
	shr.u64 	%rd4932, %rd473, %r2519;
	atom.global.or.b64 	%rd4933, [%rd4929+8], %rd4932;
	bra.uni 	$L__BB0_1443;
$L__BB0_1442:
	mul.wide.u32 	%rd4934, %r891, 8;
	add.s64 	%rd4935, %rd2, %rd4934;
	shl.b64 	%rd4936, %rd473, %r892;
	atom.global.or.b64 	%rd4937, [%rd4935], %rd4936;
$L__BB0_1443:
	add.s32 	%r2520, %r870, 893;
	shr.u32 	%r2521, %r2520, 6;
	and.b32  	%r2522, %r2520, 61;
	ld.global.nc.u64 	%rd4938, [%rd462+4864];
	and.b64  	%rd4939, %rd4938, 140737488355327;
	mul.wide.u32 	%rd4940, %r2521, 8;
	add.s64 	%rd4941, %rd2, %rd4940;
	shl.b64 	%rd4942, %rd4939, %r2522;
	atom.global.or.b64 	%rd4943, [%rd4941], %rd4942;
	sub.s32 	%r2523, 64, %r2522;
	shr.u64 	%rd4944, %rd4939, %r2523;
	atom.global.or.b64 	%rd4945, [%rd4941+8], %rd4944;
	ld.global.nc.u64 	%rd4946, [%rd462+5120];
	and.b64  	%rd474, %rd4946, 140737488355327;
	add.s32 	%r2524, %r870, 940;
	shr.u32 	%r893, %r2524, 6;
	and.b32  	%r894, %r2524, 44;
	setp.lt.u32 	%p179, %r894, 18;
	@%p179 bra 	$L__BB0_1445;
	mul.wide.u32 	%rd4947, %r893, 8;
	add.s64 	%rd4948, %rd2, %rd4947;
	shl.b64 	%rd4949, %rd474, %r894;
	atom.global.or.b64 	%rd4950, [%rd4948], %rd4949;
	sub.s32 	%r2525, 64, %r894;
	shr.u64 	%rd4951, %rd474, %r2525;
	atom.global.or.b64 	%rd4952, [%rd4948+8], %rd4951;
	bra.uni 	$L__BB0_1446;
$L__BB0_1445:
	mul.wide.u32 	%rd4953, %r893, 8;
	add.s64 	%rd4954, %rd2, %rd4953;
	shl.b64 	%rd4955, %rd474, %r894;
	atom.global.or.b64 	%rd4956, [%rd4954], %rd4955;
$L__BB0_1446:
	add.s32 	%r2526, %r870, 987;
	shr.u32 	%r2527, %r2526, 6;
	and.b32  	%r2528, %r2526, 59;
	ld.global.nc.u64 	%rd4957, [%rd462+5376];
	and.b64  	%rd4958, %rd4957, 140737488355327;
	mul.wide.u32 	%rd4959, %r2527, 8;
	add.s64 	%rd4960, %rd2, %rd4959;
	shl.b64 	%rd4961, %rd4958, %r2528;
	atom.global.or.b64 	%rd4962, [%rd4960], %rd4961;
	sub.s32 	%r2529, 64, %r2528;
	shr.u64 	%rd4963, %rd4958, %r2529;
	atom.global.or.b64 	%rd4964, [%rd4960+8], %rd4963;
	ld.global.nc.u64 	%rd4965, [%rd462+5632];
	and.b64  	%rd475, %rd4965, 140737488355327;
	add.s32 	%r2530, %r870, 1034;
	shr.u32 	%r895, %r2530, 6;
	and.b32  	%r896, %r2530, 42;
	setp.lt.u32 	%p180, %r896, 18;
	@%p180 bra 	$L__BB0_1448;
	mul.wide.u32 	%rd4966, %r895, 8;
	add.s64 	%rd4967, %rd2, %rd4966;
	shl.b64 	%rd4968, %rd475, %r896;
	atom.global.or.b64 	%rd4969, [%rd4967], %rd4968;
	sub.s32 	%r2531, 64, %r896;
	shr.u64 	%rd4970, %rd475, %r2531;
	atom.global.or.b64 	%rd4971, [%rd4967+8], %rd4970;
	bra.uni 	$L__BB0_1449;
$L__BB0_1448:
	mul.wide.u32 	%rd4972, %r895, 8;
	add.s64 	%rd4973, %rd2, %rd4972;
	shl.b64 	%rd4974, %rd475, %r896;
	atom.global.or.b64 	%rd4975, [%rd4973], %rd4974;
$L__BB0_1449:
	add.s32 	%r2532, %r870, 1081;
	shr.u32 	%r2533, %r2532, 6;
	and.b32  	%r2534, %r2532, 57;
	ld.global.nc.u64 	%rd4976, [%rd462+5888];
	and.b64  	%rd4977, %rd4976, 140737488355327;
	mul.wide.u32 	%rd4978, %r2533, 8;
	add.s64 	%rd4979, %rd2, %rd4978;
	shl.b64 	%rd4980, %rd4977, %r2534;
	atom.global.or.b64 	%rd4981, [%rd4979], %rd4980;
	sub.s32 	%r2535, 64, %r2534;
	shr.u64 	%rd4982, %rd4977, %r2535;
	atom.global.or.b64 	%rd4983, [%rd4979+8], %rd4982;
	ld.global.nc.u64 	%rd4984, [%rd462+6144];
	and.b64  	%rd476, %rd4984, 140737488355327;
	add.s32 	%r2536, %r870, 1128;
	shr.u32 	%r897, %r2536, 6;
	and.b32  	%r898, %r2536, 40;
	setp.lt.u32 	%p181, %r898, 18;
	@%p181 bra 	$L__BB0_1451;
	mul.wide.u32 	%rd4985, %r897, 8;
	add.s64 	%rd4986, %rd2, %rd4985;
	shl.b64 	%rd4987, %rd476, %r898;
	atom.global.or.b64 	%rd4988, [%rd4986], %rd4987;
	sub.s32 	%r2537, 64, %r898;
	shr.u64 	%rd4989, %rd476, %r2537;
	atom.global.or.b64 	%rd4990, [%rd4986+8], %rd4989;
	bra.uni 	$L__BB0_1452;
$L__BB0_1451:
	mul.wide.u32 	%rd4991, %r897, 8;
	add.s64 	%rd4992, %rd2, %rd4991;
	shl.b64 	%rd4993, %rd476, %r898;
	atom.global.or.b64 	%rd4994, [%rd4992], %rd4993;
$L__BB0_1452:
	add.s32 	%r2538, %r870, 1175;
	shr.u32 	%r2539, %r2538, 6;
	and.b32  	%r2540, %r2538, 55;
	ld.global.nc.u64 	%rd4995, [%rd462+6400];
	and.b64  	%rd4996, %rd4995, 140737488355327;
	mul.wide.u32 	%rd4997, %r2539, 8;
	add.s64 	%rd4998, %rd2, %rd4997;
	shl.b64 	%rd4999, %rd4996, %r2540;
	atom.global.or.b64 	%rd5000, [%rd4998], %rd4999;
	sub.s32 	%r2541, 64, %r2540;
	shr.u64 	%rd5001, %rd4996, %r2541;
	atom.global.or.b64 	%rd5002, [%rd4998+8], %rd5001;
	ld.global.nc.u64 	%rd5003, [%rd462+6656];
	and.b64  	%rd477, %rd5003, 140737488355327;
	add.s32 	%r2542, %r870, 1222;
	shr.u32 	%r899, %r2542, 6;
	and.b32  	%r900, %r2542, 38;
	setp.lt.u32 	%p182, %r900, 18;
	@%p182 bra 	$L__BB0_1454;
	mul.wide.u32 	%rd5004, %r899, 8;
	add.s64 	%rd5005, %rd2, %rd5004;
	shl.b64 	%rd5006, %rd477, %r900;
	atom.global.or.b64 	%rd5007, [%rd5005], %rd5006;
	sub.s32 	%r2543, 64, %r900;
	shr.u64 	%rd5008, %rd477, %r2543;
	atom.global.or.b64 	%rd5009, [%rd5005+8], %rd5008;
	bra.uni 	$L__BB0_1455;
$L__BB0_1454:
	mul.wide.u32 	%rd5010, %r899, 8;
	add.s64 	%rd5011, %rd2, %rd5010;
	shl.b64 	%rd5012, %rd477, %r900;
	atom.global.or.b64 	%rd5013, [%rd5011], %rd5012;
$L__BB0_1455:
	add.s32 	%r2544, %r870, 1269;
	shr.u32 	%r2545, %r2544, 6;
	and.b32  	%r2546, %r2544, 53;
	ld.global.nc.u64 	%rd5014, [%rd462+6912];
	and.b64  	%rd5015, %rd5014, 140737488355327;
	mul.wide.u32 	%rd5016, %r2545, 8;
	add.s64 	%rd5017, %rd2, %rd5016;
	shl.b64 	%rd5018, %rd5015, %r2546;
	atom.global.or.b64 	%rd5019, [%rd5017], %rd5018;
	sub.s32 	%r2547, 64, %r2546;
	shr.u64 	%rd5020, %rd5015, %r2547;
	atom.global.or.b64 	%rd5021, [%rd5017+8], %rd5020;
	ld.global.nc.u64 	%rd5022, [%rd462+7168];
	and.b64  	%rd478, %rd5022, 140737488355327;
	add.s32 	%r2548, %r870, 1316;
	shr.u32 	%r901, %r2548, 6;
	and.b32  	%r902, %r2548, 36;
	setp.lt.u32 	%p183, %r902, 18;
	@%p183 bra 	$L__BB0_1457;
	mul.wide.u32 	%rd5023, %r901, 8;
	add.s64 	%rd5024, %rd2, %rd5023;
	shl.b64 	%rd5025, %rd478, %r902;
	atom.global.or.b64 	%rd5026, [%rd5024], %rd5025;
	sub.s32 	%r2549, 64, %r902;
	shr.u64 	%rd5027, %rd478, %r2549;
	atom.global.or.b64 	%rd5028, [%rd5024+8], %rd5027;
	bra.uni 	$L__BB0_1458;
$L__BB0_1457:
	mul.wide.u32 	%rd5029, %r901, 8;
	add.s64 	%rd5030, %rd2, %rd5029;
	shl.b64 	%rd5031, %rd478, %r902;
	atom.global.or.b64 	%rd5032, [%rd5030], %rd5031;
$L__BB0_1458:
	add.s32 	%r2550, %r870, 1363;
	shr.u32 	%r2551, %r2550, 6;
	and.b32  	%r2552, %r2550, 51;
	ld.global.nc.u64 	%rd5033, [%rd462+7424];
	and.b64  	%rd5034, %rd5033, 140737488355327;
	mul.wide.u32 	%rd5035, %r2551, 8;
	add.s64 	%rd5036, %rd2, %rd5035;
	shl.b64 	%rd5037, %rd5034, %r2552;
	atom.global.or.b64 	%rd5038, [%rd5036], %rd5037;
	sub.s32 	%r2553, 64, %r2552;
	shr.u64 	%rd5039, %rd5034, %r2553;
	atom.global.or.b64 	%rd5040, [%rd5036+8], %rd5039;
	ld.global.nc.u64 	%rd5041, [%rd462+7680];
	and.b64  	%rd479, %rd5041, 140737488355327;
	add.s32 	%r2554, %r870, 1410;
	shr.u32 	%r903, %r2554, 6;
	and.b32  	%r904, %r2554, 34;
	setp.lt.u32 	%p184, %r904, 18;
	@%p184 bra 	$L__BB0_1460;
	mul.wide.u32 	%rd5042, %r903, 8;
	add.s64 	%rd5043, %rd2, %rd5042;
	shl.b64 	%rd5044, %rd479, %r904;
	atom.global.or.b64 	%rd5045, [%rd5043], %rd5044;
	sub.s32 	%r2555, 64, %r904;
	shr.u64 	%rd5046, %rd479, %r2555;
	atom.global.or.b64 	%rd5047, [%rd5043+8], %rd5046;
	bra.uni 	$L__BB0_1461;
$L__BB0_1460:
	mul.wide.u32 	%rd5048, %r903, 8;
	add.s64 	%rd5049, %rd2, %rd5048;
	shl.b64 	%rd5050, %rd479, %r904;
	atom.global.or.b64 	%rd5051, [%rd5049], %rd5050;
$L__BB0_1461:
	ld.global.nc.u64 	%rd5052, [%rd462+7936];
	and.b64  	%rd480, %rd5052, 140737488355327;
	add.s32 	%r2556, %r870, 1457;
	shr.u32 	%r905, %r2556, 6;
	and.b32  	%r906, %r2556, 49;
	setp.eq.s32 	%p185, %r906, 17;
	@%p185 bra 	$L__BB0_1463;
	mul.wide.u32 	%rd5053, %r905, 8;
	add.s64 	%rd5054, %rd2, %rd5053;
	shl.b64 	%rd5055, %rd480, %r906;
	atom.global.or.b64 	%rd5056, [%rd5054], %rd5055;
	sub.s32 	%r2557, 64, %r906;
	shr.u64 	%rd5057, %rd480, %r2557;
	atom.global.or.b64 	%rd5058, [%rd5054+8], %rd5057;
	bra.uni 	$L__BB0_1680;
$L__BB0_1463:
	mul.wide.u32 	%rd5059, %r905, 8;
	add.s64 	%rd5060, %rd2, %rd5059;
	shl.b64 	%rd5061, %rd480, 17;
	atom.global.or.b64 	%rd5062, [%rd5060], %rd5061;
	bra.uni 	$L__BB0_1680;
$L__BB0_1464:
	mov.u32 	%r2321, %tid.x;
	mul.lo.s32 	%r907, %r2321, 1568;
	mul.wide.u32 	%rd4255, %r2321, 8;
	add.s64 	%rd481, %rd1, %rd4255;
	ld.global.nc.u64 	%rd4256, [%rd481];
	and.b64  	%rd482, %rd4256, 562949953421311;
	shr.u32 	%r908, %r907, 6;
	and.b32  	%r909, %r907, 32;
	setp.ne.s32 	%p152, %r909, 0;
	@%p152 bra 	$L__BB0_1466;
	mul.wide.u32 	%rd4263, %r908, 8;
	add.s64 	%rd4264, %rd2, %rd4263;
	atom.global.or.b64 	%rd4265, [%rd4264], %rd482;
	bra.uni 	$L__BB0_1467;
$L__BB0_1466:
	mul.wide.u32 	%rd4257, %r908, 8;
	add.s64 	%rd4258, %rd2, %rd4257;
	shl.b64 	%rd4259, %rd482, %r909;
	atom.global.or.b64 	%rd4260, [%rd4258], %rd4259;
	sub.s32 	%r2322, 64, %r909;
	shr.u64 	%rd4261, %rd482, %r2322;
	atom.global.or.b64 	%rd4262, [%rd4258+8], %rd4261;
$L__BB0_1467:
	add.s32 	%r2323, %r907, 49;
	shr.u32 	%r2324, %r2323, 6;
	and.b32  	%r2325, %r2323, 49;
	ld.global.nc.u64 	%rd4266, [%rd481+256];
	and.b64  	%rd4267, %rd4266, 562949953421311;
	mul.wide.u32 	%rd4268, %r2324, 8;
	add.s64 	%rd4269, %rd2, %rd4268;
	shl.b64 	%rd4270, %rd4267, %r2325;
	atom.global.or.b64 	%rd4271, [%rd4269], %rd4270;
	sub.s32 	%r2326, 64, %r2325;
	shr.u64 	%rd4272, %rd4267, %r2326;
	atom.global.or.b64 	%rd4273, [%rd4269+8], %rd4272;
	ld.global.nc.u64 	%rd4274, [%rd481+512];
	and.b64  	%rd483, %rd4274, 562949953421311;
	add.s32 	%r2327, %r907, 98;
	shr.u32 	%r910, %r2327, 6;
	and.b32  	%r911, %r2327, 34;
	setp.lt.u32 	%p153, %r911, 16;
	@%p153 bra 	$L__BB0_1469;
	mul.wide.u32 	%rd4275, %r910, 8;
	add.s64 	%rd4276, %rd2, %rd4275;
	shl.b64 	%rd4277, %rd483, %r911;
	atom.global.or.b64 	%rd4278, [%rd4276], %rd4277;
	sub.s32 	%r2328, 64, %r911;
	shr.u64 	%rd4279, %rd483, %r2328;
	atom.global.or.b64 	%rd4280, [%rd4276+8], %rd4279;
	bra.uni 	$L__BB0_1470;
$L__BB0_1469:
	mul.wide.u32 	%rd4281, %r910, 8;
	add.s64 	%rd4282, %rd2, %rd4281;
	shl.b64 	%rd4283, %rd483, %r911;
	atom.global.or.b64 	%rd4284, [%rd4282], %rd4283;
$L__BB0_1470:
	add.s32 	%r2329, %r907, 147;
	shr.u32 	%r2330, %r2329, 6;
	and.b32  	%r2331, %r2329, 51;
	ld.global.nc.u64 	%rd4285, [%rd481+768];
	and.b64  	%rd4286, %rd4285, 562949953421311;
	mul.wide.u32 	%rd4287, %r2330, 8;
	add.s64 	%rd4288, %rd2, %rd4287;
	shl.b64 	%rd4289, %rd4286, %r2331;
	atom.global.or.b64 	%rd4290, [%rd4288], %rd4289;
	sub.s32 	%r2332, 64, %r2331;
	shr.u64 	%rd4291, %rd4286, %r2332;
	atom.global.or.b64 	%rd4292, [%rd4288+8], %rd4291;
	ld.global.nc.u64 	%rd4293, [%rd481+1024];
	and.b64  	%rd484, %rd4293, 562949953421311;
	add.s32 	%r2333, %r907, 196;
	shr.u32 	%r912, %r2333, 6;
	and.b32  	%r913, %r2333, 36;
	setp.lt.u32 	%p154, %r913, 16;
	@%p154 bra 	$L__BB0_1472;
	mul.wide.u32 	%rd4294, %r912, 8;
	add.s64 	%rd4295, %rd2, %rd4294;
	shl.b64 	%rd4296, %rd484, %r913;
	atom.global.or.b64 	%rd4297, [%rd4295], %rd4296;
	sub.s32 	%r2334, 64, %r913;
	shr.u64 	%rd4298, %rd484, %r2334;
	atom.global.or.b64 	%rd4299, [%rd4295+8], %rd4298;
	bra.uni 	$L__BB0_1473;
$L__BB0_1472:
	mul.wide.u32 	%rd4300, %r912, 8;
	add.s64 	%rd4301, %rd2, %rd4300;
	shl.b64 	%rd4302, %rd484, %r913;
	atom.global.or.b64 	%rd4303, [%rd4301], %rd4302;
$L__BB0_1473:
	add.s32 	%r2335, %r907, 245;
	shr.u32 	%r2336, %r2335, 6;
	and.b32  	%r2337, %r2335, 53;
	ld.global.nc.u64 	%rd4304, [%rd481+1280];
	and.b64  	%rd4305, %rd4304, 562949953421311;
	mul.wide.u32 	%rd4306, %r2336, 8;
	add.s64 	%rd4307, %rd2, %rd4306;
	shl.b64 	%rd4308, %rd4305, %r2337;
	atom.global.or.b64 	%rd4309, [%rd4307], %rd4308;
	sub.s32 	%r2338, 64, %r2337;
	shr.u64 	%rd4310, %rd4305, %r2338;
	atom.global.or.b64 	%rd4311, [%rd4307+8], %rd4310;
	ld.global.nc.u64 	%rd4312, [%rd481+1536];
	and.b64  	%rd485, %rd4312, 562949953421311;
	add.s32 	%r2339, %r907, 294;
	shr.u32 	%r914, %r2339, 6;
	and.b32  	%r915, %r2339, 38;
	setp.lt.u32 	%p155, %r915, 16;
	@%p155 bra 	$L__BB0_1475;
	mul.wide.u32 	%rd4313, %r914, 8;
	add.s64 	%rd4314, %rd2, %rd4313;
	shl.b64 	%rd4315, %rd485, %r915;
	atom.global.or.b64 	%rd4316, [%rd4314], %rd4315;
	sub.s32 	%r2340, 64, %r915;
	shr.u64 	%rd4317, %rd485, %r2340;
	atom.global.or.b64 	%rd4318, [%rd4314+8], %rd4317;
	bra.uni 	$L__BB0_1476;
$L__BB0_1475:
	mul.wide.u32 	%rd4319, %r914, 8;
	add.s64 	%rd4320, %rd2, %rd4319;
	shl.b64 	%rd4321, %rd485, %r915;
	atom.global.or.b64 	%rd4322, [%rd4320], %rd4321;
$L__BB0_1476:
	add.s32 	%r2341, %r907, 343;
	shr.u32 	%r2342, %r2341, 6;
	and.b32  	%r2343, %r2341, 55;
	ld.global.nc.u64 	%rd4323, [%rd481+1792];
	and.b64  	%rd4324, %rd4323, 562949953421311;
	mul.wide.u32 	%rd4325, %r2342, 8;
	add.s64 	%rd4326, %rd2, %rd4325;
	shl.b64 	%rd4327, %rd4324, %r2343;
	atom.global.or.b64 	%rd4328, [%rd4326], %rd4327;
	sub.s32 	%r2344, 64, %r2343;
	shr.u64 	%rd4329, %rd4324, %r2344;
	atom.global.or.b64 	%rd4330, [%rd4326+8], %rd4329;
	ld.global.nc.u64 	%rd4331, [%rd481+2048];
	and.b64  	%rd486, %rd4331, 562949953421311;
	add.s32 	%r2345, %r907, 392;
	shr.u32 	%r916, %r2345, 6;
	and.b32  	%r917, %r2345, 40;
	setp.lt.u32 	%p156, %r917, 16;
	@%p156 bra 	$L__BB0_1478;
	mul.wide.u32 	%rd4332, %r916, 8;
	add.s64 	%rd4333, %rd2, %rd4332;
	shl.b64 	%rd4334, %rd486, %r917;
	atom.global.or.b64 	%rd4335, [%rd4333], %rd4334;
	sub.s32 	%r2346, 64, %r917;
	shr.u64 	%rd4336, %rd486, %r2346;
	atom.global.or.b64 	%rd4337, [%rd4333+8], %rd4336;
	bra.uni 	$L__BB0_1479;
$L__BB0_1478:
	mul.wide.u32 	%rd4338, %r916, 8;
	add.s64 	%rd4339, %rd2, %rd4338;
	shl.b64 	%rd4340, %rd486, %r917;
	atom.global.or.b64 	%rd4341, [%rd4339], %rd4340;
$L__BB0_1479:
	add.s32 	%r2347, %r907, 441;
	shr.u32 	%r2348, %r2347, 6;
	and.b32  	%r2349, %r2347, 57;
	ld.global.nc.u64 	%rd4342, [%rd481+2304];
	and.b64  	%rd4343, %rd4342, 562949953421311;
	mul.wide.u32 	%rd4344, %r2348, 8;
	add.s64 	%rd4345, %rd2, %rd4344;
	shl.b64 	%rd4346, %rd4343, %r2349;
	atom.global.or.b64 	%rd4347, [%rd4345], %rd4346;
	sub.s32 	%r2350, 64, %r2349;
	shr.u64 	%rd4348, %rd4343, %r2350;
	atom.global.or.b64 	%rd4349, [%rd4345+8], %rd4348;
	ld.global.nc.u64 	%rd4350, [%rd481+2560];
	and.b64  	%rd487, %rd4350, 562949953421311;
	add.s32 	%r2351, %r907, 490;
	shr.u32 	%r918, %r2351, 6;
	and.b32  	%r919, %r2351, 42;
	setp.lt.u32 	%p157, %r919, 16;
	@%p157 bra 	$L__BB0_1481;
	mul.wide.u32 	%rd4351, %r918, 8;
	add.s64 	%rd4352, %rd2, %rd4351;
	shl.b64 	%rd4353, %rd487, %r919;
	atom.global.or.b64 	%rd4354, [%rd4352], %rd4353;
	sub.s32 	%r2352, 64, %r919;
	shr.u64 	%rd4355, %rd487, %r2352;
	atom.global.or.b64 	%rd4356, [%rd4352+8], %rd4355;
	bra.uni 	$L__BB0_1482;
$L__BB0_1481:
	mul.wide.u32 	%rd4357, %r918, 8;
	add.s64 	%rd4358, %rd2, %rd4357;
	shl.b64 	%rd4359, %rd487, %r919;
	atom.global.or.b64 	%rd4360, [%rd4358], %rd4359;
$L__BB0_1482:
	add.s32 	%r2353, %r907, 539;
	shr.u32 	%r2354, %r2353, 6;
	and.b32  	%r2355, %r2353, 59;
	ld.global.nc.u64 	%rd4361, [%rd481+2816];
	and.b64  	%rd4362, %rd4361, 562949953421311;
	mul.wide.u32 	%rd4363, %r2354, 8;
	add.s64 	%rd4364, %rd2, %rd4363;
	shl.b64 	%rd4365, %rd4362, %r2355;
	atom.global.or.b64 	%rd4366, [%rd4364], %rd4365;
	sub.s32 	%r2356, 64, %r2355;
	shr.u64 	%rd4367, %rd4362, %r2356;
	atom.global.or.b64 	%rd4368, [%rd4364+8], %rd4367;
	ld.global.nc.u64 	%rd4369, [%rd481+3072];
	and.b64  	%rd488, %rd4369, 562949953421311;
	add.s32 	%r2357, %r907, 588;
	shr.u32 	%r920, %r2357, 6;
	and.b32  	%r921, %r2357, 44;
	setp.lt.u32 	%p158, %r921, 16;
	@%p158 bra 	$L__BB0_1484;
	mul.wide.u32 	%rd4370, %r920, 8;
	add.s64 	%rd4371, %rd2, %rd4370;
	shl.b64 	%rd4372, %rd488, %r921;
	atom.global.or.b64 	%rd4373, [%rd4371], %rd4372;
	sub.s32 	%r2358, 64, %r921;
	shr.u64 	%rd4374, %rd488, %r2358;
	atom.global.or.b64 	%rd4375, [%rd4371+8], %rd4374;
	bra.uni 	$L__BB0_1485;
$L__BB0_1484:
	mul.wide.u32 	%rd4376, %r920, 8;
	add.s64 	%rd4377, %rd2, %rd4376;
	shl.b64 	%rd4378, %rd488, %r921;
	atom.global.or.b64 	%rd4379, [%rd4377], %rd4378;
$L__BB0_1485:
	add.s32 	%r2359, %r907, 637;
	shr.u32 	%r2360, %r2359, 6;
	and.b32  	%r2361, %r2359, 61;
	ld.global.nc.u64 	%rd4380, [%rd481+3328];
	and.b64  	%rd4381, %rd4380, 562949953421311;
	mul.wide.u32 	%rd4382, %r2360, 8;
	add.s64 	%rd4383, %rd2, %rd4382;
	shl.b64 	%rd4384, %rd4381, %r2361;
	atom.global.or.b64 	%rd4385, [%rd4383], %rd4384;
	sub.s32 	%r2362, 64, %r2361;
	shr.u64 	%rd4386, %rd4381, %r2362;
	atom.global.or.b64 	%rd4387, [%rd4383+8], %rd4386;
	ld.global.nc.u64 	%rd4388, [%rd481+3584];
	and.b64  	%rd489, %rd4388, 562949953421311;
	add.s32 	%r2363, %r907, 686;
	shr.u32 	%r922, %r2363, 6;
	and.b32  	%r923, %r2363, 46;
	setp.lt.u32 	%p159, %r923, 16;
	@%p159 bra 	$L__BB0_1487;
	mul.wide.u32 	%rd4389, %r922, 8;
	add.s64 	%rd4390, %rd2, %rd4389;
	shl.b64 	%rd4391, %rd489, %r923;
	atom.global.or.b64 	%rd4392, [%rd4390], %rd4391;
	sub.s32 	%r2364, 64, %r923;
	shr.u64 	%rd4393, %rd489, %r2364;
	atom.global.or.b64 	%rd4394, [%rd4390+8], %rd4393;
	bra.uni 	$L__BB0_1488;
$L__BB0_1487:
	mul.wide.u32 	%rd4395, %r922, 8;
	add.s64 	%rd4396, %rd2, %rd4395;
	shl.b64 	%rd4397, %rd489, %r923;
	atom.global.or.b64 	%rd4398, [%rd4396], %rd4397;
$L__BB0_1488:
	add.s32 	%r2365, %r907, 735;
	shr.u32 	%r2366, %r2365, 6;
	and.b32  	%r2367, %r2365, 63;
	ld.global.nc.u64 	%rd4399, [%rd481+3840];
	and.b64  	%rd4400, %rd4399, 562949953421311;
	mul.wide.u32 	%rd4401, %r2366, 8;
	add.s64 	%rd4402, %rd2, %rd4401;
	shl.b64 	%rd4403, %rd4400, %r2367;
	atom.global.or.b64 	%rd4404, [%rd4402], %rd4403;
	sub.s32 	%r2368, 64, %r2367;
	shr.u64 	%rd4405, %rd4400, %r2368;
	atom.global.or.b64 	%rd4406, [%rd4402+8], %rd4405;
	add.s32 	%r2369, %r907, 784;
	shr.u32 	%r2370, %r2369, 6;
	and.b32  	%r2371, %r2369, 48;
	ld.global.nc.u64 	%rd4407, [%rd481+4096];
	and.b64  	%rd4408, %rd4407, 562949953421311;
	mul.wide.u32 	%rd4409, %r2370, 8;
	add.s64 	%rd4410, %rd2, %rd4409;
	shl.b64 	%rd4411, %rd4408, %r2371;
	atom.global.or.b64 	%rd4412, [%rd4410], %rd4411;
	sub.s32 	%r2372, 64, %r2371;
	shr.u64 	%rd4413, %rd4408, %r2372;
	atom.global.or.b64 	%rd4414, [%rd4410+8], %rd4413;
	ld.global.nc.u64 	%rd4415, [%rd481+4352];
	and.b64  	%rd490, %rd4415, 562949953421311;
	add.s32 	%r2373, %r907, 833;
	shr.u32 	%r924, %r2373, 6;
	and.b32  	%r925, %r2373, 33;
	setp.lt.u32 	%p160, %r925, 16;
	@%p160 bra 	$L__BB0_1490;
	mul.wide.u32 	%rd4416, %r924, 8;
	add.s64 	%rd4417, %rd2, %rd4416;
	shl.b64 	%rd4418, %rd490, %r925;
	atom.global.or.b64 	%rd4419, [%rd4417], %rd4418;
	sub.s32 	%r2374, 64, %r925;
	shr.u64 	%rd4420, %rd490, %r2374;
	atom.global.or.b64 	%rd4421, [%rd4417+8], %rd4420;
	bra.uni 	$L__BB0_1491;
$L__BB0_1490:
	mul.wide.u32 	%rd4422, %r924, 8;
	add.s64 	%rd4423, %rd2, %rd4422;
	shl.b64 	%rd4424, %rd490, %r925;
	atom.global.or.b64 	%rd4425, [%rd4423], %rd4424;
$L__BB0_1491:
	add.s32 	%r2375, %r907, 882;
	shr.u32 	%r2376, %r2375, 6;
	and.b32  	%r2377, %r2375, 50;
	ld.global.nc.u64 	%rd4426, [%rd481+4608];
	and.b64  	%rd4427, %rd4426, 562949953421311;
	mul.wide.u32 	%rd4428, %r2376, 8;
	add.s64 	%rd4429, %rd2, %rd4428;
	shl.b64 	%rd4430, %rd4427, %r2377;
	atom.global.or.b64 	%rd4431, [%rd4429], %rd4430;
	sub.s32 	%r2378, 64, %r2377;
	shr.u64 	%rd4432, %rd4427, %r2378;
	atom.global.or.b64 	%rd4433, [%rd4429+8], %rd4432;
	ld.global.nc.u64 	%rd4434, [%rd481+4864];
	and.b64  	%rd491, %rd4434, 562949953421311;
	add.s32 	%r2379, %r907, 931;
	shr.u32 	%r926, %r2379, 6;
	and.b32  	%r927, %r2379, 35;
	setp.lt.u32 	%p161, %r927, 16;
	@%p161 bra 	$L__BB0_1493;
	mul.wide.u32 	%rd4435, %r926, 8;
	add.s64 	%rd4436, %rd2, %rd4435;
	shl.b64 	%rd4437, %rd491, %r927;
	atom.global.or.b64 	%rd4438, [%rd4436], %rd4437;
	sub.s32 	%r2380, 64, %r927;
	shr.u64 	%rd4439, %rd491, %r2380;
	atom.global.or.b64 	%rd4440, [%rd4436+8], %rd4439;
	bra.uni 	$L__BB0_1494;
$L__BB0_1493:
	mul.wide.u32 	%rd4441, %r926, 8;
	add.s64 	%rd4442, %rd2, %rd4441;
	shl.b64 	%rd4443, %rd491, %r927;
	atom.global.or.b64 	%rd4444, [%rd4442], %rd4443;
$L__BB0_1494:
	add.s32 	%r2381, %r907, 980;
	shr.u32 	%r2382, %r2381, 6;
	and.b32  	%r2383, %r2381, 52;
	ld.global.nc.u64 	%rd4445, [%rd481+5120];
	and.b64  	%rd4446, %rd4445, 562949953421311;
	mul.wide.u32 	%rd4447, %r2382, 8;
	add.s64 	%rd4448, %rd2, %rd4447;
	shl.b64 	%rd4449, %rd4446, %r2383;
	atom.global.or.b64 	%rd4450, [%rd4448], %rd4449;
	sub.s32 	%r2384, 64, %r2383;
	shr.u64 	%rd4451, %rd4446, %r2384;
	atom.global.or.b64 	%rd4452, [%rd4448+8], %rd4451;
	ld.global.nc.u64 	%rd4453, [%rd481+5376];
	and.b64  	%rd492, %rd4453, 562949953421311;
	add.s32 	%r2385, %r907, 1029;
	shr.u32 	%r928, %r2385, 6;
	and.b32  	%r929, %r2385, 37;
	setp.lt.u32 	%p162, %r929, 16;
	@%p162 bra 	$L__BB0_1496;
	mul.wide.u32 	%rd4454, %r928, 8;
	add.s64 	%rd4455, %rd2, %rd4454;
	shl.b64 	%rd4456, %rd492, %r929;
	atom.global.or.b64 	%rd4457, [%rd4455], %rd4456;
	sub.s32 	%r2386, 64, %r929;
	shr.u64 	%rd4458, %rd492, %r2386;
	atom.global.or.b64 	%rd4459, [%rd4455+8], %rd4458;
	bra.uni 	$L__BB0_1497;
$L__BB0_1496:
	mul.wide.u32 	%rd4460, %r928, 8;
	add.s64 	%rd4461, %rd2, %rd4460;
	shl.b64 	%rd4462, %rd492, %r929;
	atom.global.or.b64 	%rd4463, [%rd4461], %rd4462;
$L__BB0_1497:
	add.s32 	%r2387, %r907, 1078;
	shr.u32 	%r2388, %r2387, 6;
	and.b32  	%r2389, %r2387, 54;
	ld.global.nc.u64 	%rd4464, [%rd481+5632];
	and.b64  	%rd4465, %rd4464, 562949953421311;
	mul.wide.u32 	%rd4466, %r2388, 8;
	add.s64 	%rd4467, %rd2, %rd4466;
	shl.b64 	%rd4468, %rd4465, %r2389;
	atom.global.or.b64 	%rd4469, [%rd4467], %rd4468;
	sub.s32 	%r2390, 64, %r2389;
	shr.u64 	%rd4470, %rd4465, %r2390;
	atom.global.or.b64 	%rd4471, [%rd4467+8], %rd4470;
	ld.global.nc.u64 	%rd4472, [%rd481+5888];
	and.b64  	%rd493, %rd4472, 562949953421311;
	add.s32 	%r2391, %r907, 1127;
	shr.u32 	%r930, %r2391, 6;
	and.b32  	%r931, %r2391, 39;
	setp.lt.u32 	%p163, %r931, 16;
	@%p163 bra 	$L__BB0_1499;
	mul.wide.u32 	%rd4473, %r930, 8;
	add.s64 	%rd4474, %rd2, %rd4473;
	shl.b64 	%rd4475, %rd493, %r931;
	atom.global.or.b64 	%rd4476, [%rd4474], %rd4475;
	sub.s32 	%r2392, 64, %r931;
	shr.u64 	%rd4477, %rd493, %r2392;
	atom.global.or.b64 	%rd4478, [%rd4474+8], %rd4477;
	bra.uni 	$L__BB0_1500;
$L__BB0_1499:
	mul.wide.u32 	%rd4479, %r930, 8;
	add.s64 	%rd4480, %rd2, %rd4479;
	shl.b64 	%rd4481, %rd493, %r931;
	atom.global.or.b64 	%rd4482, [%rd4480], %rd4481;
$L__BB0_1500:
	add.s32 	%r2393, %r907, 1176;
	shr.u32 	%r2394, %r2393, 6;
	and.b32  	%r2395, %r2393, 56;
	ld.global.nc.u64 	%rd4483, [%rd481+6144];
	and.b64  	%rd4484, %rd4483, 562949953421311;
	mul.wide.u32 	%rd4485, %r2394, 8;
	add.s64 	%rd4486, %rd2, %rd4485;
	shl.b64 	%rd4487, %rd4484, %r2395;
	atom.global.or.b64 	%rd4488, [%rd4486], %rd4487;
	sub.s32 	%r2396, 64, %r2395;
	shr.u64 	%rd4489, %rd4484, %r2396;
	atom.global.or.b64 	%rd4490, [%rd4486+8], %rd4489;
	ld.global.nc.u64 	%rd4491, [%rd481+6400];
	and.b64  	%rd494, %rd4491, 562949953421311;
	add.s32 	%r2397, %r907, 1225;
	shr.u32 	%r932, %r2397, 6;
	and.b32  	%r933, %r2397, 41;
	setp.lt.u32 	%p164, %r933, 16;
	@%p164 bra 	$L__BB0_1502;
	mul.wide.u32 	%rd4492, %r932, 8;
	add.s64 	%rd4493, %rd2, %rd4492;
	shl.b64 	%rd4494, %rd494, %r933;
	atom.global.or.b64 	%rd4495, [%rd4493], %rd4494;
	sub.s32 	%r2398, 64, %r933;
	shr.u64 	%rd4496, %rd494, %r2398;
	atom.global.or.b64 	%rd4497, [%rd4493+8], %rd4496;
	bra.uni 	$L__BB0_1503;
$L__BB0_1502:
	mul.wide.u32 	%rd4498, %r932, 8;
	add.s64 	%rd4499, %rd2, %rd4498;
	shl.b64 	%rd4500, %rd494, %r933;
	atom.global.or.b64 	%rd4501, [%rd4499], %rd4500;
$L__BB0_1503:
	add.s32 	%r2399, %r907, 1274;
	shr.u32 	%r2400, %r2399, 6;
	and.b32  	%r2401, %r2399, 58;
	ld.global.nc.u64 	%rd4502, [%rd481+6656];
	and.b64  	%rd4503, %rd4502, 562949953421311;
	mul.wide.u32 	%rd4504, %r2400, 8;
	add.s64 	%rd4505, %rd2, %rd4504;
	shl.b64 	%rd4506, %rd4503, %r2401;
	atom.global.or.b64 	%rd4507, [%rd4505], %rd4506;
	sub.s32 	%r2402, 64, %r2401;
	shr.u64 	%rd4508, %rd4503, %r2402;
	atom.global.or.b64 	%rd4509, [%rd4505+8], %rd4508;
	ld.global.nc.u64 	%rd4510, [%rd481+6912];
	and.b64  	%rd495, %rd4510, 562949953421311;
	add.s32 	%r2403, %r907, 1323;
	shr.u32 	%r934, %r2403, 6;
	and.b32  	%r935, %r2403, 43;
	setp.lt.u32 	%p165, %r935, 16;
	@%p165 bra 	$L__BB0_1505;
	mul.wide.u32 	%rd4511, %r934, 8;
	add.s64 	%rd4512, %rd2, %rd4511;
	shl.b64 	%rd4513, %rd495, %r935;
	atom.global.or.b64 	%rd4514, [%rd4512], %rd4513;
	sub.s32 	%r2404, 64, %r935;
	shr.u64 	%rd4515, %rd495, %r2404;
	atom.global.or.b64 	%rd4516, [%rd4512+8], %rd4515;
	bra.uni 	$L__BB0_1506;
$L__BB0_1505:
	mul.wide.u32 	%rd4517, %r934, 8;
	add.s64 	%rd4518, %rd2, %rd4517;
	shl.b64 	%rd4519, %rd495, %r935;
	atom.global.or.b64 	%rd4520, [%rd4518], %rd4519;
$L__BB0_1506:
	add.s32 	%r2405, %r907, 1372;
	shr.u32 	%r2406, %r2405, 6;
	and.b32  	%r2407, %r2405, 60;
	ld.global.nc.u64 	%rd4521, [%rd481+7168];
	and.b64  	%rd4522, %rd4521, 562949953421311;
	mul.wide.u32 	%rd4523, %r2406, 8;
	add.s64 	%rd4524, %rd2, %rd4523;
	shl.b64 	%rd4525, %rd4522, %r2407;
	atom.global.or.b64 	%rd4526, [%rd4524], %rd4525;
	sub.s32 	%r2408, 64, %r2407;
	shr.u64 	%rd4527, %rd4522, %r2408;
	atom.global.or.b64 	%rd4528, [%rd4524+8], %rd4527;
	ld.global.nc.u64 	%rd4529, [%rd481+7424];
	and.b64  	%rd496, %rd4529, 562949953421311;
	add.s32 	%r2409, %r907, 1421;
	shr.u32 	%r936, %r2409, 6;
	and.b32  	%r937, %r2409, 45;
	setp.lt.u32 	%p166, %r937, 16;
	@%p166 bra 	$L__BB0_1508;
	mul.wide.u32 	%rd4530, %r936, 8;
	add.s64 	%rd4531, %rd2, %rd4530;
	shl.b64 	%rd4532, %rd496, %r937;
	atom.global.or.b64 	%rd4533, [%rd4531], %rd4532;
	sub.s32 	%r2410, 64, %r937;
	shr.u64 	%rd4534, %rd496, %r2410;
	atom.global.or.b64 	%rd4535, [%rd4531+8], %rd4534;
	bra.uni 	$L__BB0_1509;
$L__BB0_1508:
	mul.wide.u32 	%rd4536, %r936, 8;
	add.s64 	%rd4537, %rd2, %rd4536;
	shl.b64 	%rd4538, %rd496, %r937;
	atom.global.or.b64 	%rd4539, [%rd4537], %rd4538;
$L__BB0_1509:
	add.s32 	%r2411, %r907, 1470;
	shr.u32 	%r2412, %r2411, 6;
	and.b32  	%r2413, %r2411, 62;
	ld.global.nc.u64 	%rd4540, [%rd481+7680];
	and.b64  	%rd4541, %rd4540, 562949953421311;
	mul.wide.u32 	%rd4542, %r2412, 8;
	add.s64 	%rd4543, %rd2, %rd4542;
	shl.b64 	%rd4544, %rd4541, %r2413;
	atom.global.or.b64 	%rd4545, [%rd4543], %rd4544;
	sub.s32 	%r2414, 64, %r2413;
	shr.u64 	%rd4546, %rd4541, %r2414;
	atom.global.or.b64 	%rd4547, [%rd4543+8], %rd4546;
	ld.global.nc.u64 	%rd4548, [%rd481+7936];
	and.b64  	%rd497, %rd4548, 562949953421311;
	add.s32 	%r2415, %r907, 1519;
	shr.u32 	%r938, %r2415, 6;
	and.b32  	%r939, %r2415, 47;
	setp.eq.s32 	%p167, %r939, 15;
	@%p167 bra 	$L__BB0_1511;
	mul.wide.u32 	%rd4549, %r938, 8;
	add.s64 	%rd4550, %rd2, %rd4549;
	shl.b64 	%rd4551, %rd497, %r939;
	atom.global.or.b64 	%rd4552, [%rd4550], %rd4551;
	sub.s32 	%r2416, 64, %r939;
	shr.u64 	%rd4553, %rd497, %r2416;
	atom.global.or.b64 	%rd4554, [%rd4550+8], %rd4553;
	bra.uni 	$L__BB0_1680;
$L__BB0_1511:
	mul.wide.u32 	%rd4555, %r938, 8;
	add.s64 	%rd4556, %rd2, %rd4555;
	shl.b64 	%rd4557, %rd497, 15;
	atom.global.or.b64 	%rd4558, [%rd4556], %rd4557;
	bra.uni 	$L__BB0_1680;
$L__BB0_1512:
	mov.u32 	%r2153, %tid.x;
	mul.lo.s32 	%r940, %r2153, 1632;
	mul.wide.u32 	%rd3713, %r2153, 8;
	add.s64 	%rd498, %rd1, %rd3713;
	ld.global.nc.u64 	%rd3714, [%rd498];
	and.b64  	%rd499, %rd3714, 2251799813685247;
	shr.u32 	%r941, %r940, 6;
	and.b32  	%r942, %r940, 32;
	setp.ne.s32 	%p138, %r942, 0;
	@%p138 bra 	$L__BB0_1514;
	mul.wide.u32 	%rd3721, %r941, 8;
	add.s64 	%rd3722, %rd2, %rd3721;
	atom.global.or.b64 	%rd3723, [%rd3722], %rd499;
	bra.uni 	$L__BB0_1515;
$L__BB0_1514:
	mul.wide.u32 	%rd3715, %r941, 8;
	add.s64 	%rd3716, %rd2, %rd3715;
	shl.b64 	%rd3717, %rd499, %r942;
	atom.global.or.b64 	%rd3718, [%rd3716], %rd3717;
	sub.s32 	%r2154, 64, %r942;
	shr.u64 	%rd3719, %rd499, %r2154;
	atom.global.or.b64 	%rd3720, [%rd3716+8], %rd3719;
$L__BB0_1515:
	add.s32 	%r2155, %r940, 51;
	shr.u32 	%r2156, %r2155, 6;
	and.b32  	%r2157, %r2155, 51;
	ld.global.nc.u64 	%rd3724, [%rd498+256];
	and.b64  	%rd3725, %rd3724, 2251799813685247;
	mul.wide.u32 	%rd3726, %r2156, 8;
	add.s64 	%rd3727, %rd2, %rd3726;
	shl.b64 	%rd3728, %rd3725, %r2157;
	atom.global.or.b64 	%rd3729, [%rd3727], %rd3728;
	sub.s32 	%r2158, 64, %r2157;
	shr.u64 	%rd3730, %rd3725, %r2158;
	atom.global.or.b64 	%rd3731, [%rd3727+8], %rd3730;
	ld.global.nc.u64 	%rd3732, [%rd498+512];
	and.b64  	%rd500, %rd3732, 2251799813685247;
	add.s32 	%r2159, %r940, 102;
	shr.u32 	%r943, %r2159, 6;
	and.b32  	%r944, %r2159, 38;
	setp.lt.u32 	%p139, %r944, 14;
	@%p139 bra 	$L__BB0_1517;
	mul.wide.u32 	%rd3733, %r943, 8;
	add.s64 	%rd3734, %rd2, %rd3733;
	shl.b64 	%rd3735, %rd500, %r944;
	atom.global.or.b64 	%rd3736, [%rd3734], %rd3735;
	sub.s32 	%r2160, 64, %r944;
	shr.u64 	%rd3737, %rd500, %r2160;
	atom.global.or.b64 	%rd3738, [%rd3734+8], %rd3737;
	bra.uni 	$L__BB0_1518;
$L__BB0_1517:
	mul.wide.u32 	%rd3739, %r943, 8;
	add.s64 	%rd3740, %rd2, %rd3739;
	shl.b64 	%rd3741, %rd500, %r944;
	atom.global.or.b64 	%rd3742, [%rd3740], %rd3741;
$L__BB0_1518:
	add.s32 	%r2161, %r940, 153;
	shr.u32 	%r2162, %r2161, 6;
	and.b32  	%r2163, %r2161, 57;
	ld.global.nc.u64 	%rd3743, [%rd498+768];
	and.b64  	%rd3744, %rd3743, 2251799813685247;
	mul.wide.u32 	%rd3745, %r2162, 8;
	add.s64 	%rd3746, %rd2, %rd3745;
	shl.b64 	%rd3747, %rd3744, %r2163;
	atom.global.or.b64 	%rd3748, [%rd3746], %rd3747;
	sub.s32 	%r2164, 64, %r2163;
	shr.u64 	%rd3749, %rd3744, %r2164;
	atom.global.or.b64 	%rd3750, [%rd3746+8], %rd3749;
	ld.global.nc.u64 	%rd3751, [%rd498+1024];
	and.b64  	%rd501, %rd3751, 2251799813685247;
	add.s32 	%r2165, %r940, 204;
	shr.u32 	%r945, %r2165, 6;
	and.b32  	%r946, %r2165, 44;
	setp.lt.u32 	%p140, %r946, 14;
	@%p140 bra 	$L__BB0_1520;
	mul.wide.u32 	%rd3752, %r945, 8;
	add.s64 	%rd3753, %rd2, %rd3752;
	shl.b64 	%rd3754, %rd501, %r946;
	atom.global.or.b64 	%rd3755, [%rd3753], %rd3754;
	sub.s32 	%r2166, 64, %r946;
	shr.u64 	%rd3756, %rd501, %r2166;
	atom.global.or.b64 	%rd3757, [%rd3753+8], %rd3756;
	bra.uni 	$L__BB0_1521;
$L__BB0_1520:
	mul.wide.u32 	%rd3758, %r945, 8;
	add.s64 	%rd3759, %rd2, %rd3758;
	shl.b64 	%rd3760, %rd501, %r946;
	atom.global.or.b64 	%rd3761, [%rd3759], %rd3760;
$L__BB0_1521:
	add.s32 	%r2167, %r940, 255;
	shr.u32 	%r2168, %r2167, 6;
	and.b32  	%r2169, %r2167, 63;
	ld.global.nc.u64 	%rd3762, [%rd498+1280];
	and.b64  	%rd3763, %rd3762, 2251799813685247;
	mul.wide.u32 	%rd3764, %r2168, 8;
	add.s64 	%rd3765, %rd2, %rd3764;
	shl.b64 	%rd3766, %rd3763, %r2169;
	atom.global.or.b64 	%rd3767, [%rd3765], %rd3766;
	sub.s32 	%r2170, 64, %r2169;
	shr.u64 	%rd3768, %rd3763, %r2170;
	atom.global.or.b64 	%rd3769, [%rd3765+8], %rd3768;
	add.s32 	%r2171, %r940, 306;
	shr.u32 	%r2172, %r2171, 6;
	and.b32  	%r2173, %r2171, 50;
	ld.global.nc.u64 	%rd3770, [%rd498+1536];
	and.b64  	%rd3771, %rd3770, 2251799813685247;
	mul.wide.u32 	%rd3772, %r2172, 8;
	add.s64 	%rd3773, %rd2, %rd3772;
	shl.b64 	%rd3774, %rd3771, %r2173;
	atom.global.or.b64 	%rd3775, [%rd3773], %rd3774;
	sub.s32 	%r2174, 64, %r2173;
	shr.u64 	%rd3776, %rd3771, %r2174;
	atom.global.or.b64 	%rd3777, [%rd3773+8], %rd3776;
	ld.global.nc.u64 	%rd3778, [%rd498+1792];
	and.b64  	%rd502, %rd3778, 2251799813685247;
	add.s32 	%r2175, %r940, 357;
	shr.u32 	%r947, %r2175, 6;
	and.b32  	%r948, %r2175, 37;
	setp.lt.u32 	%p141, %r948, 14;
	@%p141 bra 	$L__BB0_1523;
	mul.wide.u32 	%rd3779, %r947, 8;
	add.s64 	%rd3780, %rd2, %rd3779;
	shl.b64 	%rd3781, %rd502, %r948;
	atom.global.or.b64 	%rd3782, [%rd3780], %rd3781;
	sub.s32 	%r2176, 64, %r948;
	shr.u64 	%rd3783, %rd502, %r2176;
	atom.global.or.b64 	%rd3784, [%rd3780+8], %rd3783;
	bra.uni 	$L__BB0_1524;
$L__BB0_1523:
	mul.wide.u32 	%rd3785, %r947, 8;
	add.s64 	%rd3786, %rd2, %rd3785;
	shl.b64 	%rd3787, %rd502, %r948;
	atom.global.or.b64 	%rd3788, [%rd3786], %rd3787;
$L__BB0_1524:
	add.s32 	%r2177, %r940, 408;
	shr.u32 	%r2178, %r2177, 6;
	and.b32  	%r2179, %r2177, 56;
	ld.global.nc.u64 	%rd3789, [%rd498+2048];
	and.b64  	%rd3790, %rd3789, 2251799813685247;
	mul.wide.u32 	%rd3791, %r2178, 8;
	add.s64 	%rd3792, %rd2, %rd3791;
	shl.b64 	%rd3793, %rd3790, %r2179;
	atom.global.or.b64 	%rd3794, [%rd3792], %rd3793;
	sub.s32 	%r2180, 64, %r2179;
	shr.u64 	%rd3795, %rd3790, %r2180;
	atom.global.or.b64 	%rd3796, [%rd3792+8], %rd3795;
	ld.global.nc.u64 	%rd3797, [%rd498+2304];
	and.b64  	%rd503, %rd3797, 2251799813685247;
	add.s32 	%r2181, %r940, 459;
	shr.u32 	%r949, %r2181, 6;
	and.b32  	%r950, %r2181, 43;
	setp.lt.u32 	%p142, %r950, 14;
	@%p142 bra 	$L__BB0_1526;
	mul.wide.u32 	%rd3798, %r949, 8;
	add.s64 	%rd3799, %rd2, %rd3798;
	shl.b64 	%rd3800, %rd503, %r950;
	atom.global.or.b64 	%rd3801, [%rd3799], %rd3800;
	sub.s32 	%r2182, 64, %r950;
	shr.u64 	%rd3802, %rd503, %r2182;
	atom.global.or.b64 	%rd3803, [%rd3799+8], %rd3802;
	bra.uni 	$L__BB0_1527;
$L__BB0_1526:
	mul.wide.u32 	%rd3804, %r949, 8;
	add.s64 	%rd3805, %rd2, %rd3804;
	shl.b64 	%rd3806, %rd503, %r950;
	atom.global.or.b64 	%rd3807, [%rd3805], %rd3806;
$L__BB0_1527:
	add.s32 	%r2183, %r940, 510;
	shr.u32 	%r2184, %r2183, 6;
	and.b32  	%r2185, %r2183, 62;
	ld.global.nc.u64 	%rd3808, [%rd498+2560];
	and.b64  	%rd3809, %rd3808, 2251799813685247;
	mul.wide.u32 	%rd3810, %r2184, 8;
	add.s64 	%rd3811, %rd2, %rd3810;
	shl.b64 	%rd3812, %rd3809, %r2185;
	atom.global.or.b64 	%rd3813, [%rd3811], %rd3812;
	sub.s32 	%r2186, 64, %r2185;
	shr.u64 	%rd3814, %rd3809, %r2186;
	atom.global.or.b64 	%rd3815, [%rd3811+8], %rd3814;
	add.s32 	%r2187, %r940, 561;
	shr.u32 	%r2188, %r2187, 6;
	and.b32  	%r2189, %r2187, 49;
	ld.global.nc.u64 	%rd3816, [%rd498+2816];
	and.b64  	%rd3817, %rd3816, 2251799813685247;
	mul.wide.u32 	%rd3818, %r2188, 8;
	add.s64 	%rd3819, %rd2, %rd3818;
	shl.b64 	%rd3820, %rd3817, %r2189;
	atom.global.or.b64 	%rd3821, [%rd3819], %rd3820;
	sub.s32 	%r2190, 64, %r2189;
	shr.u64 	%rd3822, %rd3817, %r2190;
	atom.global.or.b64 	%rd3823, [%rd3819+8], %rd3822;
	ld.global.nc.u64 	%rd3824, [%rd498+3072];
	and.b64  	%rd504, %rd3824, 2251799813685247;
	add.s32 	%r2191, %r940, 612;
	shr.u32 	%r951, %r2191, 6;
	and.b32  	%r952, %r2191, 36;
	setp.lt.u32 	%p143, %r952, 14;
	@%p143 bra 	$L__BB0_1529;
	mul.wide.u32 	%rd3825, %r951, 8;
	add.s64 	%rd3826, %rd2, %rd3825;
	shl.b64 	%rd3827, %rd504, %r952;
	atom.global.or.b64 	%rd3828, [%rd3826], %rd3827;
	sub.s32 	%r2192, 64, %r952;
	shr.u64 	%rd3829, %rd504, %r2192;
	atom.global.or.b64 	%rd3830, [%rd3826+8], %rd3829;
	bra.uni 	$L__BB0_1530;
$L__BB0_1529:
	mul.wide.u32 	%rd3831, %r951, 8;
	add.s64 	%rd3832, %rd2, %rd3831;
	shl.b64 	%rd3833, %rd504, %r952;
	atom.global.or.b64 	%rd3834, [%rd3832], %rd3833;
$L__BB0_1530:
	add.s32 	%r2193, %r940, 663;
	shr.u32 	%r2194, %r2193, 6;
	and.b32  	%r2195, %r2193, 55;
	ld.global.nc.u64 	%rd3835, [%rd498+3328];
	and.b64  	%rd3836, %rd3835, 2251799813685247;
	mul.wide.u32 	%rd3837, %r2194, 8;
	add.s64 	%rd3838, %rd2, %rd3837;
	shl.b64 	%rd3839, %rd3836, %r2195;
	atom.global.or.b64 	%rd3840, [%rd3838], %rd3839;
	sub.s32 	%r2196, 64, %r2195;
	shr.u64 	%rd3841, %rd3836, %r2196;
	atom.global.or.b64 	%rd3842, [%rd3838+8], %rd3841;
	ld.global.nc.u64 	%rd3843, [%rd498+3584];
	and.b64  	%rd505, %rd3843, 2251799813685247;
	add.s32 	%r2197, %r940, 714;
	shr.u32 	%r953, %r2197, 6;
	and.b32  	%r954, %r2197, 42;
	setp.lt.u32 	%p144, %r954, 14;
	@%p144 bra 	$L__BB0_1532;
	mul.wide.u32 	%rd3844, %r953, 8;
	add.s64 	%rd3845, %rd2, %rd3844;
	shl.b64 	%rd3846, %rd505, %r954;
	atom.global.or.b64 	%rd3847, [%rd3845], %rd3846;
	sub.s32 	%r2198, 64, %r954;
	shr.u64 	%rd3848, %rd505, %r2198;
	atom.global.or.b64 	%rd3849, [%rd3845+8], %rd3848;
	bra.uni 	$L__BB0_1533;
$L__BB0_1532:
	mul.wide.u32 	%rd3850, %r953, 8;
	add.s64 	%rd3851, %rd2, %rd3850;
	shl.b64 	%rd3852, %rd505, %r954;
	atom.global.or.b64 	%rd3853, [%rd3851], %rd3852;
$L__BB0_1533:
	add.s32 	%r2199, %r940, 765;
	shr.u32 	%r2200, %r2199, 6;
	and.b32  	%r2201, %r2199, 61;
	ld.global.nc.u64 	%rd3854, [%rd498+3840];
	and.b64  	%rd3855, %rd3854, 2251799813685247;
	mul.wide.u32 	%rd3856, %r2200, 8;
	add.s64 	%rd3857, %rd2, %rd3856;
	shl.b64 	%rd3858, %rd3855, %r2201;
	atom.global.or.b64 	%rd3859, [%rd3857], %rd3858;
	sub.s32 	%r2202, 64, %r2201;
	shr.u64 	%rd3860, %rd3855, %r2202;
	atom.global.or.b64 	%rd3861, [%rd3857+8], %rd3860;
	add.s32 	%r2203, %r940, 816;
	shr.u32 	%r2204, %r2203, 6;
	and.b32  	%r2205, %r2203, 48;
	ld.global.nc.u64 	%rd3862, [%rd498+4096];
	and.b64  	%rd3863, %rd3862, 2251799813685247;
	mul.wide.u32 	%rd3864, %r2204, 8;
	add.s64 	%rd3865, %rd2, %rd3864;
	shl.b64 	%rd3866, %rd3863, %r2205;
	atom.global.or.b64 	%rd3867, [%rd3865], %rd3866;
	sub.s32 	%r2206, 64, %r2205;
	shr.u64 	%rd3868, %rd3863, %r2206;
	atom.global.or.b64 	%rd3869, [%rd3865+8], %rd3868;
	ld.global.nc.u64 	%rd3870, [%rd498+4352];
	and.b64  	%rd506, %rd3870, 2251799813685247;
	add.s32 	%r2207, %r940, 867;
	shr.u32 	%r955, %r2207, 6;
	and.b32  	%r956, %r2207, 35;
	setp.lt.u32 	%p145, %r956, 14;
	@%p145 bra 	$L__BB0_1535;
	mul.wide.u32 	%rd3871, %r955, 8;
	add.s64 	%rd3872, %rd2, %rd3871;
	shl.b64 	%rd3873, %rd506, %r956;
	atom.global.or.b64 	%rd3874, [%rd3872], %rd3873;
	sub.s32 	%r2208, 64, %r956;
	shr.u64 	%rd3875, %rd506, %r2208;
	atom.global.or.b64 	%rd3876, [%rd3872+8], %rd3875;
	bra.uni 	$L__BB0_1536;
$L__BB0_1535:
	mul.wide.u32 	%rd3877, %r955, 8;
	add.s64 	%rd3878, %rd2, %rd3877;
	shl.b64 	%rd3879, %rd506, %r956;
	atom.global.or.b64 	%rd3880, [%rd3878], %rd3879;
$L__BB0_1536:
	add.s32 	%r2209, %r940, 918;
	shr.u32 	%r2210, %r2209, 6;
	and.b32  	%r2211, %r2209, 54;
	ld.global.nc.u64 	%rd3881, [%rd498+4608];
	and.b64  	%rd3882, %rd3881, 2251799813685247;
	mul.wide.u32 	%rd3883, %r2210, 8;
	add.s64 	%rd3884, %rd2, %rd3883;
	shl.b64 	%rd3885, %rd3882, %r2211;
	atom.global.or.b64 	%rd3886, [%rd3884], %rd3885;
	sub.s32 	%r2212, 64, %r2211;
	shr.u64 	%rd3887, %rd3882, %r2212;
	atom.global.or.b64 	%rd3888, [%rd3884+8], %rd3887;
	ld.global.nc.u64 	%rd3889, [%rd498+4864];
	and.b64  	%rd507, %rd3889, 2251799813685247;
	add.s32 	%r2213, %r940, 969;
	shr.u32 	%r957, %r2213, 6;
	and.b32  	%r958, %r2213, 41;
	setp.lt.u32 	%p146, %r958, 14;
	@%p146 bra 	$L__BB0_1538;
	mul.wide.u32 	%rd3890, %r957, 8;
	add.s64 	%rd3891, %rd2, %rd3890;
	shl.b64 	%rd3892, %rd507, %r958;
	atom.global.or.b64 	%rd3893, [%rd3891], %rd3892;
	sub.s32 	%r2214, 64, %r958;
	shr.u64 	%rd3894, %rd507, %r2214;
	atom.global.or.b64 	%rd3895, [%rd3891+8], %rd3894;
	bra.uni 	$L__BB0_1539;
$L__BB0_1538:
	mul.wide.u32 	%rd3896, %r957, 8;
	add.s64 	%rd3897, %rd2, %rd3896;
	shl.b64 	%rd3898, %rd507, %r958;
	atom.global.or.b64 	%rd3899, [%rd3897], %rd3898;
$L__BB0_1539:
	add.s32 	%r2215, %r940, 1020;
	shr.u32 	%r2216, %r2215, 6;
	and.b32  	%r2217, %r2215, 60;
	ld.global.nc.u64 	%rd3900, [%rd498+5120];
	and.b64  	%rd3901, %rd3900, 2251799813685247;
	mul.wide.u32 	%rd3902, %r2216, 8;
	add.s64 	%rd3903, %rd2, %rd3902;
	shl.b64 	%rd3904, %rd3901, %r2217;
	atom.global.or.b64 	%rd3905, [%rd3903], %rd3904;
	sub.s32 	%r2218, 64, %r2217;
	shr.u64 	%rd3906, %rd3901, %r2218;
	atom.global.or.b64 	%rd3907, [%rd3903+8], %rd3906;
	add.s32 	%r2219, %r940, 1071;
	shr.u32 	%r2220, %r2219, 6;
	and.b32  	%r2221, %r2219, 47;
	ld.global.nc.u64 	%rd3908, [%rd498+5376];
	and.b64  	%rd3909, %rd3908, 2251799813685247;
	mul.wide.u32 	%rd3910, %r2220, 8;
	add.s64 	%rd3911, %rd2, %rd3910;
	shl.b64 	%rd3912, %rd3909, %r2221;
	atom.global.or.b64 	%rd3913, [%rd3911], %rd3912;
	sub.s32 	%r2222, 64, %r2221;
	shr.u64 	%rd3914, %rd3909, %r2222;
	atom.global.or.b64 	%rd3915, [%rd3911+8], %rd3914;
	ld.global.nc.u64 	%rd3916, [%rd498+5632];
	and.b64  	%rd508, %rd3916, 2251799813685247;
	add.s32 	%r2223, %r940, 1122;
	shr.u32 	%r959, %r2223, 6;
	and.b32  	%r960, %r2223, 34;
	setp.lt.u32 	%p147, %r960, 14;
	@%p147 bra 	$L__BB0_1541;
	mul.wide.u32 	%rd3917, %r959, 8;
	add.s64 	%rd3918, %rd2, %rd3917;
	shl.b64 	%rd3919, %rd508, %r960;
	atom.global.or.b64 	%rd3920, [%rd3918], %rd3919;
	sub.s32 	%r2224, 64, %r960;
	shr.u64 	%rd3921, %rd508, %r2224;
	atom.global.or.b64 	%rd3922, [%rd3918+8], %rd3921;
	bra.uni 	$L__BB0_1542;
$L__BB0_1541:
	mul.wide.u32 	%rd3923, %r959, 8;
	add.s64 	%rd3924, %rd2, %rd3923;
	shl.b64 	%rd3925, %rd508, %r960;
	atom.global.or.b64 	%rd3926, [%rd3924], %rd3925;
$L__BB0_1542:
	add.s32 	%r2225, %r940, 1173;
	shr.u32 	%r2226, %r2225, 6;
	and.b32  	%r2227, %r2225, 53;
	ld.global.nc.u64 	%rd3927, [%rd498+5888];
	and.b64  	%rd3928, %rd3927, 2251799813685247;
	mul.wide.u32 	%rd3929, %r2226, 8;
	add.s64 	%rd3930, %rd2, %rd3929;
	shl.b64 	%rd3931, %rd3928, %r2227;
	atom.global.or.b64 	%rd3932, [%rd3930], %rd3931;
	sub.s32 	%r2228, 64, %r2227;
	shr.u64 	%rd3933, %rd3928, %r2228;
	atom.global.or.b64 	%rd3934, [%rd3930+8], %rd3933;
	ld.global.nc.u64 	%rd3935, [%rd498+6144];
	and.b64  	%rd509, %rd3935, 2251799813685247;
	add.s32 	%r2229, %r940, 1224;
	shr.u32 	%r961, %r2229, 6;
	and.b32  	%r962, %r2229, 40;
	setp.lt.u32 	%p148, %r962, 14;
	@%p148 bra 	$L__BB0_1544;
	mul.wide.u32 	%rd3936, %r961, 8;
	add.s64 	%rd3937, %rd2, %rd3936;
	shl.b64 	%rd3938, %rd509, %r962;
	atom.global.or.b64 	%rd3939, [%rd3937], %rd3938;
	sub.s32 	%r2230, 64, %r962;
	shr.u64 	%rd3940, %rd509, %r2230;
	atom.global.or.b64 	%rd3941, [%rd3937+8], %rd3940;
	bra.uni 	$L__BB0_1545;
$L__BB0_1544:
	mul.wide.u32 	%rd3942, %r961, 8;
	add.s64 	%rd3943, %rd2, %rd3942;
	shl.b64 	%rd3944, %rd509, %r962;
	atom.global.or.b64 	%rd3945, [%rd3943], %rd3944;
$L__BB0_1545:
	add.s32 	%r2231, %r940, 1275;
	shr.u32 	%r2232, %r2231, 6;
	and.b32  	%r2233, %r2231, 59;
	ld.global.nc.u64 	%rd3946, [%rd498+6400];
	and.b64  	%rd3947, %rd3946, 2251799813685247;
	mul.wide.u32 	%rd3948, %r2232, 8;
	add.s64 	%rd3949, %rd2, %rd3948;
	shl.b64 	%rd3950, %rd3947, %r2233;
	atom.global.or.b64 	%rd3951, [%rd3949], %rd3950;
	sub.s32 	%r2234, 64, %r2233;
	shr.u64 	%rd3952, %rd3947, %r2234;
	atom.global.or.b64 	%rd3953, [%rd3949+8], %rd3952;
	add.s32 	%r2235, %r940, 1326;
	shr.u32 	%r2236, %r2235, 6;
	and.b32  	%r2237, %r2235, 46;
	ld.global.nc.u64 	%rd3954, [%rd498+6656];
	and.b64  	%rd3955, %rd3954, 2251799813685247;
	mul.wide.u32 	%rd3956, %r2236, 8;
	add.s64 	%rd3957, %rd2, %rd3956;
	shl.b64 	%rd3958, %rd3955, %r2237;
	atom.global.or.b64 	%rd3959, [%rd3957], %rd3958;
	sub.s32 	%r2238, 64, %r2237;
	shr.u64 	%rd3960, %rd3955, %r2238;
	atom.global.or.b64 	%rd3961, [%rd3957+8], %rd3960;
	ld.global.nc.u64 	%rd3962, [%rd498+6912];
	and.b64  	%rd510, %rd3962, 2251799813685247;
	add.s32 	%r2239, %r940, 1377;
	shr.u32 	%r963, %r2239, 6;
	and.b32  	%r964, %r2239, 33;
	setp.lt.u32 	%p149, %r964, 14;
	@%p149 bra 	$L__BB0_1547;
	mul.wide.u32 	%rd3963, %r963, 8;
	add.s64 	%rd3964, %rd2, %rd3963;
	shl.b64 	%rd3965, %rd510, %r964;
	atom.global.or.b64 	%rd3966, [%rd3964], %rd3965;
	sub.s32 	%r2240, 64, %r964;
	shr.u64 	%rd3967, %rd510, %r2240;
	atom.global.or.b64 	%rd3968, [%rd3964+8], %rd3967;
	bra.uni 	$L__BB0_1548;
$L__BB0_1547:
	mul.wide.u32 	%rd3969, %r963, 8;
	add.s64 	%rd3970, %rd2, %rd3969;
	shl.b64 	%rd3971, %rd510, %r964;
	atom.global.or.b64 	%rd3972, [%rd3970], %rd3971;
$L__BB0_1548:
	add.s32 	%r2241, %r940, 1428;
	shr.u32 	%r2242, %r2241, 6;
	and.b32  	%r2243, %r2241, 52;
	ld.global.nc.u64 	%rd3973, [%rd498+7168];
	and.b64  	%rd3974, %rd3973, 2251799813685247;
	mul.wide.u32 	%rd3975, %r2242, 8;
	add.s64 	%rd3976, %rd2, %rd3975;
	shl.b64 	%rd3977, %rd3974, %r2243;
	atom.global.or.b64 	%rd3978, [%rd3976], %rd3977;
	sub.s32 	%r2244, 64, %r2243;
	shr.u64 	%rd3979, %rd3974, %r2244;
	atom.global.or.b64 	%rd3980, [%rd3976+8], %rd3979;
	ld.global.nc.u64 	%rd3981, [%rd498+7424];
	and.b64  	%rd511, %rd3981, 2251799813685247;
	add.s32 	%r2245, %r940, 1479;
	shr.u32 	%r965, %r2245, 6;
	and.b32  	%r966, %r2245, 39;
	setp.lt.u32 	%p150, %r966, 14;
	@%p150 bra 	$L__BB0_1550;
	mul.wide.u32 	%rd3982, %r965, 8;
	add.s64 	%rd3983, %rd2, %rd3982;
	shl.b64 	%rd3984, %rd511, %r966;
	atom.global.or.b64 	%rd3985, [%rd3983], %rd3984;
	sub.s32 	%r2246, 64, %r966;
	shr.u64 	%rd3986, %rd511, %r2246;
	atom.global.or.b64 	%rd3987, [%rd3983+8], %rd3986;
	bra.uni 	$L__BB0_1551;
$L__BB0_1550:
	mul.wide.u32 	%rd3988, %r965, 8;
	add.s64 	%rd3989, %rd2, %rd3988;
	shl.b64 	%rd3990, %rd511, %r966;
	atom.global.or.b64 	%rd3991, [%rd3989], %rd3990;
$L__BB0_1551:
	add.s32 	%r2247, %r940, 1530;
	shr.u32 	%r2248, %r2247, 6;
	and.b32  	%r2249, %r2247, 58;
	ld.global.nc.u64 	%rd3992, [%rd498+7680];
	and.b64  	%rd3993, %rd3992, 2251799813685247;
	mul.wide.u32 	%rd3994, %r2248, 8;
	add.s64 	%rd3995, %rd2, %rd3994;
	shl.b64 	%rd3996, %rd3993, %r2249;
	atom.global.or.b64 	%rd3997, [%rd3995], %rd3996;
	sub.s32 	%r2250, 64, %r2249;
	shr.u64 	%rd3998, %rd3993, %r2250;
	atom.global.or.b64 	%rd3999, [%rd3995+8], %rd3998;
	ld.global.nc.u64 	%rd4000, [%rd498+7936];
	and.b64  	%rd512, %rd4000, 2251799813685247;
	add.s32 	%r2251, %r940, 1581;
	shr.u32 	%r967, %r2251, 6;
	and.b32  	%r968, %r2251, 45;
	setp.eq.s32 	%p151, %r968, 13;
	@%p151 bra 	$L__BB0_1553;
	mul.wide.u32 	%rd4001, %r967, 8;
	add.s64 	%rd4002, %rd2, %rd4001;
	shl.b64 	%rd4003, %rd512, %r968;
	atom.global.or.b64 	%rd4004, [%rd4002], %rd4003;
	sub.s32 	%r2252, 64, %r968;
	shr.u64 	%rd4005, %rd512, %r2252;
	atom.global.or.b64 	%rd4006, [%rd4002+8], %rd4005;
	bra.uni 	$L__BB0_1680;
$L__BB0_1553:
	mul.wide.u32 	%rd4007, %r967, 8;
	add.s64 	%rd4008, %rd2, %rd4007;
	shl.b64 	%rd4009, %rd512, 13;
	atom.global.or.b64 	%rd4010, [%rd4008], %rd4009;
	bra.uni 	$L__BB0_1680;
$L__BB0_1554:
	mov.u32 	%r1983, %tid.x;
	mul.lo.s32 	%r969, %r1983, 1696;
	mul.wide.u32 	%rd3181, %r1983, 8;
	add.s64 	%rd513, %rd1, %rd3181;
	ld.global.nc.u64 	%rd3182, [%rd513];
	and.b64  	%rd514, %rd3182, 9007199254740991;
	shr.u32 	%r970, %r969, 6;
	and.b32  	%r971, %r969, 32;
	setp.ne.s32 	%p126, %r971, 0;
	@%p126 bra 	$L__BB0_1556;
	mul.wide.u32 	%rd3189, %r970, 8;
	add.s64 	%rd3190, %rd2, %rd3189;
	atom.global.or.b64 	%rd3191, [%rd3190], %rd514;
	bra.uni 	$L__BB0_1557;
$L__BB0_1556:
	mul.wide.u32 	%rd3183, %r970, 8;
	add.s64 	%rd3184, %rd2, %rd3183;
	shl.b64 	%rd3185, %rd514, %r971;
	atom.global.or.b64 	%rd3186, [%rd3184], %rd3185;
	sub.s32 	%r1984, 64, %r971;
	shr.u64 	%rd3187, %rd514, %r1984;
	atom.global.or.b64 	%rd3188, [%rd3184+8], %rd3187;
$L__BB0_1557:
	add.s32 	%r1985, %r969, 53;
	shr.u32 	%r1986, %r1985, 6;
	and.b32  	%r1987, %r1985, 53;
	ld.global.nc.u64 	%rd3192, [%rd513+256];
	and.b64  	%rd3193, %rd3192, 9007199254740991;
	mul.wide.u32 	%rd3194, %r1986, 8;
	add.s64 	%rd3195, %rd2, %rd3194;
	shl.b64 	%rd3196, %rd3193, %r1987;
	atom.global.or.b64 	%rd3197, [%rd3195], %rd3196;
	sub.s32 	%r1988, 64, %r1987;
	shr.u64 	%rd3198, %rd3193, %r1988;
	atom.global.or.b64 	%rd3199, [%rd3195+8], %rd3198;
	ld.global.nc.u64 	%rd3200, [%rd513+512];
	and.b64  	%rd515, %rd3200, 9007199254740991;
	add.s32 	%r1989, %r969, 106;
	shr.u32 	%r972, %r1989, 6;
	and.b32  	%r973, %r1989, 42;
	setp.lt.u32 	%p127, %r973, 12;
	@%p127 bra 	$L__BB0_1559;
	mul.wide.u32 	%rd3201, %r972, 8;
	add.s64 	%rd3202, %rd2, %rd3201;
	shl.b64 	%rd3203, %rd515, %r973;
	atom.global.or.b64 	%rd3204, [%rd3202], %rd3203;
	sub.s32 	%r1990, 64, %r973;
	shr.u64 	%rd3205, %rd515, %r1990;
	atom.global.or.b64 	%rd3206, [%rd3202+8], %rd3205;
	bra.uni 	$L__BB0_1560;
$L__BB0_1559:
	mul.wide.u32 	%rd3207, %r972, 8;
	add.s64 	%rd3208, %rd2, %rd3207;
	shl.b64 	%rd3209, %rd515, %r973;
	atom.global.or.b64 	%rd3210, [%rd3208], %rd3209;
$L__BB0_1560:
	add.s32 	%r1991, %r969, 159;
	shr.u32 	%r1992, %r1991, 6;
	and.b32  	%r1993, %r1991, 63;
	ld.global.nc.u64 	%rd3211, [%rd513+768];
	and.b64  	%rd3212, %rd3211, 9007199254740991;
	mul.wide.u32 	%rd3213, %r1992, 8;
	add.s64 	%rd3214, %rd2, %rd3213;
	shl.b64 	%rd3215, %rd3212, %r1993;
	atom.global.or.b64 	%rd3216, [%rd3214], %rd3215;
	sub.s32 	%r1994, 64, %r1993;
	shr.u64 	%rd3217, %rd3212, %r1994;
	atom.global.or.b64 	%rd3218, [%rd3214+8], %rd3217;
	add.s32 	%r1995, %r969, 212;
	shr.u32 	%r1996, %r1995, 6;
	and.b32  	%r1997, %r1995, 52;
	ld.global.nc.u64 	%rd3219, [%rd513+1024];
	and.b64  	%rd3220, %rd3219, 9007199254740991;
	mul.wide.u32 	%rd3221, %r1996, 8;
	add.s64 	%rd3222, %rd2, %rd3221;
	shl.b64 	%rd3223, %rd3220, %r1997;
	atom.global.or.b64 	%rd3224, [%rd3222], %rd3223;
	sub.s32 	%r1998, 64, %r1997;
	shr.u64 	%rd3225, %rd3220, %r1998;
	atom.global.or.b64 	%rd3226, [%rd3222+8], %rd3225;
	ld.global.nc.u64 	%rd3227, [%rd513+1280];
	and.b64  	%rd516, %rd3227, 9007199254740991;
	add.s32 	%r1999, %r969, 265;
	shr.u32 	%r974, %r1999, 6;
	and.b32  	%r975, %r1999, 41;
	setp.lt.u32 	%p128, %r975, 12;
	@%p128 bra 	$L__BB0_1562;
	mul.wide.u32 	%rd3228, %r974, 8;
	add.s64 	%rd3229, %rd2, %rd3228;
	shl.b64 	%rd3230, %rd516, %r975;
	atom.global.or.b64 	%rd3231, [%rd3229], %rd3230;
	sub.s32 	%r2000, 64, %r975;
	shr.u64 	%rd3232, %rd516, %r2000;
	atom.global.or.b64 	%rd3233, [%rd3229+8], %rd3232;
	bra.uni 	$L__BB0_1563;
$L__BB0_1562:
	mul.wide.u32 	%rd3234, %r974, 8;
	add.s64 	%rd3235, %rd2, %rd3234;
	shl.b64 	%rd3236, %rd516, %r975;
	atom.global.or.b64 	%rd3237, [%rd3235], %rd3236;
$L__BB0_1563:
	add.s32 	%r2001, %r969, 318;
	shr.u32 	%r2002, %r2001, 6;
	and.b32  	%r2003, %r2001, 62;
	ld.global.nc.u64 	%rd3238, [%rd513+1536];
	and.b64  	%rd3239, %rd3238, 9007199254740991;
	mul.wide.u32 	%rd3240, %r2002, 8;
	add.s64 	%rd3241, %rd2, %rd3240;
	shl.b64 	%rd3242, %rd3239, %r2003;
	atom.global.or.b64 	%rd3243, [%rd3241], %rd3242;
	sub.s32 	%r2004, 64, %r2003;
	shr.u64 	%rd3244, %rd3239, %r2004;
	atom.global.or.b64 	%rd3245, [%rd3241+8], %rd3244;
	add.s32 	%r2005, %r969, 371;
	shr.u32 	%r2006, %r2005, 6;
	and.b32  	%r2007, %r2005, 51;
	ld.global.nc.u64 	%rd3246, [%rd513+1792];
	and.b64  	%rd3247, %rd3246, 9007199254740991;
	mul.wide.u32 	%rd3248, %r2006, 8;
	add.s64 	%rd3249, %rd2, %rd3248;
	shl.b64 	%rd3250, %rd3247, %r2007;
	atom.global.or.b64 	%rd3251, [%rd3249], %rd3250;
	sub.s32 	%r2008, 64, %r2007;
	shr.u64 	%rd3252, %rd3247, %r2008;
	atom.global.or.b64 	%rd3253, [%rd3249+8], %rd3252;
	ld.global.nc.u64 	%rd3254, [%rd513+2048];
	and.b64  	%rd517, %rd3254, 9007199254740991;
	add.s32 	%r2009, %r969, 424;
	shr.u32 	%r976, %r2009, 6;
	and.b32  	%r977, %r2009, 40;
	setp.lt.u32 	%p129, %r977, 12;
	@%p129 bra 	$L__BB0_1565;
	mul.wide.u32 	%rd3255, %r976, 8;
	add.s64 	%rd3256, %rd2, %rd3255;
	shl.b64 	%rd3257, %rd517, %r977;
	atom.global.or.b64 	%rd3258, [%rd3256], %rd3257;
	sub.s32 	%r2010, 64, %r977;
	shr.u64 	%rd3259, %rd517, %r2010;
	atom.global.or.b64 	%rd3260, [%rd3256+8], %rd3259;
	bra.uni 	$L__BB0_1566;
$L__BB0_1565:
	mul.wide.u32 	%rd3261, %r976, 8;
	add.s64 	%rd3262, %rd2, %rd3261;
	shl.b64 	%rd3263, %rd517, %r977;
	atom.global.or.b64 	%rd3264, [%rd3262], %rd3263;
$L__BB0_1566:
	add.s32 	%r2011, %r969, 477;
	shr.u32 	%r2012, %r2011, 6;
	and.b32  	%r2013, %r2011, 61;
	ld.global.nc.u64 	%rd3265, [%rd513+2304];
	and.b64  	%rd3266, %rd3265, 9007199254740991;
	mul.wide.u32 	%rd3267, %r2012, 8;
	add.s64 	%rd3268, %rd2, %rd3267;
	shl.b64 	%rd3269, %rd3266, %r2013;
	atom.global.or.b64 	%rd3270, [%rd3268], %rd3269;
	sub.s32 	%r2014, 64, %r2013;
	shr.u64 	%rd3271, %rd3266, %r2014;
	atom.global.or.b64 	%rd3272, [%rd3268+8], %rd3271;
	add.s32 	%r2015, %r969, 530;
	shr.u32 	%r2016, %r2015, 6;
	and.b32  	%r2017, %r2015, 50;
	ld.global.nc.u64 	%rd3273, [%rd513+2560];
	and.b64  	%rd3274, %rd3273, 9007199254740991;
	mul.wide.u32 	%rd3275, %r2016, 8;
	add.s64 	%rd3276, %rd2, %rd3275;
	shl.b64 	%rd3277, %rd3274, %r2017;
	atom.global.or.b64 	%rd3278, [%rd3276], %rd3277;
	sub.s32 	%r2018, 64, %r2017;
	shr.u64 	%rd3279, %rd3274, %r2018;
	atom.global.or.b64 	%rd3280, [%rd3276+8], %rd3279;
	ld.global.nc.u64 	%rd3281, [%rd513+2816];
	and.b64  	%rd518, %rd3281, 9007199254740991;
	add.s32 	%r2019, %r969, 583;
	shr.u32 	%r978, %r2019, 6;
	and.b32  	%r979, %r2019, 39;
	setp.lt.u32 	%p130, %r979, 12;
	@%p130 bra 	$L__BB0_1568;
	mul.wide.u32 	%rd3282, %r978, 8;
	add.s64 	%rd3283, %rd2, %rd3282;
	shl.b64 	%rd3284, %rd518, %r979;
	atom.global.or.b64 	%rd3285, [%rd3283], %rd3284;
	sub.s32 	%r2020, 64, %r979;
	shr.u64 	%rd3286, %rd518, %r2020;
	atom.global.or.b64 	%rd3287, [%rd3283+8], %rd3286;
	bra.uni 	$L__BB0_1569;
$L__BB0_1568:
	mul.wide.u32 	%rd3288, %r978, 8;
	add.s64 	%rd3289, %rd2, %rd3288;
	shl.b64 	%rd3290, %rd518, %r979;
	atom.global.or.b64 	%rd3291, [%rd3289], %rd3290;
$L__BB0_1569:
	add.s32 	%r2021, %r969, 636;
	shr.u32 	%r2022, %r2021, 6;
	and.b32  	%r2023, %r2021, 60;
	ld.global.nc.u64 	%rd3292, [%rd513+3072];
	and.b64  	%rd3293, %rd3292, 9007199254740991;
	mul.wide.u32 	%rd3294, %r2022, 8;
	add.s64 	%rd3295, %rd2, %rd3294;
	shl.b64 	%rd3296, %rd3293, %r2023;
	atom.global.or.b64 	%rd3297, [%rd3295], %rd3296;
	sub.s32 	%r2024, 64, %r2023;
	shr.u64 	%rd3298, %rd3293, %r2024;
	atom.global.or.b64 	%rd3299, [%rd3295+8], %rd3298;
	add.s32 	%r2025, %r969, 689;
	shr.u32 	%r2026, %r2025, 6;
	and.b32  	%r2027, %r2025, 49;
	ld.global.nc.u64 	%rd3300, [%rd513+3328];
	and.b64  	%rd3301, %rd3300, 9007199254740991;
	mul.wide.u32 	%rd3302, %r2026, 8;
	add.s64 	%rd3303, %rd2, %rd3302;
	shl.b64 	%rd3304, %rd3301, %r2027;
	atom.global.or.b64 	%rd3305, [%rd3303], %rd3304;
	sub.s32 	%r2028, 64, %r2027;
	shr.u64 	%rd3306, %rd3301, %r2028;
	atom.global.or.b64 	%rd3307, [%rd3303+8], %rd3306;
	ld.global.nc.u64 	%rd3308, [%rd513+3584];
	and.b64  	%rd519, %rd3308, 9007199254740991;
	add.s32 	%r2029, %r969, 742;
	shr.u32 	%r980, %r2029, 6;
	and.b32  	%r981, %r2029, 38;
	setp.lt.u32 	%p131, %r981, 12;
	@%p131 bra 	$L__BB0_1571;
	mul.wide.u32 	%rd3309, %r980, 8;
	add.s64 	%rd3310, %rd2, %rd3309;
	shl.b64 	%rd3311, %rd519, %r981;
	atom.global.or.b64 	%rd3312, [%rd3310], %rd3311;
	sub.s32 	%r2030, 64, %r981;
	shr.u64 	%rd3313, %rd519, %r2030;
	atom.global.or.b64 	%rd3314, [%rd3310+8], %rd3313;
	bra.uni 	$L__BB0_1572;
$L__BB0_1571:
	mul.wide.u32 	%rd3315, %r980, 8;
	add.s64 	%rd3316, %rd2, %rd3315;
	shl.b64 	%rd3317, %rd519, %r981;
	atom.global.or.b64 	%rd3318, [%rd3316], %rd3317;
$L__BB0_1572:
	add.s32 	%r2031, %r969, 795;
	shr.u32 	%r2032, %r2031, 6;
	and.b32  	%r2033, %r2031, 59;
	ld.global.nc.u64 	%rd3319, [%rd513+3840];
	and.b64  	%rd3320, %rd3319, 9007199254740991;
	mul.wide.u32 	%rd3321, %r2032, 8;
	add.s64 	%rd3322, %rd2, %rd3321;
	shl.b64 	%rd3323, %rd3320, %r2033;
	atom.global.or.b64 	%rd3324, [%rd3322], %rd3323;
	sub.s32 	%r2034, 64, %r2033;
	shr.u64 	%rd3325, %rd3320, %r2034;
	atom.global.or.b64 	%rd3326, [%rd3322+8], %rd3325;
	add.s32 	%r2035, %r969, 848;
	shr.u32 	%r2036, %r2035, 6;
	and.b32  	%r2037, %r2035, 48;
	ld.global.nc.u64 	%rd3327, [%rd513+4096];
	and.b64  	%rd3328, %rd3327, 9007199254740991;
	mul.wide.u32 	%rd3329, %r2036, 8;
	add.s64 	%rd3330, %rd2, %rd3329;
	shl.b64 	%rd3331, %rd3328, %r2037;
	atom.global.or.b64 	%rd3332, [%rd3330], %rd3331;
	sub.s32 	%r2038, 64, %r2037;
	shr.u64 	%rd3333, %rd3328, %r2038;
	atom.global.or.b64 	%rd3334, [%rd3330+8], %rd3333;
	ld.global.nc.u64 	%rd3335, [%rd513+4352];
	and.b64  	%rd520, %rd3335, 9007199254740991;
	add.s32 	%r2039, %r969, 901;
	shr.u32 	%r982, %r2039, 6;
	and.b32  	%r983, %r2039, 37;
	setp.lt.u32 	%p132, %r983, 12;
	@%p132 bra 	$L__BB0_1574;
	mul.wide.u32 	%rd3336, %r982, 8;
	add.s64 	%rd3337, %rd2, %rd3336;
	shl.b64 	%rd3338, %rd520, %r983;
	atom.global.or.b64 	%rd3339, [%rd3337], %rd3338;
	sub.s32 	%r2040, 64, %r983;
	shr.u64 	%rd3340, %rd520, %r2040;
	atom.global.or.b64 	%rd3341, [%rd3337+8], %rd3340;
	bra.uni 	$L__BB0_1575;
$L__BB0_1574:
	mul.wide.u32 	%rd3342, %r982, 8;
	add.s64 	%rd3343, %rd2, %rd3342;
	shl.b64 	%rd3344, %rd520, %r983;
	atom.global.or.b64 	%rd3345, [%rd3343], %rd3344;
$L__BB0_1575:
	add.s32 	%r2041, %r969, 954;
	shr.u32 	%r2042, %r2041, 6;
	and.b32  	%r2043, %r2041, 58;
	ld.global.nc.u64 	%rd3346, [%rd513+4608];
	and.b64  	%rd3347, %rd3346, 9007199254740991;
	mul.wide.u32 	%rd3348, %r2042, 8;
	add.s64 	%rd3349, %rd2, %rd3348;
	shl.b64 	%rd3350, %rd3347, %r2043;
	atom.global.or.b64 	%rd3351, [%rd3349], %rd3350;
	sub.s32 	%r2044, 64, %r2043;
	shr.u64 	%rd3352, %rd3347, %r2044;
	atom.global.or.b64 	%rd3353, [%rd3349+8], %rd3352;
	add.s32 	%r2045, %r969, 1007;
	shr.u32 	%r2046, %r2045, 6;
	and.b32  	%r2047, %r2045, 47;
	ld.global.nc.u64 	%rd3354, [%rd513+4864];
	and.b64  	%rd3355, %rd3354, 9007199254740991;
	mul.wide.u32 	%rd3356, %r2046, 8;
	add.s64 	%rd3357, %rd2, %rd3356;
	shl.b64 	%rd3358, %rd3355, %r2047;
	atom.global.or.b64 	%rd3359, [%rd3357], %rd3358;
	sub.s32 	%r2048, 64, %r2047;
	shr.u64 	%rd3360, %rd3355, %r2048;
	atom.global.or.b64 	%rd3361, [%rd3357+8], %rd3360;
	ld.global.nc.u64 	%rd3362, [%rd513+5120];
	and.b64  	%rd521, %rd3362, 9007199254740991;
	add.s32 	%r2049, %r969, 1060;
	shr.u32 	%r984, %r2049, 6;
	and.b32  	%r985, %r2049, 36;
	setp.lt.u32 	%p133, %r985, 12;
	@%p133 bra 	$L__BB0_1577;
	mul.wide.u32 	%rd3363, %r984, 8;
	add.s64 	%rd3364, %rd2, %rd3363;
	shl.b64 	%rd3365, %rd521, %r985;
	atom.global.or.b64 	%rd3366, [%rd3364], %rd3365;
	sub.s32 	%r2050, 64, %r985;
	shr.u64 	%rd3367, %rd521, %r2050;
	atom.global.or.b64 	%rd3368, [%rd3364+8], %rd3367;
	bra.uni 	$L__BB0_1578;
$L__BB0_1577:
	mul.wide.u32 	%rd3369, %r984, 8;
	add.s64 	%rd3370, %rd2, %rd3369;
	shl.b64 	%rd3371, %rd521, %r985;
	atom.global.or.b64 	%rd3372, [%rd3370], %rd3371;
$L__BB0_1578:
	add.s32 	%r2051, %r969, 1113;
	shr.u32 	%r2052, %r2051, 6;
	and.b32  	%r2053, %r2051, 57;
	ld.global.nc.u64 	%rd3373, [%rd513+5376];
	and.b64  	%rd3374, %rd3373, 9007199254740991;
	mul.wide.u32 	%rd3375, %r2052, 8;
	add.s64 	%rd3376, %rd2, %rd3375;
	shl.b64 	%rd3377, %rd3374, %r2053;
	atom.global.or.b64 	%rd3378, [%rd3376], %rd3377;
	sub.s32 	%r2054, 64, %r2053;
	shr.u64 	%rd3379, %rd3374, %r2054;
	atom.global.or.b64 	%rd3380, [%rd3376+8], %rd3379;
	add.s32 	%r2055, %r969, 1166;
	shr.u32 	%r2056, %r2055, 6;
	and.b32  	%r2057, %r2055, 46;
	ld.global.nc.u64 	%rd3381, [%rd513+5632];
	and.b64  	%rd3382, %rd3381, 9007199254740991;
	mul.wide.u32 	%rd3383, %r2056, 8;
	add.s64 	%rd3384, %rd2, %rd3383;
	shl.b64 	%rd3385, %rd3382, %r2057;
	atom.global.or.b64 	%rd3386, [%rd3384], %rd3385;
	sub.s32 	%r2058, 64, %r2057;
	shr.u64 	%rd3387, %rd3382, %r2058;
	atom.global.or.b64 	%rd3388, [%rd3384+8], %rd3387;
	ld.global.nc.u64 	%rd3389, [%rd513+5888];
	and.b64  	%rd522, %rd3389, 9007199254740991;
	add.s32 	%r2059, %r969, 1219;
	shr.u32 	%r986, %r2059, 6;
	and.b32  	%r987, %r2059, 35;
	setp.lt.u32 	%p134, %r987, 12;
	@%p134 bra 	$L__BB0_1580;
	mul.wide.u32 	%rd3390, %r986, 8;
	add.s64 	%rd3391, %rd2, %rd3390;
	shl.b64 	%rd3392, %rd522, %r987;
	atom.global.or.b64 	%rd3393, [%rd3391], %rd3392;
	sub.s32 	%r2060, 64, %r987;
	shr.u64 	%rd3394, %rd522, %r2060;
	atom.global.or.b64 	%rd3395, [%rd3391+8], %rd3394;
	bra.uni 	$L__BB0_1581;
$L__BB0_1580:
	mul.wide.u32 	%rd3396, %r986, 8;
	add.s64 	%rd3397, %rd2, %rd3396;
	shl.b64 	%rd3398, %rd522, %r987;
	atom.global.or.b64 	%rd3399, [%rd3397], %rd3398;
$L__BB0_1581:
	add.s32 	%r2061, %r969, 1272;
	shr.u32 	%r2062, %r2061, 6;
	and.b32  	%r2063, %r2061, 56;
	ld.global.nc.u64 	%rd3400, [%rd513+6144];
	and.b64  	%rd3401, %rd3400, 9007199254740991;
	mul.wide.u32 	%rd3402, %r2062, 8;
	add.s64 	%rd3403, %rd2, %rd3402;
	shl.b64 	%rd3404, %rd3401, %r2063;
	atom.global.or.b64 	%rd3405, [%rd3403], %rd3404;
	sub.s32 	%r2064, 64, %r2063;
	shr.u64 	%rd3406, %rd3401, %r2064;
	atom.global.or.b64 	%rd3407, [%rd3403+8], %rd3406;
	add.s32 	%r2065, %r969, 1325;
	shr.u32 	%r2066, %r2065, 6;
	and.b32  	%r2067, %r2065, 45;
	ld.global.nc.u64 	%rd3408, [%rd513+6400];
	and.b64  	%rd3409, %rd3408, 9007199254740991;
	mul.wide.u32 	%rd3410, %r2066, 8;
	add.s64 	%rd3411, %rd2, %rd3410;
	shl.b64 	%rd3412, %rd3409, %r2067;
	atom.global.or.b64 	%rd3413, [%rd3411], %rd3412;
	sub.s32 	%r2068, 64, %r2067;
	shr.u64 	%rd3414, %rd3409, %r2068;
	atom.global.or.b64 	%rd3415, [%rd3411+8], %rd3414;
	ld.global.nc.u64 	%rd3416, [%rd513+6656];
	and.b64  	%rd523, %rd3416, 9007199254740991;
	add.s32 	%r2069, %r969, 1378;
	shr.u32 	%r988, %r2069, 6;
	and.b32  	%r989, %r2069, 34;
	setp.lt.u32 	%p135, %r989, 12;
	@%p135 bra 	$L__BB0_1583;
	mul.wide.u32 	%rd3417, %r988, 8;
	add.s64 	%rd3418, %rd2, %rd3417;
	shl.b64 	%rd3419, %rd523, %r989;
	atom.global.or.b64 	%rd3420, [%rd3418], %rd3419;
	sub.s32 	%r2070, 64, %r989;
	shr.u64 	%rd3421, %rd523, %r2070;
	atom.global.or.b64 	%rd3422, [%rd3418+8], %rd3421;
	bra.uni 	$L__BB0_1584;
$L__BB0_1583:
	mul.wide.u32 	%rd3423, %r988, 8;
	add.s64 	%rd3424, %rd2, %rd3423;
	shl.b64 	%rd3425, %rd523, %r989;
	atom.global.or.b64 	%rd3426, [%rd3424], %rd3425;
$L__BB0_1584:
	add.s32 	%r2071, %r969, 1431;
	shr.u32 	%r2072, %r2071, 6;
	and.b32  	%r2073, %r2071, 55;
	ld.global.nc.u64 	%rd3427, [%rd513+6912];
	and.b64  	%rd3428, %rd3427, 9007199254740991;
	mul.wide.u32 	%rd3429, %r2072, 8;
	add.s64 	%rd3430, %rd2, %rd3429;
	shl.b64 	%rd3431, %rd3428, %r2073;
	atom.global.or.b64 	%rd3432, [%rd3430], %rd3431;
	sub.s32 	%r2074, 64, %r2073;
	shr.u64 	%rd3433, %rd3428, %r2074;
	atom.global.or.b64 	%rd3434, [%rd3430+8], %rd3433;
	add.s32 	%r2075, %r969, 1484;
	shr.u32 	%r2076, %r2075, 6;
	and.b32  	%r2077, %r2075, 44;
	ld.global.nc.u64 	%rd3435, [%rd513+7168];
	and.b64  	%rd3436, %rd3435, 9007199254740991;
	mul.wide.u32 	%rd3437, %r2076, 8;
	add.s64 	%rd3438, %rd2, %rd3437;
	shl.b64 	%rd3439, %rd3436, %r2077;
	atom.global.or.b64 	%rd3440, [%rd3438], %rd3439;
	sub.s32 	%r2078, 64, %r2077;
	shr.u64 	%rd3441, %rd3436, %r2078;
	atom.global.or.b64 	%rd3442, [%rd3438+8], %rd3441;
	ld.global.nc.u64 	%rd3443, [%rd513+7424];
	and.b64  	%rd524, %rd3443, 9007199254740991;
	add.s32 	%r2079, %r969, 1537;
	shr.u32 	%r990, %r2079, 6;
	and.b32  	%r991, %r2079, 33;
	setp.lt.u32 	%p136, %r991, 12;
	@%p136 bra 	$L__BB0_1586;
	mul.wide.u32 	%rd3444, %r990, 8;
	add.s64 	%rd3445, %rd2, %rd3444;
	shl.b64 	%rd3446, %rd524, %r991;
	atom.global.or.b64 	%rd3447, [%rd3445], %rd3446;
	sub.s32 	%r2080, 64, %r991;
	shr.u64 	%rd3448, %rd524, %r2080;
	atom.global.or.b64 	%rd3449, [%rd3445+8], %rd3448;
	bra.uni 	$L__BB0_1587;
$L__BB0_1586:
	mul.wide.u32 	%rd3450, %r990, 8;
	add.s64 	%rd3451, %rd2, %rd3450;
	shl.b64 	%rd3452, %rd524, %r991;
	atom.global.or.b64 	%rd3453, [%rd3451], %rd3452;
$L__BB0_1587:
	add.s32 	%r2081, %r969, 1590;
	shr.u32 	%r2082, %r2081, 6;
	and.b32  	%r2083, %r2081, 54;
	ld.global.nc.u64 	%rd3454, [%rd513+7680];
	and.b64  	%rd3455, %rd3454, 9007199254740991;
	mul.wide.u32 	%rd3456, %r2082, 8;
	add.s64 	%rd3457, %rd2, %rd3456;
	shl.b64 	%rd3458, %rd3455, %r2083;
	atom.global.or.b64 	%rd3459, [%rd3457], %rd3458;
	sub.s32 	%r2084, 64, %r2083;
	shr.u64 	%rd3460, %rd3455, %r2084;
	atom.global.or.b64 	%rd3461, [%rd3457+8], %rd3460;
	ld.global.nc.u64 	%rd3462, [%rd513+7936];
	and.b64  	%rd525, %rd3462, 9007199254740991;
	add.s32 	%r2085, %r969, 1643;
	shr.u32 	%r992, %r2085, 6;
	and.b32  	%r993, %r2085, 43;
	setp.eq.s32 	%p137, %r993, 11;
	@%p137 bra 	$L__BB0_1589;
	mul.wide.u32 	%rd3463, %r992, 8;
	add.s64 	%rd3464, %rd2, %rd3463;
	shl.b64 	%rd3465, %rd525, %r993;
	atom.global.or.b64 	%rd3466, [%rd3464], %rd3465;
	sub.s32 	%r2086, 64, %r993;
	shr.u64 	%rd3467, %rd525, %r2086;
	atom.global.or.b64 	%rd3468, [%rd3464+8], %rd3467;
	bra.uni 	$L__BB0_1680;
$L__BB0_1589:
	mul.wide.u32 	%rd3469, %r992, 8;
	add.s64 	%rd3470, %rd2, %rd3469;
	shl.b64 	%rd3471, %rd525, 11;
	atom.global.or.b64 	%rd3472, [%rd3470], %rd3471;
	bra.uni 	$L__BB0_1680;
$L__BB0_1590:
	mov.u32 	%r1807, %tid.x;
	mul.lo.s32 	%r994, %r1807, 1760;
	mul.wide.u32 	%rd2647, %r1807, 8;
	add.s64 	%rd526, %rd1, %rd2647;
	ld.global.nc.u64 	%rd2648, [%rd526];
	and.b64  	%rd527, %rd2648, 36028797018963967;
	shr.u32 	%r995, %r994, 6;
	and.b32  	%r996, %r994, 32;
	setp.ne.s32 	%p116, %r996, 0;
	@%p116 bra 	$L__BB0_1592;
	mul.wide.u32 	%rd2655, %r995, 8;
	add.s64 	%rd2656, %rd2, %rd2655;
	atom.global.or.b64 	%rd2657, [%rd2656], %rd527;
	bra.uni 	$L__BB0_1593;
$L__BB0_1592:
	mul.wide.u32 	%rd2649, %r995, 8;
	add.s64 	%rd2650, %rd2, %rd2649;
	shl.b64 	%rd2651, %rd527, %r996;
	atom.global.or.b64 	%rd2652, [%rd2650], %rd2651;
	sub.s32 	%r1808, 64, %r996;
	shr.u64 	%rd2653, %rd527, %r1808;
	atom.global.or.b64 	%rd2654, [%rd2650+8], %rd2653;
$L__BB0_1593:
	add.s32 	%r1809, %r994, 55;
	shr.u32 	%r1810, %r1809, 6;
	and.b32  	%r1811, %r1809, 55;
	ld.global.nc.u64 	%rd2658, [%rd526+256];
	and.b64  	%rd2659, %rd2658, 36028797018963967;
	mul.wide.u32 	%rd2660, %r1810, 8;
	add.s64 	%rd2661, %rd2, %rd2660;
	shl.b64 	%rd2662, %rd2659, %r1811;
	atom.global.or.b64 	%rd2663, [%rd2661], %rd2662;
	sub.s32 	%r1812, 64, %r1811;
	shr.u64 	%rd2664, %rd2659, %r1812;
	atom.global.or.b64 	%rd2665, [%rd2661+8], %rd2664;
	add.s32 	%r1813, %r994, 110;
	shr.u32 	%r1814, %r1813, 6;
	and.b32  	%r1815, %r1813, 46;
	ld.global.nc.u64 	%rd2666, [%rd526+512];
	and.b64  	%rd2667, %rd2666, 36028797018963967;
	mul.wide.u32 	%rd2668, %r1814, 8;
	add.s64 	%rd2669, %rd2, %rd2668;
	shl.b64 	%rd2670, %rd2667, %r1815;
	atom.global.or.b64 	%rd2671, [%rd2669], %rd2670;
	sub.s32 	%r1816, 64, %r1815;
	shr.u64 	%rd2672, %rd2667, %r1816;
	atom.global.or.b64 	%rd2673, [%rd2669+8], %rd2672;
	ld.global.nc.u64 	%rd2674, [%rd526+768];
	and.b64  	%rd528, %rd2674, 36028797018963967;
	add.s32 	%r1817, %r994, 165;
	shr.u32 	%r997, %r1817, 6;
	and.b32  	%r998, %r1817, 37;
	setp.lt.u32 	%p117, %r998, 10;
	@%p117 bra 	$L__BB0_1595;
	mul.wide.u32 	%rd2675, %r997, 8;
	add.s64 	%rd2676, %rd2, %rd2675;
	shl.b64 	%rd2677, %rd528, %r998;
	atom.global.or.b64 	%rd2678, [%rd2676], %rd2677;
	sub.s32 	%r1818, 64, %r998;
	shr.u64 	%rd2679, %rd528, %r1818;
	atom.global.or.b64 	%rd2680, [%rd2676+8], %rd2679;
	bra.uni 	$L__BB0_1596;
$L__BB0_1595:
	mul.wide.u32 	%rd2681, %r997, 8;
	add.s64 	%rd2682, %rd2, %rd2681;
	shl.b64 	%rd2683, %rd528, %r998;
	atom.global.or.b64 	%rd2684, [%rd2682], %rd2683;
$L__BB0_1596:
	add.s32 	%r1819, %r994, 220;
	shr.u32 	%r1820, %r1819, 6;
	and.b32  	%r1821, %r1819, 60;
	ld.global.nc.u64 	%rd2685, [%rd526+1024];
	and.b64  	%rd2686, %rd2685, 36028797018963967;
	mul.wide.u32 	%rd2687, %r1820, 8;
	add.s64 	%rd2688, %rd2, %rd2687;
	shl.b64 	%rd2689, %rd2686, %r1821;
	atom.global.or.b64 	%rd2690, [%rd2688], %rd2689;
	sub.s32 	%r1822, 64, %r1821;
	shr.u64 	%rd2691, %rd2686, %r1822;
	atom.global.or.b64 	%rd2692, [%rd2688+8], %rd2691;
	add.s32 	%r1823, %r994, 275;
	shr.u32 	%r1824, %r1823, 6;
	and.b32  	%r1825, %r1823, 51;
	ld.global.nc.u64 	%rd2693, [%rd526+1280];
	and.b64  	%rd2694, %rd2693, 36028797018963967;
	mul.wide.u32 	%rd2695, %r1824, 8;
	add.s64 	%rd2696, %rd2, %rd2695;
	shl.b64 	%rd2697, %rd2694, %r1825;
	atom.global.or.b64 	%rd2698, [%rd2696], %rd2697;
	sub.s32 	%r1826, 64, %r1825;
	shr.u64 	%rd2699, %rd2694, %r1826;
	atom.global.or.b64 	%rd2700, [%rd2696+8], %rd2699;
	add.s32 	%r1827, %r994, 330;
	shr.u32 	%r1828, %r1827, 6;
	and.b32  	%r1829, %r1827, 42;
	ld.global.nc.u64 	%rd2701, [%rd526+1536];
	and.b64  	%rd2702, %rd2701, 36028797018963967;
	mul.wide.u32 	%rd2703, %r1828, 8;
	add.s64 	%rd2704, %rd2, %rd2703;
	shl.b64 	%rd2705, %rd2702, %r1829;
	atom.global.or.b64 	%rd2706, [%rd2704], %rd2705;
	sub.s32 	%r1830, 64, %r1829;
	shr.u64 	%rd2707, %rd2702, %r1830;
	atom.global.or.b64 	%rd2708, [%rd2704+8], %rd2707;
	ld.global.nc.u64 	%rd2709, [%rd526+1792];
	and.b64  	%rd529, %rd2709, 36028797018963967;
	add.s32 	%r1831, %r994, 385;
	shr.u32 	%r999, %r1831, 6;
	and.b32  	%r1000, %r1831, 33;
	setp.lt.u32 	%p118, %r1000, 10;
	@%p118 bra 	$L__BB0_1598;
	mul.wide.u32 	%rd2710, %r999, 8;
	add.s64 	%rd2711, %rd2, %rd2710;
	shl.b64 	%rd2712, %rd529, %r1000;
	atom.global.or.b64 	%rd2713, [%rd2711], %rd2712;
	sub.s32 	%r1832, 64, %r1000;
	shr.u64 	%rd2714, %rd529, %r1832;
	atom.global.or.b64 	%rd2715, [%rd2711+8], %rd2714;
	bra.uni 	$L__BB0_1599;
$L__BB0_1598:
	mul.wide.u32 	%rd2716, %r999, 8;
	add.s64 	%rd2717, %rd2, %rd2716;
	shl.b64 	%rd2718, %rd529, %r1000;
	atom.global.or.b64 	%rd2719, [%rd2717], %rd2718;
$L__BB0_1599:
	add.s32 	%r1833, %r994, 440;
	shr.u32 	%r1834, %r1833, 6;
	and.b32  	%r1835, %r1833, 56;
	ld.global.nc.u64 	%rd2720, [%rd526+2048];
	and.b64  	%rd2721, %rd2720, 36028797018963967;
	mul.wide.u32 	%rd2722, %r1834, 8;
	add.s64 	%rd2723, %rd2, %rd2722;
	shl.b64 	%rd2724, %rd2721, %r1835;
	atom.global.or.b64 	%rd2725, [%rd2723], %rd2724;
	sub.s32 	%r1836, 64, %r1835;
	shr.u64 	%rd2726, %rd2721, %r1836;
	atom.global.or.b64 	%rd2727, [%rd2723+8], %rd2726;
	add.s32 	%r1837, %r994, 495;
	shr.u32 	%r1838, %r1837, 6;
	and.b32  	%r1839, %r1837, 47;
	ld.global.nc.u64 	%rd2728, [%rd526+2304];
	and.b64  	%rd2729, %rd2728, 36028797018963967;
	mul.wide.u32 	%rd2730, %r1838, 8;
	add.s64 	%rd2731, %rd2, %rd2730;
	shl.b64 	%rd2732, %rd2729, %r1839;
	atom.global.or.b64 	%rd2733, [%rd2731], %rd2732;
	sub.s32 	%r1840, 64, %r1839;
	shr.u64 	%rd2734, %rd2729, %r1840;
	atom.global.or.b64 	%rd2735, [%rd2731+8], %rd2734;
	ld.global.nc.u64 	%rd2736, [%rd526+2560];
	and.b64  	%rd530, %rd2736, 36028797018963967;
	add.s32 	%r1841, %r994, 550;
	shr.u32 	%r1001, %r1841, 6;
	and.b32  	%r1002, %r1841, 38;
	setp.lt.u32 	%p119, %r1002, 10;
	@%p119 bra 	$L__BB0_1601;
	mul.wide.u32 	%rd2737, %r1001, 8;
	add.s64 	%rd2738, %rd2, %rd2737;
	shl.b64 	%rd2739, %rd530, %r1002;
	atom.global.or.b64 	%rd2740, [%rd2738], %rd2739;
	sub.s32 	%r1842, 64, %r1002;
	shr.u64 	%rd2741, %rd530, %r1842;
	atom.global.or.b64 	%rd2742, [%rd2738+8], %rd2741;
	bra.uni 	$L__BB0_1602;
$L__BB0_1601:
	mul.wide.u32 	%rd2743, %r1001, 8;
	add.s64 	%rd2744, %rd2, %rd2743;
	shl.b64 	%rd2745, %rd530, %r1002;
	atom.global.or.b64 	%rd2746, [%rd2744], %rd2745;
$L__BB0_1602:
	add.s32 	%r1843, %r994, 605;
	shr.u32 	%r1844, %r1843, 6;
	and.b32  	%r1845, %r1843, 61;
	ld.global.nc.u64 	%rd2747, [%rd526+2816];
	and.b64  	%rd2748, %rd2747, 36028797018963967;
	mul.wide.u32 	%rd2749, %r1844, 8;
	add.s64 	%rd2750, %rd2, %rd2749;
	shl.b64 	%rd2751, %rd2748, %r1845;
	atom.global.or.b64 	%rd2752, [%rd2750], %rd2751;
	sub.s32 	%r1846, 64, %r1845;
	shr.u64 	%rd2753, %rd2748, %r1846;
	atom.global.or.b64 	%rd2754, [%rd2750+8], %rd2753;
	add.s32 	%r1847, %r994, 660;
	shr.u32 	%r1848, %r1847, 6;
	and.b32  	%r1849, %r1847, 52;
	ld.global.nc.u64 	%rd2755, [%rd526+3072];
	and.b64  	%rd2756, %rd2755, 36028797018963967;
	mul.wide.u32 	%rd2757, %r1848, 8;
	add.s64 	%rd2758, %rd2, %rd2757;
	shl.b64 	%rd2759, %rd2756, %r1849;
	atom.global.or.b64 	%rd2760, [%rd2758], %rd2759;
	sub.s32 	%r1850, 64, %r1849;
	shr.u64 	%rd2761, %rd2756, %r1850;
	atom.global.or.b64 	%rd2762, [%rd2758+8], %rd2761;
	add.s32 	%r1851, %r994, 715;
	shr.u32 	%r1852, %r1851, 6;
	and.b32  	%r1853, %r1851, 43;
	ld.global.nc.u64 	%rd2763, [%rd526+3328];
	and.b64  	%rd2764, %rd2763, 36028797018963967;
	mul.wide.u32 	%rd2765, %r1852, 8;
	add.s64 	%rd2766, %rd2, %rd2765;
	shl.b64 	%rd2767, %rd2764, %r1853;
	atom.global.or.b64 	%rd2768, [%rd2766], %rd2767;
	sub.s32 	%r1854, 64, %r1853;
	shr.u64 	%rd2769, %rd2764, %r1854;
	atom.global.or.b64 	%rd2770, [%rd2766+8], %rd2769;
	ld.global.nc.u64 	%rd2771, [%rd526+3584];
	and.b64  	%rd531, %rd2771, 36028797018963967;
	add.s32 	%r1855, %r994, 770;
	shr.u32 	%r1003, %r1855, 6;
	and.b32  	%r1004, %r1855, 34;
	setp.lt.u32 	%p120, %r1004, 10;
	@%p120 bra 	$L__BB0_1604;
	mul.wide.u32 	%rd2772, %r1003, 8;
	add.s64 	%rd2773, %rd2, %rd2772;
	shl.b64 	%rd2774, %rd531, %r1004;
	atom.global.or.b64 	%rd2775, [%rd2773], %rd2774;
	sub.s32 	%r1856, 64, %r1004;
	shr.u64 	%rd2776, %rd531, %r1856;
	atom.global.or.b64 	%rd2777, [%rd2773+8], %rd2776;
	bra.uni 	$L__BB0_1605;
$L__BB0_1604:
	mul.wide.u32 	%rd2778, %r1003, 8;
	add.s64 	%rd2779, %rd2, %rd2778;
	shl.b64 	%rd2780, %rd531, %r1004;
	atom.global.or.b64 	%rd2781, [%rd2779], %rd2780;
$L__BB0_1605:
	add.s32 	%r1857, %r994, 825;
	shr.u32 	%r1858, %r1857, 6;
	and.b32  	%r1859, %r1857, 57;
	ld.global.nc.u64 	%rd2782, [%rd526+3840];
	and.b64  	%rd2783, %rd2782, 36028797018963967;
	mul.wide.u32 	%rd2784, %r1858, 8;
	add.s64 	%rd2785, %rd2, %rd2784;
	shl.b64 	%rd2786, %rd2783, %r1859;
	atom.global.or.b64 	%rd2787, [%rd2785], %rd2786;
	sub.s32 	%r1860, 64, %r1859;
	shr.u64 	%rd2788, %rd2783, %r1860;
	atom.global.or.b64 	%rd2789, [%rd2785+8], %rd2788;
	add.s32 	%r1861, %r994, 880;
	shr.u32 	%r1862, %r1861, 6;
	and.b32  	%r1863, %r1861, 48;
	ld.global.nc.u64 	%rd2790, [%rd526+4096];
	and.b64  	%rd2791, %rd2790, 36028797018963967;
	mul.wide.u32 	%rd2792, %r1862, 8;
	add.s64 	%rd2793, %rd2, %rd2792;
	shl.b64 	%rd2794, %rd2791, %r1863;
	atom.global.or.b64 	%rd2795, [%rd2793], %rd2794;
	sub.s32 	%r1864, 64, %r1863;
	shr.u64 	%rd2796, %rd2791, %r1864;
	atom.global.or.b64 	%rd2797, [%rd2793+8], %rd2796;
	ld.global.nc.u64 	%rd2798, [%rd526+4352];
	and.b64  	%rd532, %rd2798, 36028797018963967;
	add.s32 	%r1865, %r994, 935;
	shr.u32 	%r1005, %r1865, 6;
	and.b32  	%r1006, %r1865, 39;
	setp.lt.u32 	%p121, %r1006, 10;
	@%p121 bra 	$L__BB0_1607;
	mul.wide.u32 	%rd2799, %r1005, 8;
	add.s64 	%rd2800, %rd2, %rd2799;
	shl.b64 	%rd2801, %rd532, %r1006;
	atom.global.or.b64 	%rd2802, [%rd2800], %rd2801;
	sub.s32 	%r1866, 64, %r1006;
	shr.u64 	%rd2803, %rd532, %r1866;
	atom.global.or.b64 	%rd2804, [%rd2800+8], %rd2803;
	bra.uni 	$L__BB0_1608;
$L__BB0_1607:
	mul.wide.u32 	%rd2805, %r1005, 8;
	add.s64 	%rd2806, %rd2, %rd2805;
	shl.b64 	%rd2807, %rd532, %r1006;
	atom.global.or.b64 	%rd2808, [%rd2806], %rd2807;
$L__BB0_1608:
	add.s32 	%r1867, %r994, 990;
	shr.u32 	%r1868, %r1867, 6;
	and.b32  	%r1869, %r1867, 62;
	ld.global.nc.u64 	%rd2809, [%rd526+4608];
	and.b64  	%rd2810, %rd2809, 36028797018963967;
	mul.wide.u32 	%rd2811, %r1868, 8;
	add.s64 	%rd2812, %rd2, %rd2811;
	shl.b64 	%rd2813, %rd2810, %r1869;
	atom.global.or.b64 	%rd2814, [%rd2812], %rd2813;
	sub.s32 	%r1870, 64, %r1869;
	shr.u64 	%rd2815, %rd2810, %r1870;
	atom.global.or.b64 	%rd2816, [%rd2812+8], %rd2815;
	add.s32 	%r1871, %r994, 1045;
	shr.u32 	%r1872, %r1871, 6;
	and.b32  	%r1873, %r1871, 53;
	ld.global.nc.u64 	%rd2817, [%rd526+4864];
	and.b64  	%rd2818, %rd2817, 36028797018963967;
	mul.wide.u32 	%rd2819, %r1872, 8;
	add.s64 	%rd2820, %rd2, %rd2819;
	shl.b64 	%rd2821, %rd2818, %r1873;
	atom.global.or.b64 	%rd2822, [%rd2820], %rd2821;
	sub.s32 	%r1874, 64, %r1873;
	shr.u64 	%rd2823, %rd2818, %r1874;
	atom.global.or.b64 	%rd2824, [%rd2820+8], %rd2823;
	add.s32 	%r1875, %r994, 1100;
	shr.u32 	%r1876, %r1875, 6;
	and.b32  	%r1877, %r1875, 44;
	ld.global.nc.u64 	%rd2825, [%rd526+5120];
	and.b64  	%rd2826, %rd2825, 36028797018963967;
	mul.wide.u32 	%rd2827, %r1876, 8;
	add.s64 	%rd2828, %rd2, %rd2827;
	shl.b64 	%rd2829, %rd2826, %r1877;
	atom.global.or.b64 	%rd2830, [%rd2828], %rd2829;
	sub.s32 	%r1878, 64, %r1877;
	shr.u64 	%rd2831, %rd2826, %r1878;
	atom.global.or.b64 	%rd2832, [%rd2828+8], %rd2831;
	ld.global.nc.u64 	%rd2833, [%rd526+5376];
	and.b64  	%rd533, %rd2833, 36028797018963967;
	add.s32 	%r1879, %r994, 1155;
	shr.u32 	%r1007, %r1879, 6;
	and.b32  	%r1008, %r1879, 35;
	setp.lt.u32 	%p122, %r1008, 10;
	@%p122 bra 	$L__BB0_1610;
	mul.wide.u32 	%rd2834, %r1007, 8;
	add.s64 	%rd2835, %rd2, %rd2834;
	shl.b64 	%rd2836, %rd533, %r1008;
	atom.global.or.b64 	%rd2837, [%rd2835], %rd2836;
	sub.s32 	%r1880, 64, %r1008;
	shr.u64 	%rd2838, %rd533, %r1880;
	atom.global.or.b64 	%rd2839, [%rd2835+8], %rd2838;
	bra.uni 	$L__BB0_1611;
$L__BB0_1610:
	mul.wide.u32 	%rd2840, %r1007, 8;
	add.s64 	%rd2841, %rd2, %rd2840;
	shl.b64 	%rd2842, %rd533, %r1008;
	atom.global.or.b64 	%rd2843, [%rd2841], %rd2842;
$L__BB0_1611:
	add.s32 	%r1881, %r994, 1210;
	shr.u32 	%r1882, %r1881, 6;
	and.b32  	%r1883, %r1881, 58;
	ld.global.nc.u64 	%rd2844, [%rd526+5632];
	and.b64  	%rd2845, %rd2844, 36028797018963967;
	mul.wide.u32 	%rd2846, %r1882, 8;
	add.s64 	%rd2847, %rd2, %rd2846;
	shl.b64 	%rd2848, %rd2845, %r1883;
	atom.global.or.b64 	%rd2849, [%rd2847], %rd2848;
	sub.s32 	%r1884, 64, %r1883;
	shr.u64 	%rd2850, %rd2845, %r1884;
	atom.global.or.b64 	%rd2851, [%rd2847+8], %rd2850;
	add.s32 	%r1885, %r994, 1265;
	shr.u32 	%r1886, %r1885, 6;
	and.b32  	%r1887, %r1885, 49;
	ld.global.nc.u64 	%rd2852, [%rd526+5888];
	and.b64  	%rd2853, %rd2852, 36028797018963967;
	mul.wide.u32 	%rd2854, %r1886, 8;
	add.s64 	%rd2855, %rd2, %rd2854;
	shl.b64 	%rd2856, %rd2853, %r1887;
	atom.global.or.b64 	%rd2857, [%rd2855], %rd2856;
	sub.s32 	%r1888, 64, %r1887;
	shr.u64 	%rd2858, %rd2853, %r1888;
	atom.global.or.b64 	%rd2859, [%rd2855+8], %rd2858;
	ld.global.nc.u64 	%rd2860, [%rd526+6144];
	and.b64  	%rd534, %rd2860, 36028797018963967;
	add.s32 	%r1889, %r994, 1320;
	shr.u32 	%r1009, %r1889, 6;
	and.b32  	%r1010, %r1889, 40;
	setp.lt.u32 	%p123, %r1010, 10;
	@%p123 bra 	$L__BB0_1613;
	mul.wide.u32 	%rd2861, %r1009, 8;
	add.s64 	%rd2862, %rd2, %rd2861;
	shl.b64 	%rd2863, %rd534, %r1010;
	atom.global.or.b64 	%rd2864, [%rd2862], %rd2863;
	sub.s32 	%r1890, 64, %r1010;
	shr.u64 	%rd2865, %rd534, %r1890;
	atom.global.or.b64 	%rd2866, [%rd2862+8], %rd2865;
	bra.uni 	$L__BB0_1614;
$L__BB0_1613:
	mul.wide.u32 	%rd2867, %r1009, 8;
	add.s64 	%rd2868, %rd2, %rd2867;
	shl.b64 	%rd2869, %rd534, %r1010;
	atom.global.or.b64 	%rd2870, [%rd2868], %rd2869;
$L__BB0_1614:
	add.s32 	%r1891, %r994, 1375;
	shr.u32 	%r1892, %r1891, 6;
	and.b32  	%r1893, %r1891, 63;
	ld.global.nc.u64 	%rd2871, [%rd526+6400];
	and.b64  	%rd2872, %rd2871, 36028797018963967;
	mul.wide.u32 	%rd2873, %r1892, 8;
	add.s64 	%rd2874, %rd2, %rd2873;
	shl.b64 	%rd2875, %rd2872, %r1893;
	atom.global.or.b64 	%rd2876, [%rd2874], %rd2875;
	sub.s32 	%r1894, 64, %r1893;
	shr.u64 	%rd2877, %rd2872, %r1894;
	atom.global.or.b64 	%rd2878, [%rd2874+8], %rd2877;
	add.s32 	%r1895, %r994, 1430;
	shr.u32 	%r1896, %r1895, 6;
	and.b32  	%r1897, %r1895, 54;
	ld.global.nc.u64 	%rd2879, [%rd526+6656];
	and.b64  	%rd2880, %rd2879, 36028797018963967;
	mul.wide.u32 	%rd2881, %r1896, 8;
	add.s64 	%rd2882, %rd2, %rd2881;
	shl.b64 	%rd2883, %rd2880, %r1897;
	atom.global.or.b64 	%rd2884, [%rd2882], %rd2883;
	sub.s32 	%r1898, 64, %r1897;
	shr.u64 	%rd2885, %rd2880, %r1898;
	atom.global.or.b64 	%rd2886, [%rd2882+8], %rd2885;
	add.s32 	%r1899, %r994, 1485;
	shr.u32 	%r1900, %r1899, 6;
	and.b32  	%r1901, %r1899, 45;
	ld.global.nc.u64 	%rd2887, [%rd526+6912];
	and.b64  	%rd2888, %rd2887, 36028797018963967;
	mul.wide.u32 	%rd2889, %r1900, 8;
	add.s64 	%rd2890, %rd2, %rd2889;
	shl.b64 	%rd2891, %rd2888, %r1901;
	atom.global.or.b64 	%rd2892, [%rd2890], %rd2891;
	sub.s32 	%r1902, 64, %r1901;
	shr.u64 	%rd2893, %rd2888, %r1902;
	atom.global.or.b64 	%rd2894, [%rd2890+8], %rd2893;
	ld.global.nc.u64 	%rd2895, [%rd526+7168];
	and.b64  	%rd535, %rd2895, 36028797018963967;
	add.s32 	%r1903, %r994, 1540;
	shr.u32 	%r1011, %r1903, 6;
	and.b32  	%r1012, %r1903, 36;
	setp.lt.u32 	%p124, %r1012, 10;
	@%p124 bra 	$L__BB0_1616;
	mul.wide.u32 	%rd2896, %r1011, 8;
	add.s64 	%rd2897, %rd2, %rd2896;
	shl.b64 	%rd2898, %rd535, %r1012;
	atom.global.or.b64 	%rd2899, [%rd2897], %rd2898;
	sub.s32 	%r1904, 64, %r1012;
	shr.u64 	%rd2900, %rd535, %r1904;
	atom.global.or.b64 	%rd2901, [%rd2897+8], %rd2900;
	bra.uni 	$L__BB0_1617;
$L__BB0_1616:
	mul.wide.u32 	%rd2902, %r1011, 8;
	add.s64 	%rd2903, %rd2, %rd2902;
	shl.b64 	%rd2904, %rd535, %r1012;
	atom.global.or.b64 	%rd2905, [%rd2903], %rd2904;
$L__BB0_1617:
	add.s32 	%r1905, %r994, 1595;
	shr.u32 	%r1906, %r1905, 6;
	and.b32  	%r1907, %r1905, 59;
	ld.global.nc.u64 	%rd2906, [%rd526+7424];
	and.b64  	%rd2907, %rd2906, 36028797018963967;
	mul.wide.u32 	%rd2908, %r1906, 8;
	add.s64 	%rd2909, %rd2, %rd2908;
	shl.b64 	%rd2910, %rd2907, %r1907;
	atom.global.or.b64 	%rd2911, [%rd2909], %rd2910;
	sub.s32 	%r1908, 64, %r1907;
	shr.u64 	%rd2912, %rd2907, %r1908;
	atom.global.or.b64 	%rd2913, [%rd2909+8], %rd2912;
	add.s32 	%r1909, %r994, 1650;
	shr.u32 	%r1910, %r1909, 6;
	and.b32  	%r1911, %r1909, 50;
	ld.global.nc.u64 	%rd2914, [%rd526+7680];
	and.b64  	%rd2915, %rd2914, 36028797018963967;
	mul.wide.u32 	%rd2916, %r1910, 8;
	add.s64 	%rd2917, %rd2, %rd2916;
	shl.b64 	%rd2918, %rd2915, %r1911;
	atom.global.or.b64 	%rd2919, [%rd2917], %rd2918;
	sub.s32 	%r1912, 64, %r1911;
	shr.u64 	%rd2920, %rd2915, %r1912;
	atom.global.or.b64 	%rd2921, [%rd2917+8], %rd2920;
	ld.global.nc.u64 	%rd2922, [%rd526+7936];
	and.b64  	%rd536, %rd2922, 36028797018963967;
	add.s32 	%r1913, %r994, 1705;
	shr.u32 	%r1013, %r1913, 6;
	and.b32  	%r1014, %r1913, 41;
	setp.eq.s32 	%p125, %r1014, 9;
	@%p125 bra 	$L__BB0_1619;
	mul.wide.u32 	%rd2923, %r1013, 8;
	add.s64 	%rd2924, %rd2, %rd2923;
	shl.b64 	%rd2925, %rd536, %r1014;
	atom.global.or.b64 	%rd2926, [%rd2924], %rd2925;
	sub.s32 	%r1914, 64, %r1014;
	shr.u64 	%rd2927, %rd536, %r1914;
	atom.global.or.b64 	%rd2928, [%rd2924+8], %rd2927;
	bra.uni 	$L__BB0_1680;
$L__BB0_1619:
	mul.wide.u32 	%rd2929, %r1013, 8;
	add.s64 	%rd2930, %rd2, %rd2929;
	shl.b64 	%rd2931, %rd536, 9;
	atom.global.or.b64 	%rd2932, [%rd2930], %rd2931;
	bra.uni 	$L__BB0_1680;
$L__BB0_1620:
	mov.u32 	%r1633, %tid.x;
	mul.lo.s32 	%r1015, %r1633, 1824;
	mul.wide.u32 	%rd2135, %r1633, 8;
	add.s64 	%rd537, %rd1, %rd2135;
	ld.global.nc.u64 	%rd2136, [%rd537];
	and.b64  	%rd538, %rd2136, 144115188075855871;
	shr.u32 	%r1016, %r1015, 6;
	and.b32  	%r1017, %r1015, 32;
	setp.ne.s32 	%p108, %r1017, 0;
	@%p108 bra 	$L__BB0_1622;
	mul.wide.u32 	%rd2143, %r1016, 8;
	add.s64 	%rd2144, %rd2, %rd2143;
	atom.global.or.b64 	%rd2145, [%rd2144], %rd538;
	bra.uni 	$L__BB0_1623;
$L__BB0_1622:
	mul.wide.u32 	%rd2137, %r1016, 8;
	add.s64 	%rd2138, %rd2, %rd2137;
	shl.b64 	%rd2139, %rd538, %r1017;
	atom.global.or.b64 	%rd2140, [%rd2138], %rd2139;
	sub.s32 	%r1634, 64, %r1017;
	shr.u64 	%rd2141, %rd538, %r1634;
	atom.global.or.b64 	%rd2142, [%rd2138+8], %rd2141;
$L__BB0_1623:
	add.s32 	%r1635, %r1015, 57;
	shr.u32 	%r1636, %r1635, 6;
	and.b32  	%r1637, %r1635, 57;
	ld.global.nc.u64 	%rd2146, [%rd537+256];
	and.b64  	%rd2147, %rd2146, 144115188075855871;
	mul.wide.u32 	%rd2148, %r1636, 8;
	add.s64 	%rd2149, %rd2, %rd2148;
	shl.b64 	%rd2150, %rd2147, %r1637;
	atom.global.or.b64 	%rd2151, [%rd2149], %rd2150;
	sub.s32 	%r1638, 64, %r1637;
	shr.u64 	%rd2152, %rd2147, %r1638;
	atom.global.or.b64 	%rd2153, [%rd2149+8], %rd2152;
	add.s32 	%r1639, %r1015, 114;
	shr.u32 	%r1640, %r1639, 6;
	and.b32  	%r1641, %r1639, 50;
	ld.global.nc.u64 	%rd2154, [%rd537+512];
	and.b64  	%rd2155, %rd2154, 144115188075855871;
	mul.wide.u32 	%rd2156, %r1640, 8;
	add.s64 	%rd2157, %rd2, %rd2156;
	shl.b64 	%rd2158, %rd2155, %r1641;
	atom.global.or.b64 	%rd2159, [%rd2157], %rd2158;
	sub.s32 	%r1642, 64, %r1641;
	shr.u64 	%rd2160, %rd2155, %r1642;
	atom.global.or.b64 	%rd2161, [%rd2157+8], %rd2160;
	add.s32 	%r1643, %r1015, 171;
	shr.u32 	%r1644, %r1643, 6;
	and.b32  	%r1645, %r1643, 43;
	ld.global.nc.u64 	%rd2162, [%rd537+768];
	and.b64  	%rd2163, %rd2162, 144115188075855871;
	mul.wide.u32 	%rd2164, %r1644, 8;
	add.s64 	%rd2165, %rd2, %rd2164;
	shl.b64 	%rd2166, %rd2163, %r1645;
	atom.global.or.b64 	%rd2167, [%rd2165], %rd2166;
	sub.s32 	%r1646, 64, %r1645;
	shr.u64 	%rd2168, %rd2163, %r1646;
	atom.global.or.b64 	%rd2169, [%rd2165+8], %rd2168;
	ld.global.nc.u64 	%rd2170, [%rd537+1024];
	and.b64  	%rd539, %rd2170, 144115188075855871;
	add.s32 	%r1647, %r1015, 228;
	shr.u32 	%r1018, %r1647, 6;
	and.b32  	%r1019, %r1647, 36;
	setp.lt.u32 	%p109, %r1019, 8;
	@%p109 bra 	$L__BB0_1625;
	mul.wide.u32 	%rd2171, %r1018, 8;
	add.s64 	%rd2172, %rd2, %rd2171;
	shl.b64 	%rd2173, %rd539, %r1019;
	atom.global.or.b64 	%rd2174, [%rd2172], %rd2173;
	sub.s32 	%r1648, 64, %r1019;
	shr.u64 	%rd2175, %rd539, %r1648;
	atom.global.or.b64 	%rd2176, [%rd2172+8], %rd2175;
	bra.uni 	$L__BB0_1626;
$L__BB0_1625:
	mul.wide.u32 	%rd2177, %r1018, 8;
	add.s64 	%rd2178, %rd2, %rd2177;
	shl.b64 	%rd2179, %rd539, %r1019;
	atom.global.or.b64 	%rd2180, [%rd2178], %rd2179;
$L__BB0_1626:
	add.s32 	%r1649, %r1015, 285;
	shr.u32 	%r1650, %r1649, 6;
	and.b32  	%r1651, %r1649, 61;
	ld.global.nc.u64 	%rd2181, [%rd537+1280];
	and.b64  	%rd2182, %rd2181, 144115188075855871;
	mul.wide.u32 	%rd2183, %r1650, 8;
	add.s64 	%rd2184, %rd2, %rd2183;
	shl.b64 	%rd2185, %rd2182, %r1651;
	atom.global.or.b64 	%rd2186, [%rd2184], %rd2185;
	sub.s32 	%r1652, 64, %r1651;
	shr.u64 	%rd2187, %rd2182, %r1652;
	atom.global.or.b64 	%rd2188, [%rd2184+8], %rd2187;
	add.s32 	%r1653, %r1015, 342;
	shr.u32 	%r1654, %r1653, 6;
	and.b32  	%r1655, %r1653, 54;
	ld.global.nc.u64 	%rd2189, [%rd537+1536];
	and.b64  	%rd2190, %rd2189, 144115188075855871;
	mul.wide.u32 	%rd2191, %r1654, 8;
	add.s64 	%rd2192, %rd2, %rd2191;
	shl.b64 	%rd2193, %rd2190, %r1655;
	atom.global.or.b64 	%rd2194, [%rd2192], %rd2193;
	sub.s32 	%r1656, 64, %r1655;
	shr.u64 	%rd2195, %rd2190, %r1656;
	atom.global.or.b64 	%rd2196, [%rd2192+8], %rd2195;
	add.s32 	%r1657, %r1015, 399;
	shr.u32 	%r1658, %r1657, 6;
	and.b32  	%r1659, %r1657, 47;
	ld.global.nc.u64 	%rd2197, [%rd537+1792];
	and.b64  	%rd2198, %rd2197, 144115188075855871;
	mul.wide.u32 	%rd2199, %r1658, 8;
	add.s64 	%rd2200, %rd2, %rd2199;
	shl.b64 	%rd2201, %rd2198, %r1659;
	atom.global.or.b64 	%rd2202, [%rd2200], %rd2201;
	sub.s32 	%r1660, 64, %r1659;
	shr.u64 	%rd2203, %rd2198, %r1660;
	atom.global.or.b64 	%rd2204, [%rd2200+8], %rd2203;
	add.s32 	%r1661, %r1015, 456;
	shr.u32 	%r1662, %r1661, 6;
	and.b32  	%r1663, %r1661, 40;
	ld.global.nc.u64 	%rd2205, [%rd537+2048];
	and.b64  	%rd2206, %rd2205, 144115188075855871;
	mul.wide.u32 	%rd2207, %r1662, 8;
	add.s64 	%rd2208, %rd2, %rd2207;
	shl.b64 	%rd2209, %rd2206, %r1663;
	atom.global.or.b64 	%rd2210, [%rd2208], %rd2209;
	sub.s32 	%r1664, 64, %r1663;
	shr.u64 	%rd2211, %rd2206, %r1664;
	atom.global.or.b64 	%rd2212, [%rd2208+8], %rd2211;
	ld.global.nc.u64 	%rd2213, [%rd537+2304];
	and.b64  	%rd540, %rd2213, 144115188075855871;
	add.s32 	%r1665, %r1015, 513;
	shr.u32 	%r1020, %r1665, 6;
	and.b32  	%r1021, %r1665, 33;
	setp.lt.u32 	%p110, %r1021, 8;
	@%p110 bra 	$L__BB0_1628;
	mul.wide.u32 	%rd2214, %r1020, 8;
	add.s64 	%rd2215, %rd2, %rd2214;
	shl.b64 	%rd2216, %rd540, %r1021;
	atom.global.or.b64 	%rd2217, [%rd2215], %rd2216;
	sub.s32 	%r1666, 64, %r1021;
	shr.u64 	%rd2218, %rd540, %r1666;
	atom.global.or.b64 	%rd2219, [%rd2215+8], %rd2218;
	bra.uni 	$L__BB0_1629;
$L__BB0_1628:
	mul.wide.u32 	%rd2220, %r1020, 8;
	add.s64 	%rd2221, %rd2, %rd2220;
	shl.b64 	%rd2222, %rd540, %r1021;
	atom.global.or.b64 	%rd2223, [%rd2221], %rd2222;
$L__BB0_1629:
	add.s32 	%r1667, %r1015, 570;
	shr.u32 	%r1668, %r1667, 6;
	and.b32  	%r1669, %r1667, 58;
	ld.global.nc.u64 	%rd2224, [%rd537+2560];
	and.b64  	%rd2225, %rd2224, 144115188075855871;
	mul.wide.u32 	%rd2226, %r1668, 8;
	add.s64 	%rd2227, %rd2, %rd2226;
	shl.b64 	%rd2228, %rd2225, %r1669;
	atom.global.or.b64 	%rd2229, [%rd2227], %rd2228;
	sub.s32 	%r1670, 64, %r1669;
	shr.u64 	%rd2230, %rd2225, %r1670;
	atom.global.or.b64 	%rd2231, [%rd2227+8], %rd2230;
	add.s32 	%r1671, %r1015, 627;
	shr.u32 	%r1672, %r1671, 6;
	and.b32  	%r1673, %r1671, 51;
	ld.global.nc.u64 	%rd2232, [%rd537+2816];
	and.b64  	%rd2233, %rd2232, 144115188075855871;
	mul.wide.u32 	%rd2234, %r1672, 8;
	add.s64 	%rd2235, %rd2, %rd2234;
	shl.b64 	%rd2236, %rd2233, %r1673;
	atom.global.or.b64 	%rd2237, [%rd2235], %rd2236;
	sub.s32 	%r1674, 64, %r1673;
	shr.u64 	%rd2238, %rd2233, %r1674;
	atom.global.or.b64 	%rd2239, [%rd2235+8], %rd2238;
	add.s32 	%r1675, %r1015, 684;
	shr.u32 	%r1676, %r1675, 6;
	and.b32  	%r1677, %r1675, 44;
	ld.global.nc.u64 	%rd2240, [%rd537+3072];
	and.b64  	%rd2241, %rd2240, 144115188075855871;
	mul.wide.u32 	%rd2242, %r1676, 8;
	add.s64 	%rd2243, %rd2, %rd2242;
	shl.b64 	%rd2244, %rd2241, %r1677;
	atom.global.or.b64 	%rd2245, [%rd2243], %rd2244;
	sub.s32 	%r1678, 64, %r1677;
	shr.u64 	%rd2246, %rd2241, %r1678;
	atom.global.or.b64 	%rd2247, [%rd2243+8], %rd2246;
	ld.global.nc.u64 	%rd2248, [%rd537+3328];
	and.b64  	%rd541, %rd2248, 144115188075855871;
	add.s32 	%r1679, %r1015, 741;
	shr.u32 	%r1022, %r1679, 6;
	and.b32  	%r1023, %r1679, 37;
	setp.lt.u32 	%p111, %r1023, 8;
	@%p111 bra 	$L__BB0_1631;
	mul.wide.u32 	%rd2249, %r1022, 8;
	add.s64 	%rd2250, %rd2, %rd2249;
	shl.b64 	%rd2251, %rd541, %r1023;
	atom.global.or.b64 	%rd2252, [%rd2250], %rd2251;
	sub.s32 	%r1680, 64, %r1023;
	shr.u64 	%rd2253, %rd541, %r1680;
	atom.global.or.b64 	%rd2254, [%rd2250+8], %rd2253;
	bra.uni 	$L__BB0_1632;
$L__BB0_1631:
	mul.wide.u32 	%rd2255, %r1022, 8;
	add.s64 	%rd2256, %rd2, %rd2255;
	shl.b64 	%rd2257, %rd541, %r1023;
	atom.global.or.b64 	%rd2258, [%rd2256], %rd2257;
$L__BB0_1632:
	add.s32 	%r1681, %r1015, 798;
	shr.u32 	%r1682, %r1681, 6;
	and.b32  	%r1683, %r1681, 62;
	ld.global.nc.u64 	%rd2259, [%rd537+3584];
	and.b64  	%rd2260, %rd2259, 144115188075855871;
	mul.wide.u32 	%rd2261, %r1682, 8;
	add.s64 	%rd2262, %rd2, %rd2261;
	shl.b64 	%rd2263, %rd2260, %r1683;
	atom.global.or.b64 	%rd2264, [%rd2262], %rd2263;
	sub.s32 	%r1684, 64, %r1683;
	shr.u64 	%rd2265, %rd2260, %r1684;
	atom.global.or.b64 	%rd2266, [%rd2262+8], %rd2265;
	add.s32 	%r1685, %r1015, 855;
	shr.u32 	%r1686, %r1685, 6;
	and.b32  	%r1687, %r1685, 55;
	ld.global.nc.u64 	%rd2267, [%rd537+3840];
	and.b64  	%rd2268, %rd2267, 144115188075855871;
	mul.wide.u32 	%rd2269, %r1686, 8;
	add.s64 	%rd2270, %rd2, %rd2269;
	shl.b64 	%rd2271, %rd2268, %r1687;
	atom.global.or.b64 	%rd2272, [%rd2270], %rd2271;
	sub.s32 	%r1688, 64, %r1687;
	shr.u64 	%rd2273, %rd2268, %r1688;
	atom.global.or.b64 	%rd2274, [%rd2270+8], %rd2273;
	add.s32 	%r1689, %r1015, 912;
	shr.u32 	%r1690, %r1689, 6;
	and.b32  	%r1691, %r1689, 48;
	ld.global.nc.u64 	%rd2275, [%rd537+4096];
	and.b64  	%rd2276, %rd2275, 144115188075855871;
	mul.wide.u32 	%rd2277, %r1690, 8;
	add.s64 	%rd2278, %rd2, %rd2277;
	shl.b64 	%rd2279, %rd2276, %r1691;
	atom.global.or.b64 	%rd2280, [%rd2278], %rd2279;
	sub.s32 	%r1692, 64, %r1691;
	shr.u64 	%rd2281, %rd2276, %r1692;
	atom.global.or.b64 	%rd2282, [%rd2278+8], %rd2281;
	add.s32 	%r1693, %r1015, 969;
	shr.u32 	%r1694, %r1693, 6;
	and.b32  	%r1695, %r1693, 41;
	ld.global.nc.u64 	%rd2283, [%rd537+4352];
	and.b64  	%rd2284, %rd2283, 144115188075855871;
	mul.wide.u32 	%rd2285, %r1694, 8;
	add.s64 	%rd2286, %rd2, %rd2285;
	shl.b64 	%rd2287, %rd2284, %r1695;
	atom.global.or.b64 	%rd2288, [%rd2286], %rd2287;
	sub.s32 	%r1696, 64, %r1695;
	shr.u64 	%rd2289, %rd2284, %r1696;
	atom.global.or.b64 	%rd2290, [%rd2286+8], %rd2289;
	ld.global.nc.u64 	%rd2291, [%rd537+4608];
	and.b64  	%rd542, %rd2291, 144115188075855871;
	add.s32 	%r1697, %r1015, 1026;
	shr.u32 	%r1024, %r1697, 6;
	and.b32  	%r1025, %r1697, 34;
	setp.lt.u32 	%p112, %r1025, 8;
	@%p112 bra 	$L__BB0_1634;
	mul.wide.u32 	%rd2292, %r1024, 8;
	add.s64 	%rd2293, %rd2, %rd2292;
	shl.b64 	%rd2294, %rd542, %r1025;
	atom.global.or.b64 	%rd2295, [%rd2293], %rd2294;
	sub.s32 	%r1698, 64, %r1025;
	shr.u64 	%rd2296, %rd542, %r1698;
	atom.global.or.b64 	%rd2297, [%rd2293+8], %rd2296;
	bra.uni 	$L__BB0_1635;
$L__BB0_1634:
	mul.wide.u32 	%rd2298, %r1024, 8;
	add.s64 	%rd2299, %rd2, %rd2298;
	shl.b64 	%rd2300, %rd542, %r1025;
	atom.global.or.b64 	%rd2301, [%rd2299], %rd2300;
$L__BB0_1635:
	add.s32 	%r1699, %r1015, 1083;
	shr.u32 	%r1700, %r1699, 6;
	and.b32  	%r1701, %r1699, 59;
	ld.global.nc.u64 	%rd2302, [%rd537+4864];
	and.b64  	%rd2303, %rd2302, 144115188075855871;
	mul.wide.u32 	%rd2304, %r1700, 8;
	add.s64 	%rd2305, %rd2, %rd2304;
	shl.b64 	%rd2306, %rd2303, %r1701;
	atom.global.or.b64 	%rd2307, [%rd2305], %rd2306;
	sub.s32 	%r1702, 64, %r1701;
	shr.u64 	%rd2308, %rd2303, %r1702;
	atom.global.or.b64 	%rd2309, [%rd2305+8], %rd2308;
	add.s32 	%r1703, %r1015, 1140;
	shr.u32 	%r1704, %r1703, 6;
	and.b32  	%r1705, %r1703, 52;
	ld.global.nc.u64 	%rd2310, [%rd537+5120];
	and.b64  	%rd2311, %rd2310, 144115188075855871;
	mul.wide.u32 	%rd2312, %r1704, 8;
	add.s64 	%rd2313, %rd2, %rd2312;
	shl.b64 	%rd2314, %rd2311, %r1705;
	atom.global.or.b64 	%rd2315, [%rd2313], %rd2314;
	sub.s32 	%r1706, 64, %r1705;
	shr.u64 	%rd2316, %rd2311, %r1706;
	atom.global.or.b64 	%rd2317, [%rd2313+8], %rd2316;
	add.s32 	%r1707, %r1015, 1197;
	shr.u32 	%r1708, %r1707, 6;
	and.b32  	%r1709, %r1707, 45;
	ld.global.nc.u64 	%rd2318, [%rd537+5376];
	and.b64  	%rd2319, %rd2318, 144115188075855871;
	mul.wide.u32 	%rd2320, %r1708, 8;
	add.s64 	%rd2321, %rd2, %rd2320;
	shl.b64 	%rd2322, %rd2319, %r1709;
	atom.global.or.b64 	%rd2323, [%rd2321], %rd2322;
	sub.s32 	%r1710, 64, %r1709;
	shr.u64 	%rd2324, %rd2319, %r1710;
	atom.global.or.b64 	%rd2325, [%rd2321+8], %rd2324;
	ld.global.nc.u64 	%rd2326, [%rd537+5632];
	and.b64  	%rd543, %rd2326, 144115188075855871;
	add.s32 	%r1711, %r1015, 1254;
	shr.u32 	%r1026, %r1711, 6;
	and.b32  	%r1027, %r1711, 38;
	setp.lt.u32 	%p113, %r1027, 8;
	@%p113 bra 	$L__BB0_1637;
	mul.wide.u32 	%rd2327, %r1026, 8;
	add.s64 	%rd2328, %rd2, %rd2327;
	shl.b64 	%rd2329, %rd543, %r1027;
	atom.global.or.b64 	%rd2330, [%rd2328], %rd2329;
	sub.s32 	%r1712, 64, %r1027;
	shr.u64 	%rd2331, %rd543, %r1712;
	atom.global.or.b64 	%rd2332, [%rd2328+8], %rd2331;
	bra.uni 	$L__BB0_1638;
$L__BB0_1637:
	mul.wide.u32 	%rd2333, %r1026, 8;
	add.s64 	%rd2334, %rd2, %rd2333;
	shl.b64 	%rd2335, %rd543, %r1027;
	atom.global.or.b64 	%rd2336, [%rd2334], %rd2335;
$L__BB0_1638:
	add.s32 	%r1713, %r1015, 1311;
	shr.u32 	%r1714, %r1713, 6;
	and.b32  	%r1715, %r1713, 63;
	ld.global.nc.u64 	%rd2337, [%rd537+5888];
	and.b64  	%rd2338, %rd2337, 144115188075855871;
	mul.wide.u32 	%rd2339, %r1714, 8;
	add.s64 	%rd2340, %rd2, %rd2339;
	shl.b64 	%rd2341, %rd2338, %r1715;
	atom.global.or.b64 	%rd2342, [%rd2340], %rd2341;
	sub.s32 	%r1716, 64, %r1715;
	shr.u64 	%rd2343, %rd2338, %r1716;
	atom.global.or.b64 	%rd2344, [%rd2340+8], %rd2343;
	add.s32 	%r1717, %r1015, 1368;
	shr.u32 	%r1718, %r1717, 6;
	and.b32  	%r1719, %r1717, 56;
	ld.global.nc.u64 	%rd2345, [%rd537+6144];
	and.b64  	%rd2346, %rd2345, 144115188075855871;
	mul.wide.u32 	%rd2347, %r1718, 8;
	add.s64 	%rd2348, %rd2, %rd2347;
	shl.b64 	%rd2349, %rd2346, %r1719;
	atom.global.or.b64 	%rd2350, [%rd2348], %rd2349;
	sub.s32 	%r1720, 64, %r1719;
	shr.u64 	%rd2351, %rd2346, %r1720;
	atom.global.or.b64 	%rd2352, [%rd2348+8], %rd2351;
	add.s32 	%r1721, %r1015, 1425;
	shr.u32 	%r1722, %r1721, 6;
	and.b32  	%r1723, %r1721, 49;
	ld.global.nc.u64 	%rd2353, [%rd537+6400];
	and.b64  	%rd2354, %rd2353, 144115188075855871;
	mul.wide.u32 	%rd2355, %r1722, 8;
	add.s64 	%rd2356, %rd2, %rd2355;
	shl.b64 	%rd2357, %rd2354, %r1723;
	atom.global.or.b64 	%rd2358, [%rd2356], %rd2357;
	sub.s32 	%r1724, 64, %r1723;
	shr.u64 	%rd2359, %rd2354, %r1724;
	atom.global.or.b64 	%rd2360, [%rd2356+8], %rd2359;
	add.s32 	%r1725, %r1015, 1482;
	shr.u32 	%r1726, %r1725, 6;
	and.b32  	%r1727, %r1725, 42;
	ld.global.nc.u64 	%rd2361, [%rd537+6656];
	and.b64  	%rd2362, %rd2361, 144115188075855871;
	mul.wide.u32 	%rd2363, %r1726, 8;
	add.s64 	%rd2364, %rd2, %rd2363;
	shl.b64 	%rd2365, %rd2362, %r1727;
	atom.global.or.b64 	%rd2366, [%rd2364], %rd2365;
	sub.s32 	%r1728, 64, %r1727;
	shr.u64 	%rd2367, %rd2362, %r1728;
	atom.global.or.b64 	%rd2368, [%rd2364+8], %rd2367;
	ld.global.nc.u64 	%rd2369, [%rd537+6912];
	and.b64  	%rd544, %rd2369, 144115188075855871;
	add.s32 	%r1729, %r1015, 1539;
	shr.u32 	%r1028, %r1729, 6;
	and.b32  	%r1029, %r1729, 35;
	setp.lt.u32 	%p114, %r1029, 8;
	@%p114 bra 	$L__BB0_1640;
	mul.wide.u32 	%rd2370, %r1028, 8;
	add.s64 	%rd2371, %rd2, %rd2370;
	shl.b64 	%rd2372, %rd544, %r1029;
	atom.global.or.b64 	%rd2373, [%rd2371], %rd2372;
	sub.s32 	%r1730, 64, %r1029;
	shr.u64 	%rd2374, %rd544, %r1730;
	atom.global.or.b64 	%rd2375, [%rd2371+8], %rd2374;
	bra.uni 	$L__BB0_1641;
$L__BB0_1640:
	mul.wide.u32 	%rd2376, %r1028, 8;
	add.s64 	%rd2377, %rd2, %rd2376;
	shl.b64 	%rd2378, %rd544, %r1029;
	atom.global.or.b64 	%rd2379, [%rd2377], %rd2378;
$L__BB0_1641:
	add.s32 	%r1731, %r1015, 1596;
	shr.u32 	%r1732, %r1731, 6;
	and.b32  	%r1733, %r1731, 60;
	ld.global.nc.u64 	%rd2380, [%rd537+7168];
	and.b64  	%rd2381, %rd2380, 144115188075855871;
	mul.wide.u32 	%rd2382, %r1732, 8;
	add.s64 	%rd2383, %rd2, %rd2382;
	shl.b64 	%rd2384, %rd2381, %r1733;
	atom.global.or.b64 	%rd2385, [%rd2383], %rd2384;
	sub.s32 	%r1734, 64, %r1733;
	shr.u64 	%rd2386, %rd2381, %r1734;
	atom.global.or.b64 	%rd2387, [%rd2383+8], %rd2386;
	add.s32 	%r1735, %r1015, 1653;
	shr.u32 	%r1736, %r1735, 6;
	and.b32  	%r1737, %r1735, 53;
	ld.global.nc.u64 	%rd2388, [%rd537+7424];
	and.b64  	%rd2389, %rd2388, 144115188075855871;
	mul.wide.u32 	%rd2390, %r1736, 8;
	add.s64 	%rd2391, %rd2, %rd2390;
	shl.b64 	%rd2392, %rd2389, %r1737;
	atom.global.or.b64 	%rd2393, [%rd2391], %rd2392;
	sub.s32 	%r1738, 64, %r1737;
	shr.u64 	%rd2394, %rd2389, %r1738;
	atom.global.or.b64 	%rd2395, [%rd2391+8], %rd2394;
	add.s32 	%r1739, %r1015, 1710;
	shr.u32 	%r1740, %r1739, 6;
	and.b32  	%r1741, %r1739, 46;
	ld.global.nc.u64 	%rd2396, [%rd537+7680];
	and.b64  	%rd2397, %rd2396, 144115188075855871;
	mul.wide.u32 	%rd2398, %r1740, 8;
	add.s64 	%rd2399, %rd2, %rd2398;
	shl.b64 	%rd2400, %rd2397, %r1741;
	atom.global.or.b64 	%rd2401, [%rd2399], %rd2400;
	sub.s32 	%r1742, 64, %r1741;
	shr.u64 	%rd2402, %rd2397, %r1742;
	atom.global.or.b64 	%rd2403, [%rd2399+8], %rd2402;
	ld.global.nc.u64 	%rd2404, [%rd537+7936];
	and.b64  	%rd545, %rd2404, 144115188075855871;
	add.s32 	%r1743, %r1015, 1767;
	shr.u32 	%r1030, %r1743, 6;
	and.b32  	%r1031, %r1743, 39;
	setp.eq.s32 	%p115, %r1031, 7;
	@%p115 bra 	$L__BB0_1643;
	mul.wide.u32 	%rd2405, %r1030, 8;
	add.s64 	%rd2406, %rd2, %rd2405;
	shl.b64 	%rd2407, %rd545, %r1031;
	atom.global.or.b64 	%rd2408, [%rd2406], %rd2407;
	sub.s32 	%r1744, 64, %r1031;
	shr.u64 	%rd2409, %rd545, %r1744;
	atom.global.or.b64 	%rd2410, [%rd2406+8], %rd2409;
	bra.uni 	$L__BB0_1680;
$L__BB0_1643:
	mul.wide.u32 	%rd2411, %r1030, 8;
	add.s64 	%rd2412, %rd2, %rd2411;
	shl.b64 	%rd2413, %rd545, 7;
	atom.global.or.b64 	%rd2414, [%rd2412], %rd2413;
	bra.uni 	$L__BB0_1680;
$L__BB0_1644:
	mov.u32 	%r1449, %tid.x;
	mul.lo.s32 	%r1032, %r1449, 1888;
	mul.wide.u32 	%rd1609, %r1449, 8;
	add.s64 	%rd546, %rd1, %rd1609;
	ld.global.nc.u64 	%rd1610, [%rd546];
	and.b64  	%rd547, %rd1610, 576460752303423487;
	shr.u32 	%r1033, %r1032, 6;
	and.b32  	%r1034, %r1032, 32;
	setp.ne.s32 	%p102, %r1034, 0;
	@%p102 bra 	$L__BB0_1646;
	mul.wide.u32 	%rd1617, %r1033, 8;
	add.s64 	%rd1618, %rd2, %rd1617;
	atom.global.or.b64 	%rd1619, [%rd1618], %rd547;
	bra.uni 	$L__BB0_1647;
$L__BB0_1646:
	mul.wide.u32 	%rd1611, %r1033, 8;
	add.s64 	%rd1612, %rd2, %rd1611;
	shl.b64 	%rd1613, %rd547, %r1034;
	atom.global.or.b64 	%rd1614, [%rd1612], %rd1613;
	sub.s32 	%r1450, 64, %r1034;
	shr.u64 	%rd1615, %rd547, %r1450;
	atom.global.or.b64 	%rd1616, [%rd1612+8], %rd1615;
$L__BB0_1647:
	add.s32 	%r1451, %r1032, 59;
	shr.u32 	%r1452, %r1451, 6;
	and.b32  	%r1453, %r1451, 59;
	ld.global.nc.u64 	%rd1620, [%rd546+256];
	and.b64  	%rd1621, %rd1620, 576460752303423487;
	mul.wide.u32 	%rd1622, %r1452, 8;
	add.s64 	%rd1623, %rd2, %rd1622;
	shl.b64 	%rd1624, %rd1621, %r1453;
	atom.global.or.b64 	%rd1625, [%rd1623], %rd1624;
	sub.s32 	%r1454, 64, %r1453;
	shr.u64 	%rd1626, %rd1621, %r1454;
	atom.global.or.b64 	%rd1627, [%rd1623+8], %rd1626;
	add.s32 	%r1455, %r1032, 118;
	shr.u32 	%r1456, %r1455, 6;
	and.b32  	%r1457, %r1455, 54;
	ld.global.nc.u64 	%rd1628, [%rd546+512];
	and.b64  	%rd1629, %rd1628, 576460752303423487;
	mul.wide.u32 	%rd1630, %r1456, 8;
	add.s64 	%rd1631, %rd2, %rd1630;
	shl.b64 	%rd1632, %rd1629, %r1457;
	atom.global.or.b64 	%rd1633, [%rd1631], %rd1632;
	sub.s32 	%r1458, 64, %r1457;
	shr.u64 	%rd1634, %rd1629, %r1458;
	atom.global.or.b64 	%rd1635, [%rd1631+8], %rd1634;
	add.s32 	%r1459, %r1032, 177;
	shr.u32 	%r1460, %r1459, 6;
	and.b32  	%r1461, %r1459, 49;
	ld.global.nc.u64 	%rd1636, [%rd546+768];
	and.b64  	%rd1637, %rd1636, 576460752303423487;
	mul.wide.u32 	%rd1638, %r1460, 8;
	add.s64 	%rd1639, %rd2, %rd1638;
	shl.b64 	%rd1640, %rd1637, %r1461;
	atom.global.or.b64 	%rd1641, [%rd1639], %rd1640;
	sub.s32 	%r1462, 64, %r1461;
	shr.u64 	%rd1642, %rd1637, %r1462;
	atom.global.or.b64 	%rd1643, [%rd1639+8], %rd1642;
	add.s32 	%r1463, %r1032, 236;
	shr.u32 	%r1464, %r1463, 6;
	and.b32  	%r1465, %r1463, 44;
	ld.global.nc.u64 	%rd1644, [%rd546+1024];
	and.b64  	%rd1645, %rd1644, 576460752303423487;
	mul.wide.u32 	%rd1646, %r1464, 8;
	add.s64 	%rd1647, %rd2, %rd1646;
	shl.b64 	%rd1648, %rd1645, %r1465;
	atom.global.or.b64 	%rd1649, [%rd1647], %rd1648;
	sub.s32 	%r1466, 64, %r1465;
	shr.u64 	%rd1650, %rd1645, %r1466;
	atom.global.or.b64 	%rd1651, [%rd1647+8], %rd1650;
	add.s32 	%r1467, %r1032, 295;
	shr.u32 	%r1468, %r1467, 6;
	and.b32  	%r1469, %r1467, 39;
	ld.global.nc.u64 	%rd1652, [%rd546+1280];
	and.b64  	%rd1653, %rd1652, 576460752303423487;
	mul.wide.u32 	%rd1654, %r1468, 8;
	add.s64 	%rd1655, %rd2, %rd1654;
	shl.b64 	%rd1656, %rd1653, %r1469;
	atom.global.or.b64 	%rd1657, [%rd1655], %rd1656;
	sub.s32 	%r1470, 64, %r1469;
	shr.u64 	%rd1658, %rd1653, %r1470;
	atom.global.or.b64 	%rd1659, [%rd1655+8], %rd1658;
	ld.global.nc.u64 	%rd1660, [%rd546+1536];
	and.b64  	%rd548, %rd1660, 576460752303423487;
	add.s32 	%r1471, %r1032, 354;
	shr.u32 	%r1035, %r1471, 6;
	and.b32  	%r1036, %r1471, 34;
	setp.lt.u32 	%p103, %r1036, 6;
	@%p103 bra 	$L__BB0_1649;
	mul.wide.u32 	%rd1661, %r1035, 8;
	add.s64 	%rd1662, %rd2, %rd1661;
	shl.b64 	%rd1663, %rd548, %r1036;
	atom.global.or.b64 	%rd1664, [%rd1662], %rd1663;
	sub.s32 	%r1472, 64, %r1036;
	shr.u64 	%rd1665, %rd548, %r1472;
	atom.global.or.b64 	%rd1666, [%rd1662+8], %rd1665;
	bra.uni 	$L__BB0_1650;
$L__BB0_1649:
	mul.wide.u32 	%rd1667, %r1035, 8;
	add.s64 	%rd1668, %rd2, %rd1667;
	shl.b64 	%rd1669, %rd548, %r1036;
	atom.global.or.b64 	%rd1670, [%rd1668], %rd1669;
$L__BB0_1650:
	add.s32 	%r1473, %r1032, 413;
	shr.u32 	%r1474, %r1473, 6;
	and.b32  	%r1475, %r1473, 61;
	ld.global.nc.u64 	%rd1671, [%rd546+1792];
	and.b64  	%rd1672, %rd1671, 576460752303423487;
	mul.wide.u32 	%rd1673, %r1474, 8;
	add.s64 	%rd1674, %rd2, %rd1673;
	shl.b64 	%rd1675, %rd1672, %r1475;
	atom.global.or.b64 	%rd1676, [%rd1674], %rd1675;
	sub.s32 	%r1476, 64, %r1475;
	shr.u64 	%rd1677, %rd1672, %r1476;
	atom.global.or.b64 	%rd1678, [%rd1674+8], %rd1677;
	add.s32 	%r1477, %r1032, 472;
	shr.u32 	%r1478, %r1477, 6;
	and.b32  	%r1479, %r1477, 56;
	ld.global.nc.u64 	%rd1679, [%rd546+2048];
	and.b64  	%rd1680, %rd1679, 576460752303423487;
	mul.wide.u32 	%rd1681, %r1478, 8;
	add.s64 	%rd1682, %rd2, %rd1681;
	shl.b64 	%rd1683, %rd1680, %r1479;
	atom.global.or.b64 	%rd1684, [%rd1682], %rd1683;
	sub.s32 	%r1480, 64, %r1479;
	shr.u64 	%rd1685, %rd1680, %r1480;
	atom.global.or.b64 	%rd1686, [%rd1682+8], %rd1685;
	add.s32 	%r1481, %r1032, 531;
	shr.u32 	%r1482, %r1481, 6;
	and.b32  	%r1483, %r1481, 51;
	ld.global.nc.u64 	%rd1687, [%rd546+2304];
	and.b64  	%rd1688, %rd1687, 576460752303423487;
	mul.wide.u32 	%rd1689, %r1482, 8;
	add.s64 	%rd1690, %rd2, %rd1689;
	shl.b64 	%rd1691, %rd1688, %r1483;
	atom.global.or.b64 	%rd1692, [%rd1690], %rd1691;
	sub.s32 	%r1484, 64, %r1483;
	shr.u64 	%rd1693, %rd1688, %r1484;
	atom.global.or.b64 	%rd1694, [%rd1690+8], %rd1693;
	add.s32 	%r1485, %r1032, 590;
	shr.u32 	%r1486, %r1485, 6;
	and.b32  	%r1487, %r1485, 46;
	ld.global.nc.u64 	%rd1695, [%rd546+2560];
	and.b64  	%rd1696, %rd1695, 576460752303423487;
	mul.wide.u32 	%rd1697, %r1486, 8;
	add.s64 	%rd1698, %rd2, %rd1697;
	shl.b64 	%rd1699, %rd1696, %r1487;
	atom.global.or.b64 	%rd1700, [%rd1698], %rd1699;
	sub.s32 	%r1488, 64, %r1487;
	shr.u64 	%rd1701, %rd1696, %r1488;
	atom.global.or.b64 	%rd1702, [%rd1698+8], %rd1701;
	add.s32 	%r1489, %r1032, 649;
	shr.u32 	%r1490, %r1489, 6;
	and.b32  	%r1491, %r1489, 41;
	ld.global.nc.u64 	%rd1703, [%rd546+2816];
	and.b64  	%rd1704, %rd1703, 576460752303423487;
	mul.wide.u32 	%rd1705, %r1490, 8;
	add.s64 	%rd1706, %rd2, %rd1705;
	shl.b64 	%rd1707, %rd1704, %r1491;
	atom.global.or.b64 	%rd1708, [%rd1706], %rd1707;
	sub.s32 	%r1492, 64, %r1491;
	shr.u64 	%rd1709, %rd1704, %r1492;
	atom.global.or.b64 	%rd1710, [%rd1706+8], %rd1709;
	ld.global.nc.u64 	%rd1711, [%rd546+3072];
	and.b64  	%rd549, %rd1711, 576460752303423487;
	add.s32 	%r1493, %r1032, 708;
	shr.u32 	%r1037, %r1493, 6;
	and.b32  	%r1038, %r1493, 36;
	setp.lt.u32 	%p104, %r1038, 6;
	@%p104 bra 	$L__BB0_1652;
	mul.wide.u32 	%rd1712, %r1037, 8;
	add.s64 	%rd1713, %rd2, %rd1712;
	shl.b64 	%rd1714, %rd549, %r1038;
	atom.global.or.b64 	%rd1715, [%rd1713], %rd1714;
	sub.s32 	%r1494, 64, %r1038;
	shr.u64 	%rd1716, %rd549, %r1494;
	atom.global.or.b64 	%rd1717, [%rd1713+8], %rd1716;
	bra.uni 	$L__BB0_1653;
$L__BB0_1652:
	mul.wide.u32 	%rd1718, %r1037, 8;
	add.s64 	%rd1719, %rd2, %rd1718;
	shl.b64 	%rd1720, %rd549, %r1038;
	atom.global.or.b64 	%rd1721, [%rd1719], %rd1720;
$L__BB0_1653:
	add.s32 	%r1495, %r1032, 767;
	shr.u32 	%r1496, %r1495, 6;
	and.b32  	%r1497, %r1495, 63;
	ld.global.nc.u64 	%rd1722, [%rd546+3328];
	and.b64  	%rd1723, %rd1722, 576460752303423487;
	mul.wide.u32 	%rd1724, %r1496, 8;
	add.s64 	%rd1725, %rd2, %rd1724;
	shl.b64 	%rd1726, %rd1723, %r1497;
	atom.global.or.b64 	%rd1727, [%rd1725], %rd1726;
	sub.s32 	%r1498, 64, %r1497;
	shr.u64 	%rd1728, %rd1723, %r1498;
	atom.global.or.b64 	%rd1729, [%rd1725+8], %rd1728;
	add.s32 	%r1499, %r1032, 826;
	shr.u32 	%r1500, %r1499, 6;
	and.b32  	%r1501, %r1499, 58;
	ld.global.nc.u64 	%rd1730, [%rd546+3584];
	and.b64  	%rd1731, %rd1730, 576460752303423487;
	mul.wide.u32 	%rd1732, %r1500, 8;
	add.s64 	%rd1733, %rd2, %rd1732;
	shl.b64 	%rd1734, %rd1731, %r1501;
	atom.global.or.b64 	%rd1735, [%rd1733], %rd1734;
	sub.s32 	%r1502, 64, %r1501;
	shr.u64 	%rd1736, %rd1731, %r1502;
	atom.global.or.b64 	%rd1737, [%rd1733+8], %rd1736;
	add.s32 	%r1503, %r1032, 885;
	shr.u32 	%r1504, %r1503, 6;
	and.b32  	%r1505, %r1503, 53;
	ld.global.nc.u64 	%rd1738, [%rd546+3840];
	and.b64  	%rd1739, %rd1738, 576460752303423487;
	mul.wide.u32 	%rd1740, %r1504, 8;
	add.s64 	%rd1741, %rd2, %rd1740;
	shl.b64 	%rd1742, %rd1739, %r1505;
	atom.global.or.b64 	%rd1743, [%rd1741], %rd1742;
	sub.s32 	%r1506, 64, %r1505;
	shr.u64 	%rd1744, %rd1739, %r1506;
	atom.global.or.b64 	%rd1745, [%rd1741+8], %rd1744;
	add.s32 	%r1507, %r1032, 944;
	shr.u32 	%r1508, %r1507, 6;
	and.b32  	%r1509, %r1507, 48;
	ld.global.nc.u64 	%rd1746, [%rd546+4096];
	and.b64  	%rd1747, %rd1746, 576460752303423487;
	mul.wide.u32 	%rd1748, %r1508, 8;
	add.s64 	%rd1749, %rd2, %rd1748;
	shl.b64 	%rd1750, %rd1747, %r1509;
	atom.global.or.b64 	%rd1751, [%rd1749], %rd1750;
	sub.s32 	%r1510, 64, %r1509;
	shr.u64 	%rd1752, %rd1747, %r1510;
	atom.global.or.b64 	%rd1753, [%rd1749+8], %rd1752;
	add.s32 	%r1511, %r1032, 1003;
	shr.u32 	%r1512, %r1511, 6;
	and.b32  	%r1513, %r1511, 43;
	ld.global.nc.u64 	%rd1754, [%rd546+4352];
	and.b64  	%rd1755, %rd1754, 576460752303423487;
	mul.wide.u32 	%rd1756, %r1512, 8;
	add.s64 	%rd1757, %rd2, %rd1756;
	shl.b64 	%rd1758, %rd1755, %r1513;
	atom.global.or.b64 	%rd1759, [%rd1757], %rd1758;
	sub.s32 	%r1514, 64, %r1513;
	shr.u64 	%rd1760, %rd1755, %r1514;
	atom.global.or.b64 	%rd1761, [%rd1757+8], %rd1760;
	add.s32 	%r1515, %r1032, 1062;
	shr.u32 	%r1516, %r1515, 6;
	and.b32  	%r1517, %r1515, 38;
	ld.global.nc.u64 	%rd1762, [%rd546+4608];
	and.b64  	%rd1763, %rd1762, 576460752303423487;
	mul.wide.u32 	%rd1764, %r1516, 8;
	add.s64 	%rd1765, %rd2, %rd1764;
	shl.b64 	%rd1766, %rd1763, %r1517;
	atom.global.or.b64 	%rd1767, [%rd1765], %rd1766;
	sub.s32 	%r1518, 64, %r1517;
	shr.u64 	%rd1768, %rd1763, %r1518;
	atom.global.or.b64 	%rd1769, [%rd1765+8], %rd1768;
	ld.global.nc.u64 	%rd1770, [%rd546+4864];
	and.b64  	%rd550, %rd1770, 576460752303423487;
	add.s32 	%r1519, %r1032, 1121;
	shr.u32 	%r1039, %r1519, 6;
	and.b32  	%r1040, %r1519, 33;
	setp.lt.u32 	%p105, %r1040, 6;
	@%p105 bra 	$L__BB0_1655;
	mul.wide.u32 	%rd1771, %r1039, 8;
	add.s64 	%rd1772, %rd2, %rd1771;
	shl.b64 	%rd1773, %rd550, %r1040;
	atom.global.or.b64 	%rd1774, [%rd1772], %rd1773;
	sub.s32 	%r1520, 64, %r1040;
	shr.u64 	%rd1775, %rd550, %r1520;
	atom.global.or.b64 	%rd1776, [%rd1772+8], %rd1775;
	bra.uni 	$L__BB0_1656;
$L__BB0_1655:
	mul.wide.u32 	%rd1777, %r1039, 8;
	add.s64 	%rd1778, %rd2, %rd1777;
	shl.b64 	%rd1779, %rd550, %r1040;
	atom.global.or.b64 	%rd1780, [%rd1778], %rd1779;
$L__BB0_1656:
	add.s32 	%r1521, %r1032, 1180;
	shr.u32 	%r1522, %r1521, 6;
	and.b32  	%r1523, %r1521, 60;
	ld.global.nc.u64 	%rd1781, [%rd546+5120];
	and.b64  	%rd1782, %rd1781, 576460752303423487;
	mul.wide.u32 	%rd1783, %r1522, 8;
	add.s64 	%rd1784, %rd2, %rd1783;
	shl.b64 	%rd1785, %rd1782, %r1523;
	atom.global.or.b64 	%rd1786, [%rd1784], %rd1785;
	sub.s32 	%r1524, 64, %r1523;
	shr.u64 	%rd1787, %rd1782, %r1524;
	atom.global.or.b64 	%rd1788, [%rd1784+8], %rd1787;
	add.s32 	%r1525, %r1032, 1239;
	shr.u32 	%r1526, %r1525, 6;
	and.b32  	%r1527, %r1525, 55;
	ld.global.nc.u64 	%rd1789, [%rd546+5376];
	and.b64  	%rd1790, %rd1789, 576460752303423487;
	mul.wide.u32 	%rd1791, %r1526, 8;
	add.s64 	%rd1792, %rd2, %rd1791;
	shl.b64 	%rd1793, %rd1790, %r1527;
	atom.global.or.b64 	%rd1794, [%rd1792], %rd1793;
	sub.s32 	%r1528, 64, %r1527;
	shr.u64 	%rd1795, %rd1790, %r1528;
	atom.global.or.b64 	%rd1796, [%rd1792+8], %rd1795;
	add.s32 	%r1529, %r1032, 1298;
	shr.u32 	%r1530, %r1529, 6;
	and.b32  	%r1531, %r1529, 50;
	ld.global.nc.u64 	%rd1797, [%rd546+5632];
	and.b64  	%rd1798, %rd1797, 576460752303423487;
	mul.wide.u32 	%rd1799, %r1530, 8;
	add.s64 	%rd1800, %rd2, %rd1799;
	shl.b64 	%rd1801, %rd1798, %r1531;
	atom.global.or.b64 	%rd1802, [%rd1800], %rd1801;
	sub.s32 	%r1532, 64, %r1531;
	shr.u64 	%rd1803, %rd1798, %r1532;
	atom.global.or.b64 	%rd1804, [%rd1800+8], %rd1803;
	add.s32 	%r1533, %r1032, 1357;
	shr.u32 	%r1534, %r1533, 6;
	and.b32  	%r1535, %r1533, 45;
	ld.global.nc.u64 	%rd1805, [%rd546+5888];
	and.b64  	%rd1806, %rd1805, 576460752303423487;
	mul.wide.u32 	%rd1807, %r1534, 8;
	add.s64 	%rd1808, %rd2, %rd1807;
	shl.b64 	%rd1809, %rd1806, %r1535;
	atom.global.or.b64 	%rd1810, [%rd1808], %rd1809;
	sub.s32 	%r1536, 64, %r1535;
	shr.u64 	%rd1811, %rd1806, %r1536;
	atom.global.or.b64 	%rd1812, [%rd1808+8], %rd1811;
	add.s32 	%r1537, %r1032, 1416;
	shr.u32 	%r1538, %r1537, 6;
	and.b32  	%r1539, %r1537, 40;
	ld.global.nc.u64 	%rd1813, [%rd546+6144];
	and.b64  	%rd1814, %rd1813, 576460752303423487;
	mul.wide.u32 	%rd1815, %r1538, 8;
	add.s64 	%rd1816, %rd2, %rd1815;
	shl.b64 	%rd1817, %rd1814, %r1539;
	atom.global.or.b64 	%rd1818, [%rd1816], %rd1817;
	sub.s32 	%r1540, 64, %r1539;
	shr.u64 	%rd1819, %rd1814, %r1540;
	atom.global.or.b64 	%rd1820, [%rd1816+8], %rd1819;
	ld.global.nc.u64 	%rd1821, [%rd546+6400];
	and.b64  	%rd551, %rd1821, 576460752303423487;
	add.s32 	%r1541, %r1032, 1475;
	shr.u32 	%r1041, %r1541, 6;
	and.b32  	%r1042, %r1541, 35;
	setp.lt.u32 	%p106, %r1042, 6;
	@%p106 bra 	$L__BB0_1658;
	mul.wide.u32 	%rd1822, %r1041, 8;
	add.s64 	%rd1823, %rd2, %rd1822;
	shl.b64 	%rd1824, %rd551, %r1042;
	atom.global.or.b64 	%rd1825, [%rd1823], %rd1824;
	sub.s32 	%r1542, 64, %r1042;
	shr.u64 	%rd1826, %rd551, %r1542;
	atom.global.or.b64 	%rd1827, [%rd1823+8], %rd1826;
	bra.uni 	$L__BB0_1659;
$L__BB0_1658:
	mul.wide.u32 	%rd1828, %r1041, 8;
	add.s64 	%rd1829, %rd2, %rd1828;
	shl.b64 	%rd1830, %rd551, %r1042;
	atom.global.or.b64 	%rd1831, [%rd1829], %rd1830;
$L__BB0_1659:
	add.s32 	%r1543, %r1032, 1534;
	shr.u32 	%r1544, %r1543, 6;
	and.b32  	%r1545, %r1543, 62;
	ld.global.nc.u64 	%rd1832, [%rd546+6656];
	and.b64  	%rd1833, %rd1832, 576460752303423487;
	mul.wide.u32 	%rd1834, %r1544, 8;
	add.s64 	%rd1835, %rd2, %rd1834;
	shl.b64 	%rd1836, %rd1833, %r1545;
	atom.global.or.b64 	%rd1837, [%rd1835], %rd1836;
	sub.s32 	%r1546, 64, %r1545;
	shr.u64 	%rd1838, %rd1833, %r1546;
	atom.global.or.b64 	%rd1839, [%rd1835+8], %rd1838;
	add.s32 	%r1547, %r1032, 1593;
	shr.u32 	%r1548, %r1547, 6;
	and.b32  	%r1549, %r1547, 57;
	ld.global.nc.u64 	%rd1840, [%rd546+6912];
	and.b64  	%rd1841, %rd1840, 576460752303423487;
	mul.wide.u32 	%rd1842, %r1548, 8;
	add.s64 	%rd1843, %rd2, %rd1842;
	shl.b64 	%rd1844, %rd1841, %r1549;
	atom.global.or.b64 	%rd1845, [%rd1843], %rd1844;
	sub.s32 	%r1550, 64, %r1549;
	shr.u64 	%rd1846, %rd1841, %r1550;
	atom.global.or.b64 	%rd1847, [%rd1843+8], %rd1846;
	add.s32 	%r1551, %r1032, 1652;
	shr.u32 	%r1552, %r1551, 6;
	and.b32  	%r1553, %r1551, 52;
	ld.global.nc.u64 	%rd1848, [%rd546+7168];
	and.b64  	%rd1849, %rd1848, 576460752303423487;
	mul.wide.u32 	%rd1850, %r1552, 8;
	add.s64 	%rd1851, %rd2, %rd1850;
	shl.b64 	%rd1852, %rd1849, %r1553;
	atom.global.or.b64 	%rd1853, [%rd1851], %rd1852;
	sub.s32 	%r1554, 64, %r1553;
	shr.u64 	%rd1854, %rd1849, %r1554;
	atom.global.or.b64 	%rd1855, [%rd1851+8], %rd1854;
	add.s32 	%r1555, %r1032, 1711;
	shr.u32 	%r1556, %r1555, 6;
	and.b32  	%r1557, %r1555, 47;
	ld.global.nc.u64 	%rd1856, [%rd546+7424];
	and.b64  	%rd1857, %rd1856, 576460752303423487;
	mul.wide.u32 	%rd1858, %r1556, 8;
	add.s64 	%rd1859, %rd2, %rd1858;
	shl.b64 	%rd1860, %rd1857, %r1557;
	atom.global.or.b64 	%rd1861, [%rd1859], %rd1860;
	sub.s32 	%r1558, 64, %r1557;
	shr.u64 	%rd1862, %rd1857, %r1558;
	atom.global.or.b64 	%rd1863, [%rd1859+8], %rd1862;
	add.s32 	%r1559, %r1032, 1770;
	shr.u32 	%r1560, %r1559, 6;
	and.b32  	%r1561, %r1559, 42;
	ld.global.nc.u64 	%rd1864, [%rd546+7680];
	and.b64  	%rd1865, %rd1864, 576460752303423487;
	mul.wide.u32 	%rd1866, %r1560, 8;
	add.s64 	%rd1867, %rd2, %rd1866;
	shl.b64 	%rd1868, %rd1865, %r1561;
	atom.global.or.b64 	%rd1869, [%rd1867], %rd1868;
	sub.s32 	%r1562, 64, %r1561;
	shr.u64 	%rd1870, %rd1865, %r1562;
	atom.global.or.b64 	%rd1871, [%rd1867+8], %rd1870;
	ld.global.nc.u64 	%rd1872, [%rd546+7936];
	and.b64  	%rd552, %rd1872, 576460752303423487;
	add.s32 	%r1563, %r1032, 1829;
	shr.u32 	%r1043, %r1563, 6;
	and.b32  	%r1044, %r1563, 37;
	setp.eq.s32 	%p107, %r1044, 5;
	@%p107 bra 	$L__BB0_1661;
	mul.wide.u32 	%rd1873, %r1043, 8;
	add.s64 	%rd1874, %rd2, %rd1873;
	shl.b64 	%rd1875, %rd552, %r1044;
	atom.global.or.b64 	%rd1876, [%rd1874], %rd1875;
	sub.s32 	%r1564, 64, %r1044;
	shr.u64 	%rd1877, %rd552, %r1564;
	atom.global.or.b64 	%rd1878, [%rd1874+8], %rd1877;
	bra.uni 	$L__BB0_1680;
$L__BB0_1661:
	mul.wide.u32 	%rd1879, %r1043, 8;
	add.s64 	%rd1880, %rd2, %rd1879;
	shl.b64 	%rd1881, %rd552, 5;
	atom.global.or.b64 	%rd1882, [%rd1880], %rd1881;
	bra.uni 	$L__BB0_1680;
$L__BB0_1662:
	mov.u32 	%r1263, %tid.x;
	mul.lo.s32 	%r1045, %r1263, 1952;
	mul.wide.u32 	%rd1093, %r1263, 8;
	add.s64 	%rd553, %rd1, %rd1093;
	ld.global.nc.u64 	%rd1094, [%rd553];
	and.b64  	%rd554, %rd1094, 2305843009213693951;
	shr.u32 	%r1046, %r1045, 6;
	and.b32  	%r1047, %r1045, 32;
	setp.ne.s32 	%p98, %r1047, 0;
	@%p98 bra 	$L__BB0_1664;
	mul.wide.u32 	%rd1101, %r1046, 8;
	add.s64 	%rd1102, %rd2, %rd1101;
	atom.global.or.b64 	%rd1103, [%rd1102], %rd554;
	bra.uni 	$L__BB0_1665;
$L__BB0_1664:
	mul.wide.u32 	%rd1095, %r1046, 8;
	add.s64 	%rd1096, %rd2, %rd1095;
	shl.b64 	%rd1097, %rd554, %r1047;
	atom.global.or.b64 	%rd1098, [%rd1096], %rd1097;
	sub.s32 	%r1264, 64, %r1047;
	shr.u64 	%rd1099, %rd554, %r1264;
	atom.global.or.b64 	%rd1100, [%rd1096+8], %rd1099;
$L__BB0_1665:
	add.s32 	%r1265, %r1045, 61;
	shr.u32 	%r1266, %r1265, 6;
	and.b32  	%r1267, %r1265, 61;
	ld.global.nc.u64 	%rd1104, [%rd553+256];
	and.b64  	%rd1105, %rd1104, 2305843009213693951;
	mul.wide.u32 	%rd1106, %r1266, 8;
	add.s64 	%rd1107, %rd2, %rd1106;
	shl.b64 	%rd1108, %rd1105, %r1267;
	atom.global.or.b64 	%rd1109, [%rd1107], %rd1108;
	sub.s32 	%r1268, 64, %r1267;
	shr.u64 	%rd1110, %rd1105, %r1268;
	atom.global.or.b64 	%rd1111, [%rd1107+8], %rd1110;
	add.s32 	%r1269, %r1045, 122;
	shr.u32 	%r1270, %r1269, 6;
	and.b32  	%r1271, %r1269, 58;
	ld.global.nc.u64 	%rd1112, [%rd553+512];
	and.b64  	%rd1113, %rd1112, 2305843009213693951;
	mul.wide.u32 	%rd1114, %r1270, 8;
	add.s64 	%rd1115, %rd2, %rd1114;
	shl.b64 	%rd1116, %rd1113, %r1271;
	atom.global.or.b64 	%rd1117, [%rd1115], %rd1116;
	sub.s32 	%r1272, 64, %r1271;
	shr.u64 	%rd1118, %rd1113, %r1272;
	atom.global.or.b64 	%rd1119, [%rd1115+8], %rd1118;
	add.s32 	%r1273, %r1045, 183;
	shr.u32 	%r1274, %r1273, 6;
	and.b32  	%r1275, %r1273, 55;
	ld.global.nc.u64 	%rd1120, [%rd553+768];
	and.b64  	%rd1121, %rd1120, 2305843009213693951;
	mul.wide.u32 	%rd1122, %r1274, 8;
	add.s64 	%rd1123, %rd2, %rd1122;
	shl.b64 	%rd1124, %rd1121, %r1275;
	atom.global.or.b64 	%rd1125, [%rd1123], %rd1124;
	sub.s32 	%r1276, 64, %r1275;
	shr.u64 	%rd1126, %rd1121, %r1276;
	atom.global.or.b64 	%rd1127, [%rd1123+8], %rd1126;
	add.s32 	%r1277, %r1045, 244;
	shr.u32 	%r1278, %r1277, 6;
	and.b32  	%r1279, %r1277, 52;
	ld.global.nc.u64 	%rd1128, [%rd553+1024];
	and.b64  	%rd1129, %rd1128, 2305843009213693951;
	mul.wide.u32 	%rd1130, %r1278, 8;
	add.s64 	%rd1131, %rd2, %rd1130;
	shl.b64 	%rd1132, %rd1129, %r1279;
	atom.global.or.b64 	%rd1133, [%rd1131], %rd1132;
	sub.s32 	%r1280, 64, %r1279;
	shr.u64 	%rd1134, %rd1129, %r1280;
	atom.global.or.b64 	%rd1135, [%rd1131+8], %rd1134;
	add.s32 	%r1281, %r1045, 305;
	shr.u32 	%r1282, %r1281, 6;
	and.b32  	%r1283, %r1281, 49;
	ld.global.nc.u64 	%rd1136, [%rd553+1280];
	and.b64  	%rd1137, %rd1136, 2305843009213693951;
	mul.wide.u32 	%rd1138, %r1282, 8;
	add.s64 	%rd1139, %rd2, %rd1138;
	shl.b64 	%rd1140, %rd1137, %r1283;
	atom.global.or.b64 	%rd1141, [%rd1139], %rd1140;
	sub.s32 	%r1284, 64, %r1283;
	shr.u64 	%rd1142, %rd1137, %r1284;
	atom.global.or.b64 	%rd1143, [%rd1139+8], %rd1142;
	add.s32 	%r1285, %r1045, 366;
	shr.u32 	%r1286, %r1285, 6;
	and.b32  	%r1287, %r1285, 46;
	ld.global.nc.u64 	%rd1144, [%rd553+1536];
	and.b64  	%rd1145, %rd1144, 2305843009213693951;
	mul.wide.u32 	%rd1146, %r1286, 8;
	add.s64 	%rd1147, %rd2, %rd1146;
	shl.b64 	%rd1148, %rd1145, %r1287;
	atom.global.or.b64 	%rd1149, [%rd1147], %rd1148;
	sub.s32 	%r1288, 64, %r1287;
	shr.u64 	%rd1150, %rd1145, %r1288;
	atom.global.or.b64 	%rd1151, [%rd1147+8], %rd1150;
	add.s32 	%r1289, %r1045, 427;
	shr.u32 	%r1290, %r1289, 6;
	and.b32  	%r1291, %r1289, 43;
	ld.global.nc.u64 	%rd1152, [%rd553+1792];
	and.b64  	%rd1153, %rd1152, 2305843009213693951;
	mul.wide.u32 	%rd1154, %r1290, 8;
	add.s64 	%rd1155, %rd2, %rd1154;
	shl.b64 	%rd1156, %rd1153, %r1291;
	atom.global.or.b64 	%rd1157, [%rd1155], %rd1156;
	sub.s32 	%r1292, 64, %r1291;
	shr.u64 	%rd1158, %rd1153, %r1292;
	atom.global.or.b64 	%rd1159, [%rd1155+8], %rd1158;
	add.s32 	%r1293, %r1045, 488;
	shr.u32 	%r1294, %r1293, 6;
	and.b32  	%r1295, %r1293, 40;
	ld.global.nc.u64 	%rd1160, [%rd553+2048];
	and.b64  	%rd1161, %rd1160, 2305843009213693951;
	mul.wide.u32 	%rd1162, %r1294, 8;
	add.s64 	%rd1163, %rd2, %rd1162;
	shl.b64 	%rd1164, %rd1161, %r1295;
	atom.global.or.b64 	%rd1165, [%rd1163], %rd1164;
	sub.s32 	%r1296, 64, %r1295;
	shr.u64 	%rd1166, %rd1161, %r1296;
	atom.global.or.b64 	%rd1167, [%rd1163+8], %rd1166;
	add.s32 	%r1297, %r1045, 549;
	shr.u32 	%r1298, %r1297, 6;
	and.b32  	%r1299, %r1297, 37;
	ld.global.nc.u64 	%rd1168, [%rd553+2304];
	and.b64  	%rd1169, %rd1168, 2305843009213693951;
	mul.wide.u32 	%rd1170, %r1298, 8;
	add.s64 	%rd1171, %rd2, %rd1170;
	shl.b64 	%rd1172, %rd1169, %r1299;
	atom.global.or.b64 	%rd1173, [%rd1171], %rd1172;
	sub.s32 	%r1300, 64, %r1299;
	shr.u64 	%rd1174, %rd1169, %r1300;
	atom.global.or.b64 	%rd1175, [%rd1171+8], %rd1174;
	ld.global.nc.u64 	%rd1176, [%rd553+2560];
	and.b64  	%rd555, %rd1176, 2305843009213693951;
	add.s32 	%r1301, %r1045, 610;
	shr.u32 	%r1048, %r1301, 6;
	and.b32  	%r1049, %r1301, 34;
	setp.lt.u32 	%p99, %r1049, 4;
	@%p99 bra 	$L__BB0_1667;
	mul.wide.u32 	%rd1177, %r1048, 8;
	add.s64 	%rd1178, %rd2, %rd1177;
	shl.b64 	%rd1179, %rd555, %r1049;
	atom.global.or.b64 	%rd1180, [%rd1178], %rd1179;
	sub.s32 	%r1302, 64, %r1049;
	shr.u64 	%rd1181, %rd555, %r1302;
	atom.global.or.b64 	%rd1182, [%rd1178+8], %rd1181;
	bra.uni 	$L__BB0_1668;
$L__BB0_1667:
	mul.wide.u32 	%rd1183, %r1048, 8;
	add.s64 	%rd1184, %rd2, %rd1183;
	shl.b64 	%rd1185, %rd555, %r1049;
	atom.global.or.b64 	%rd1186, [%rd1184], %rd1185;
$L__BB0_1668:
	add.s32 	%r1303, %r1045, 671;
	shr.u32 	%r1304, %r1303, 6;
	and.b32  	%r1305, %r1303, 63;
	ld.global.nc.u64 	%rd1187, [%rd553+2816];
	and.b64  	%rd1188, %rd1187, 2305843009213693951;
	mul.wide.u32 	%rd1189, %r1304, 8;
	add.s64 	%rd1190, %rd2, %rd1189;
	shl.b64 	%rd1191, %rd1188, %r1305;
	atom.global.or.b64 	%rd1192, [%rd1190], %rd1191;
	sub.s32 	%r1306, 64, %r1305;
	shr.u64 	%rd1193, %rd1188, %r1306;
	atom.global.or.b64 	%rd1194, [%rd1190+8], %rd1193;
	add.s32 	%r1307, %r1045, 732;
	shr.u32 	%r1308, %r1307, 6;
	and.b32  	%r1309, %r1307, 60;
	ld.global.nc.u64 	%rd1195, [%rd553+3072];
	and.b64  	%rd1196, %rd1195, 2305843009213693951;
	mul.wide.u32 	%rd1197, %r1308, 8;
	add.s64 	%rd1198, %rd2, %rd1197;
	shl.b64 	%rd1199, %rd1196, %r1309;
	atom.global.or.b64 	%rd1200, [%rd1198], %rd1199;
	sub.s32 	%r1310, 64, %r1309;
	shr.u64 	%rd1201, %rd1196, %r1310;
	atom.global.or.b64 	%rd1202, [%rd1198+8], %rd1201;
	add.s32 	%r1311, %r1045, 793;
	shr.u32 	%r1312, %r1311, 6;
	and.b32  	%r1313, %r1311, 57;
	ld.global.nc.u64 	%rd1203, [%rd553+3328];
	and.b64  	%rd1204, %rd1203, 2305843009213693951;
	mul.wide.u32 	%rd1205, %r1312, 8;
	add.s64 	%rd1206, %rd2, %rd1205;
	shl.b64 	%rd1207, %rd1204, %r1313;
	atom.global.or.b64 	%rd1208, [%rd1206], %rd1207;
	sub.s32 	%r1314, 64, %r1313;
	shr.u64 	%rd1209, %rd1204, %r1314;
	atom.global.or.b64 	%rd1210, [%rd1206+8], %rd1209;
	add.s32 	%r1315, %r1045, 854;
	shr.u32 	%r1316, %r1315, 6;
	and.b32  	%r1317, %r1315, 54;
	ld.global.nc.u64 	%rd1211, [%rd553+3584];
	and.b64  	%rd1212, %rd1211, 2305843009213693951;
	mul.wide.u32 	%rd1213, %r1316, 8;
	add.s64 	%rd1214, %rd2, %rd1213;
	shl.b64 	%rd1215, %rd1212, %r1317;
	atom.global.or.b64 	%rd1216, [%rd1214], %rd1215;
	sub.s32 	%r1318, 64, %r1317;
	shr.u64 	%rd1217, %rd1212, %r1318;
	atom.global.or.b64 	%rd1218, [%rd1214+8], %rd1217;
	add.s32 	%r1319, %r1045, 915;
	shr.u32 	%r1320, %r1319, 6;
	and.b32  	%r1321, %r1319, 51;
	ld.global.nc.u64 	%rd1219, [%rd553+3840];
	and.b64  	%rd1220, %rd1219, 2305843009213693951;
	mul.wide.u32 	%rd1221, %r1320, 8;
	add.s64 	%rd1222, %rd2, %rd1221;
	shl.b64 	%rd1223, %rd1220, %r1321;
	atom.global.or.b64 	%rd1224, [%rd1222], %rd1223;
	sub.s32 	%r1322, 64, %r1321;
	shr.u64 	%rd1225, %rd1220, %r1322;
	atom.global.or.b64 	%rd1226, [%rd1222+8], %rd1225;
	add.s32 	%r1323, %r1045, 976;
	shr.u32 	%r1324, %r1323, 6;
	and.b32  	%r1325, %r1323, 48;
	ld.global.nc.u64 	%rd1227, [%rd553+4096];
	and.b64  	%rd1228, %rd1227, 2305843009213693951;
	mul.wide.u32 	%rd1229, %r1324, 8;
	add.s64 	%rd1230, %rd2, %rd1229;
	shl.b64 	%rd1231, %rd1228, %r1325;
	atom.global.or.b64 	%rd1232, [%rd1230], %rd1231;
	sub.s32 	%r1326, 64, %r1325;
	shr.u64 	%rd1233, %rd1228, %r1326;
	atom.global.or.b64 	%rd1234, [%rd1230+8], %rd1233;
	add.s32 	%r1327, %r1045, 1037;
	shr.u32 	%r1328, %r1327, 6;
	and.b32  	%r1329, %r1327, 45;
	ld.global.nc.u64 	%rd1235, [%rd553+4352];
	and.b64  	%rd1236, %rd1235, 2305843009213693951;
	mul.wide.u32 	%rd1237, %r1328, 8;
	add.s64 	%rd1238, %rd2, %rd1237;
	shl.b64 	%rd1239, %rd1236, %r1329;
	atom.global.or.b64 	%rd1240, [%rd1238], %rd1239;
	sub.s32 	%r1330, 64, %r1329;
	shr.u64 	%rd1241, %rd1236, %r1330;
	atom.global.or.b64 	%rd1242, [%rd1238+8], %rd1241;
	add.s32 	%r1331, %r1045, 1098;
	shr.u32 	%r1332, %r1331, 6;
	and.b32  	%r1333, %r1331, 42;
	ld.global.nc.u64 	%rd1243, [%rd553+4608];
	and.b64  	%rd1244, %rd1243, 2305843009213693951;
	mul.wide.u32 	%rd1245, %r1332, 8;
	add.s64 	%rd1246, %rd2, %rd1245;
	shl.b64 	%rd1247, %rd1244, %r1333;
	atom.global.or.b64 	%rd1248, [%rd1246], %rd1247;
	sub.s32 	%r1334, 64, %r1333;
	shr.u64 	%rd1249, %rd1244, %r1334;
	atom.global.or.b64 	%rd1250, [%rd1246+8], %rd1249;
	add.s32 	%r1335, %r1045, 1159;
	shr.u32 	%r1336, %r1335, 6;
	and.b32  	%r1337, %r1335, 39;
	ld.global.nc.u64 	%rd1251, [%rd553+4864];
	and.b64  	%rd1252, %rd1251, 2305843009213693951;
	mul.wide.u32 	%rd1253, %r1336, 8;
	add.s64 	%rd1254, %rd2, %rd1253;
	shl.b64 	%rd1255, %rd1252, %r1337;
	atom.global.or.b64 	%rd1256, [%rd1254], %rd1255;
	sub.s32 	%r1338, 64, %r1337;
	shr.u64 	%rd1257, %rd1252, %r1338;
	atom.global.or.b64 	%rd1258, [%rd1254+8], %rd1257;
	add.s32 	%r1339, %r1045, 1220;
	shr.u32 	%r1340, %r1339, 6;
	and.b32  	%r1341, %r1339, 36;
	ld.global.nc.u64 	%rd1259, [%rd553+5120];
	and.b64  	%rd1260, %rd1259, 2305843009213693951;
	mul.wide.u32 	%rd1261, %r1340, 8;
	add.s64 	%rd1262, %rd2, %rd1261;
	shl.b64 	%rd1263, %rd1260, %r1341;
	atom.global.or.b64 	%rd1264, [%rd1262], %rd1263;
	sub.s32 	%r1342, 64, %r1341;
	shr.u64 	%rd1265, %rd1260, %r1342;
	atom.global.or.b64 	%rd1266, [%rd1262+8], %rd1265;
	ld.global.nc.u64 	%rd1267, [%rd553+5376];
	and.b64  	%rd556, %rd1267, 2305843009213693951;
	add.s32 	%r1343, %r1045, 1281;
	shr.u32 	%r1050, %r1343, 6;
	and.b32  	%r1051, %r1343, 33;
	setp.lt.u32 	%p100, %r1051, 4;
	@%p100 bra 	$L__BB0_1670;
	mul.wide.u32 	%rd1268, %r1050, 8;
	add.s64 	%rd1269, %rd2, %rd1268;
	shl.b64 	%rd1270, %rd556, %r1051;
	atom.global.or.b64 	%rd1271, [%rd1269], %rd1270;
	sub.s32 	%r1344, 64, %r1051;
	shr.u64 	%rd1272, %rd556, %r1344;
	atom.global.or.b64 	%rd1273, [%rd1269+8], %rd1272;
	bra.uni 	$L__BB0_1671;
$L__BB0_1670:
	mul.wide.u32 	%rd1274, %r1050, 8;
	add.s64 	%rd1275, %rd2, %rd1274;
	shl.b64 	%rd1276, %rd556, %r1051;
	atom.global.or.b64 	%rd1277, [%rd1275], %rd1276;
$L__BB0_1671:
	add.s32 	%r1345, %r1045, 1342;
	shr.u32 	%r1346, %r1345, 6;
	and.b32  	%r1347, %r1345, 62;
	ld.global.nc.u64 	%rd1278, [%rd553+5632];
	and.b64  	%rd1279, %rd1278, 2305843009213693951;
	mul.wide.u32 	%rd1280, %r1346, 8;
	add.s64 	%rd1281, %rd2, %rd1280;
	shl.b64 	%rd1282, %rd1279, %r1347;
	atom.global.or.b64 	%rd1283, [%rd1281], %rd1282;
	sub.s32 	%r1348, 64, %r1347;
	shr.u64 	%rd1284, %rd1279, %r1348;
	atom.global.or.b64 	%rd1285, [%rd1281+8], %rd1284;
	add.s32 	%r1349, %r1045, 1403;
	shr.u32 	%r1350, %r1349, 6;
	and.b32  	%r1351, %r1349, 59;
	ld.global.nc.u64 	%rd1286, [%rd553+5888];
	and.b64  	%rd1287, %rd1286, 2305843009213693951;
	mul.wide.u32 	%rd1288, %r1350, 8;
	add.s64 	%rd1289, %rd2, %rd1288;
	shl.b64 	%rd1290, %rd1287, %r1351;
	atom.global.or.b64 	%rd1291, [%rd1289], %rd1290;
	sub.s32 	%r1352, 64, %r1351;
	shr.u64 	%rd1292, %rd1287, %r1352;
	atom.global.or.b64 	%rd1293, [%rd1289+8], %rd1292;
	add.s32 	%r1353, %r1045, 1464;
	shr.u32 	%r1354, %r1353, 6;
	and.b32  	%r1355, %r1353, 56;
	ld.global.nc.u64 	%rd1294, [%rd553+6144];
	and.b64  	%rd1295, %rd1294, 2305843009213693951;
	mul.wide.u32 	%rd1296, %r1354, 8;
	add.s64 	%rd1297, %rd2, %rd1296;
	shl.b64 	%rd1298, %rd1295, %r1355;
	atom.global.or.b64 	%rd1299, [%rd1297], %rd1298;
	sub.s32 	%r1356, 64, %r1355;
	shr.u64 	%rd1300, %rd1295, %r1356;
	atom.global.or.b64 	%rd1301, [%rd1297+8], %rd1300;
	add.s32 	%r1357, %r1045, 1525;
	shr.u32 	%r1358, %r1357, 6;
	and.b32  	%r1359, %r1357, 53;
	ld.global.nc.u64 	%rd1302, [%rd553+6400];
	and.b64  	%rd1303, %rd1302, 2305843009213693951;
	mul.wide.u32 	%rd1304, %r1358, 8;
	add.s64 	%rd1305, %rd2, %rd1304;
	shl.b64 	%rd1306, %rd1303, %r1359;
	atom.global.or.b64 	%rd1307, [%rd1305], %rd1306;
	sub.s32 	%r1360, 64, %r1359;
	shr.u64 	%rd1308, %rd1303, %r1360;
	atom.global.or.b64 	%rd1309, [%rd1305+8], %rd1308;
	add.s32 	%r1361, %r1045, 1586;
	shr.u32 	%r1362, %r1361, 6;
	and.b32  	%r1363, %r1361, 50;
	ld.global.nc.u64 	%rd1310, [%rd553+6656];
	and.b64  	%rd1311, %rd1310, 2305843009213693951;
	mul.wide.u32 	%rd1312, %r1362, 8;
	add.s64 	%rd1313, %rd2, %rd1312;
	shl.b64 	%rd1314, %rd1311, %r1363;
	atom.global.or.b64 	%rd1315, [%rd1313], %rd1314;
	sub.s32 	%r1364, 64, %r1363;
	shr.u64 	%rd1316, %rd1311, %r1364;
	atom.global.or.b64 	%rd1317, [%rd1313+8], %rd1316;
	add.s32 	%r1365, %r1045, 1647;
	shr.u32 	%r1366, %r1365, 6;
	and.b32  	%r1367, %r1365, 47;
	ld.global.nc.u64 	%rd1318, [%rd553+6912];
	and.b64  	%rd1319, %rd1318, 2305843009213693951;
	mul.wide.u32 	%rd1320, %r1366, 8;
	add.s64 	%rd1321, %rd2, %rd1320;
	shl.b64 	%rd1322, %rd1319, %r1367;
	atom.global.or.b64 	%rd1323, [%rd1321], %rd1322;
	sub.s32 	%r1368, 64, %r1367;
	shr.u64 	%rd1324, %rd1319, %r1368;
	atom.global.or.b64 	%rd1325, [%rd1321+8], %rd1324;
	add.s32 	%r1369, %r1045, 1708;
	shr.u32 	%r1370, %r1369, 6;
	and.b32  	%r1371, %r1369, 44;
	ld.global.nc.u64 	%rd1326, [%rd553+7168];
	and.b64  	%rd1327, %rd1326, 2305843009213693951;
	mul.wide.u32 	%rd1328, %r1370, 8;
	add.s64 	%rd1329, %rd2, %rd1328;
	shl.b64 	%rd1330, %rd1327, %r1371;
	atom.global.or.b64 	%rd1331, [%rd1329], %rd1330;
	sub.s32 	%r1372, 64, %r1371;
	shr.u64 	%rd1332, %rd1327, %r1372;
	atom.global.or.b64 	%rd1333, [%rd1329+8], %rd1332;
	add.s32 	%r1373, %r1045, 1769;
	shr.u32 	%r1374, %r1373, 6;
	and.b32  	%r1375, %r1373, 41;
	ld.global.nc.u64 	%rd1334, [%rd553+7424];
	and.b64  	%rd1335, %rd1334, 2305843009213693951;
	mul.wide.u32 	%rd1336, %r1374, 8;
	add.s64 	%rd1337, %rd2, %rd1336;
	shl.b64 	%rd1338, %rd1335, %r1375;
	atom.global.or.b64 	%rd1339, [%rd1337], %rd1338;
	sub.s32 	%r1376, 64, %r1375;
	shr.u64 	%rd1340, %rd1335, %r1376;
	atom.global.or.b64 	%rd1341, [%rd1337+8], %rd1340;
	add.s32 	%r1377, %r1045, 1830;
	shr.u32 	%r1378, %r1377, 6;
	and.b32  	%r1379, %r1377, 38;
	ld.global.nc.u64 	%rd1342, [%rd553+7680];
	and.b64  	%rd1343, %rd1342, 2305843009213693951;
	mul.wide.u32 	%rd1344, %r1378, 8;
	add.s64 	%rd1345, %rd2, %rd1344;
	shl.b64 	%rd1346, %rd1343, %r1379;
	atom.global.or.b64 	%rd1347, [%rd1345], %rd1346;
	sub.s32 	%r1380, 64, %r1379;
	shr.u64 	%rd1348, %rd1343, %r1380;
	atom.global.or.b64 	%rd1349, [%rd1345+8], %rd1348;
	ld.global.nc.u64 	%rd1350, [%rd553+7936];
	and.b64  	%rd557, %rd1350, 2305843009213693951;
	add.s32 	%r1381, %r1045, 1891;
	shr.u32 	%r1052, %r1381, 6;
	and.b32  	%r1053, %r1381, 35;
	setp.eq.s32 	%p101, %r1053, 3;
	@%p101 bra 	$L__BB0_1673;
	mul.wide.u32 	%rd1351, %r1052, 8;
	add.s64 	%rd1352, %rd2, %rd1351;
	shl.b64 	%rd1353, %rd557, %r1053;
	atom.global.or.b64 	%rd1354, [%rd1352], %rd1353;
	sub.s32 	%r1382, 64, %r1053;
	shr.u64 	%rd1355, %rd557, %r1382;
	atom.global.or.b64 	%rd1356, [%rd1352+8], %rd1355;
	bra.uni 	$L__BB0_1680;
$L__BB0_1673:
	mul.wide.u32 	%rd1357, %r1052, 8;
	add.s64 	%rd1358, %rd2, %rd1357;
	shl.b64 	%rd1359, %rd557, 3;
	atom.global.or.b64 	%rd1360, [%rd1358], %rd1359;
	bra.uni 	$L__BB0_1680;
$L__BB0_1674:
	mov.u32 	%r1063, %tid.x;
	mul.lo.s32 	%r1064, %r1063, 2016;
	mul.wide.u32 	%rd567, %r1063, 8;
	add.s64 	%rd568, %rd1, %rd567;
	ld.global.nc.u64 	%rd569, [%rd568];
	and.b64  	%rd558, %rd569, 9223372036854775807;
	shr.u32 	%r1054, %r1064, 6;
	and.b32  	%r1055, %r1064, 32;
	setp.ne.s32 	%p96, %r1055, 0;
	@%p96 bra 	$L__BB0_1676;
	mul.wide.u32 	%rd576, %r1054, 8;
	add.s64 	%rd577, %rd2, %rd576;
	atom.global.or.b64 	%rd578, [%rd577], %rd558;
	bra.uni 	$L__BB0_1677;
$L__BB0_1676:
	mul.wide.u32 	%rd570, %r1054, 8;
	add.s64 	%rd571, %rd2, %rd570;
	shl.b64 	%rd572, %rd558, %r1055;
	atom.global.or.b64 	%rd573, [%rd571], %rd572;
	sub.s32 	%r1065, 64, %r1055;
	shr.u64 	%rd574, %rd558, %r1065;
	atom.global.or.b64 	%rd575, [%rd571+8], %rd574;
$L__BB0_1677:
	ld.param.u64 	%rd15747, [_Z14pack_global_64PKmPmh_param_1];
	ld.param.u64 	%rd15739, [_Z14pack_global_64PKmPmh_param_0];
	cvta.to.global.u64 	%rd579, %rd15739;
	mov.u32 	%r1066, %ctaid.x;
	shl.b32 	%r1067, %r1066, 10;
	mul.wide.u32 	%rd580, %r1067, 8;
	add.s64 	%rd581, %rd579, %rd580;
	mov.u32 	%r1068, %tid.x;
	mul.wide.u32 	%rd582, %r1068, 8;
	add.s64 	%rd583, %rd581, %rd582;
	mul.lo.s32 	%r1069, %r1068, 2016;
	add.s32 	%r1070, %r1069, 63;
	shr.u32 	%r1071, %r1070, 6;
	and.b32  	%r1072, %r1070, 63;
	ld.global.nc.u64 	%rd584, [%rd583+256];
	and.b64  	%rd585, %rd584, 9223372036854775807;
	cvta.to.global.u64 	%rd586, %rd15747;
	cvt.u32.u16 	%r1073, %rs2;
	mul.lo.s32 	%r1074, %r1066, %r1073;
	shl.b32 	%r1075, %r1074, 4;
	mul.wide.u32 	%rd587, %r1075, 8;
	add.s64 	%rd559, %rd586, %rd587;
	mul.wide.u32 	%rd588, %r1071, 8;
	add.s64 	%rd589, %rd559, %rd588;
	shl.b64 	%rd590, %rd585, %r1072;
	atom.global.or.b64 	%rd591, [%rd589], %rd590;
	sub.s32 	%r1076, 64, %r1072;
	shr.u64 	%rd592, %rd585, %r1076;
	atom.global.or.b64 	%rd593, [%rd589+8], %rd592;
	add.s32 	%r1077, %r1069, 126;
	shr.u32 	%r1078, %r1077, 6;
	and.b32  	%r1079, %r1077, 62;
	ld.global.nc.u64 	%rd594, [%rd583+512];
	and.b64  	%rd595, %rd594, 9223372036854775807;
	mul.wide.u32 	%rd596, %r1078, 8;
	add.s64 	%rd597, %rd559, %rd596;
	shl.b64 	%rd598, %rd595, %r1079;
	atom.global.or.b64 	%rd599, [%rd597], %rd598;
	sub.s32 	%r1080, 64, %r1079;
	shr.u64 	%rd600, %rd595, %r1080;
	atom.global.or.b64 	%rd601, [%rd597+8], %rd600;
	add.s32 	%r1081, %r1069, 189;
	shr.u32 	%r1082, %r1081, 6;
	and.b32  	%r1083, %r1081, 61;
	ld.global.nc.u64 	%rd602, [%rd583+768];
	and.b64  	%rd603, %rd602, 9223372036854775807;
	mul.wide.u32 	%rd604, %r1082, 8;
	add.s64 	%rd605, %rd559, %rd604;
	shl.b64 	%rd606, %rd603, %r1083;
	atom.global.or.b64 	%rd607, [%rd605], %rd606;
	sub.s32 	%r1084, 64, %r1083;
	shr.u64 	%rd608, %rd603, %r1084;
	atom.global.or.b64 	%rd609, [%rd605+8], %rd608;
	add.s32 	%r1085, %r1069, 252;
	shr.u32 	%r1086, %r1085, 6;
	and.b32  	%r1087, %r1085, 60;
	ld.global.nc.u64 	%rd610, [%rd583+1024];
	and.b64  	%rd611, %rd610, 9223372036854775807;
	mul.wide.u32 	%rd612, %r1086, 8;
	add.s64 	%rd613, %rd559, %rd612;
	shl.b64 	%rd614, %rd611, %r1087;
	atom.global.or.b64 	%rd615, [%rd613], %rd614;
	sub.s32 	%r1088, 64, %r1087;
	shr.u64 	%rd616, %rd611, %r1088;
	atom.global.or.b64 	%rd617, [%rd613+8], %rd616;
	add.s32 	%r1089, %r1069, 315;
	shr.u32 	%r1090, %r1089, 6;
	and.b32  	%r1091, %r1089, 59;
	ld.global.nc.u64 	%rd618, [%rd583+1280];
	and.b64  	%rd619, %rd618, 9223372036854775807;
	mul.wide.u32 	%rd620, %r1090, 8;
	add.s64 	%rd621, %rd559, %rd620;
	shl.b64 	%rd622, %rd619, %r1091;
	atom.global.or.b64 	%rd623, [%rd621], %rd622;
	sub.s32 	%r1092, 64, %r1091;
	shr.u64 	%rd624, %rd619, %r1092;
	atom.global.or.b64 	%rd625, [%rd621+8], %rd624;
	add.s32 	%r1093, %r1069, 378;
	shr.u32 	%r1094, %r1093, 6;
	and.b32  	%r1095, %r1093, 58;
	ld.global.nc.u64 	%rd626, [%rd583+1536];
	and.b64  	%rd627, %rd626, 9223372036854775807;
	mul.wide.u32 	%rd628, %r1094, 8;
	add.s64 	%rd629, %rd559, %rd628;
	shl.b64 	%rd630, %rd627, %r1095;
	atom.global.or.b64 	%rd631, [%rd629], %rd630;
	sub.s32 	%r1096, 64, %r1095;
	shr.u64 	%rd632, %rd627, %r1096;
	atom.global.or.b64 	%rd633, [%rd629+8], %rd632;
	add.s32 	%r1097, %r1069, 441;
	shr.u32 	%r1098, %r1097, 6;
	and.b32  	%r1099, %r1097, 57;
	ld.global.nc.u64 	%rd634, [%rd583+1792];
	and.b64  	%rd635, %rd634, 9223372036854775807;
	mul.wide.u32 	%rd636, %r1098, 8;
	add.s64 	%rd637, %rd559, %rd636;
	shl.b64 	%rd638, %rd635, %r1099;
	atom.global.or.b64 	%rd639, [%rd637], %rd638;
	sub.s32 	%r1100, 64, %r1099;
	shr.u64 	%rd640, %rd635, %r1100;
	atom.global.or.b64 	%rd641, [%rd637+8], %rd640;
	add.s32 	%r1101, %r1069, 504;
	shr.u32 	%r1102, %r1101, 6;
	and.b32  	%r1103, %r1101, 56;
	ld.global.nc.u64 	%rd642, [%rd583+2048];
	and.b64  	%rd643, %rd642, 9223372036854775807;
	mul.wide.u32 	%rd644, %r1102, 8;
	add.s64 	%rd645, %rd559, %rd644;
	shl.b64 	%rd646, %rd643, %r1103;
	atom.global.or.b64 	%rd647, [%rd645], %rd646;
	sub.s32 	%r1104, 64, %r1103;
	shr.u64 	%rd648, %rd643, %r1104;
	atom.global.or.b64 	%rd649, [%rd645+8], %rd648;
	add.s32 	%r1105, %r1069, 567;
	shr.u32 	%r1106, %r1105, 6;
	and.b32  	%r1107, %r1105, 55;
	ld.global.nc.u64 	%rd650, [%rd583+2304];
	and.b64  	%rd651, %rd650, 9223372036854775807;
	mul.wide.u32 	%rd652, %r1106, 8;
	add.s64 	%rd653, %rd559, %rd652;
	shl.b64 	%rd654, %rd651, %r1107;
	atom.global.or.b64 	%rd655, [%rd653], %rd654;
	sub.s32 	%r1108, 64, %r1107;
	shr.u64 	%rd656, %rd651, %r1108;
	atom.global.or.b64 	%rd657, [%rd653+8], %rd656;
	add.s32 	%r1109, %r1069, 630;
	shr.u32 	%r1110, %r1109, 6;
	and.b32  	%r1111, %r1109, 54;
	ld.global.nc.u64 	%rd658, [%rd583+2560];
	and.b64  	%rd659, %rd658, 9223372036854775807;
	mul.wide.u32 	%rd660, %r1110, 8;
	add.s64 	%rd661, %rd559, %rd660;
	shl.b64 	%rd662, %rd659, %r1111;
	atom.global.or.b64 	%rd663, [%rd661], %rd662;
	sub.s32 	%r1112, 64, %r1111;
	shr.u64 	%rd664, %rd659, %r1112;
	atom.global.or.b64 	%rd665, [%rd661+8], %rd664;
	add.s32 	%r1113, %r1069, 693;
	shr.u32 	%r1114, %r1113, 6;
	and.b32  	%r1115, %r1113, 53;
	ld.global.nc.u64 	%rd666, [%rd583+2816];
	and.b64  	%rd667, %rd666, 9223372036854775807;
	mul.wide.u32 	%rd668, %r1114, 8;
	add.s64 	%rd669, %rd559, %rd668;
	shl.b64 	%rd670, %rd667, %r1115;
	atom.global.or.b64 	%rd671, [%rd669], %rd670;
	sub.s32 	%r1116, 64, %r1115;
	shr.u64 	%rd672, %rd667, %r1116;
	atom.global.or.b64 	%rd673, [%rd669+8], %rd672;
	add.s32 	%r1117, %r1069, 756;
	shr.u32 	%r1118, %r1117, 6;
	and.b32  	%r1119, %r1117, 52;
	ld.global.nc.u64 	%rd674, [%rd583+3072];
	and.b64  	%rd675, %rd674, 9223372036854775807;
	mul.wide.u32 	%rd676, %r1118, 8;
	add.s64 	%rd677, %rd559, %rd676;
	shl.b64 	%rd678, %rd675, %r1119;
	atom.global.or.b64 	%rd679, [%rd677], %rd678;
	sub.s32 	%r1120, 64, %r1119;
	shr.u64 	%rd680, %rd675, %r1120;
	atom.global.or.b64 	%rd681, [%rd677+8], %rd680;
	add.s32 	%r1121, %r1069, 819;
	shr.u32 	%r1122, %r1121, 6;
	and.b32  	%r1123, %r1121, 51;
	ld.global.nc.u64 	%rd682, [%rd583+3328];
	and.b64  	%rd683, %rd682, 9223372036854775807;
	mul.wide.u32 	%rd684, %r1122, 8;
	add.s64 	%rd685, %rd559, %rd684;
	shl.b64 	%rd686, %rd683, %r1123;
	atom.global.or.b64 	%rd687, [%rd685], %rd686;
	sub.s32 	%r1124, 64, %r1123;
	shr.u64 	%rd688, %rd683, %r1124;
	atom.global.or.b64 	%rd689, [%rd685+8], %rd688;
	add.s32 	%r1125, %r1069, 882;
	shr.u32 	%r1126, %r1125, 6;
	and.b32  	%r1127, %r1125, 50;
	ld.global.nc.u64 	%rd690, [%rd583+3584];
	and.b64  	%rd691, %rd690, 9223372036854775807;
	mul.wide.u32 	%rd692, %r1126, 8;
	add.s64 	%rd693, %rd559, %rd692;
	shl.b64 	%rd694, %rd691, %r1127;
	atom.global.or.b64 	%rd695, [%rd693], %rd694;
	sub.s32 	%r1128, 64, %r1127;
	shr.u64 	%rd696, %rd691, %r1128;
	atom.global.or.b64 	%rd697, [%rd693+8], %rd696;
	add.s32 	%r1129, %r1069, 945;
	shr.u32 	%r1130, %r1129, 6;
	and.b32  	%r1131, %r1129, 49;
	ld.global.nc.u64 	%rd698, [%rd583+3840];
	and.b64  	%rd699, %rd698, 9223372036854775807;
	mul.wide.u32 	%rd700, %r1130, 8;
	add.s64 	%rd701, %rd559, %rd700;
	shl.b64 	%rd702, %rd699, %r1131;
	atom.global.or.b64 	%rd703, [%rd701], %rd702;
	sub.s32 	%r1132, 64, %r1131;
	shr.u64 	%rd704, %rd699, %r1132;
	atom.global.or.b64 	%rd705, [%rd701+8], %rd704;
	add.s32 	%r1133, %r1069, 1008;
	shr.u32 	%r1134, %r1133, 6;
	and.b32  	%r1135, %r1133, 48;
	ld.global.nc.u64 	%rd706, [%rd583+4096];
	and.b64  	%rd707, %rd706, 9223372036854775807;
	mul.wide.u32 	%rd708, %r1134, 8;
	add.s64 	%rd709, %rd559, %rd708;
	shl.b64 	%rd710, %rd707, %r1135;
	atom.global.or.b64 	%rd711, [%rd709], %rd710;
	sub.s32 	%r1136, 64, %r1135;
	shr.u64 	%rd712, %rd707, %r1136;
	atom.global.or.b64 	%rd713, [%rd709+8], %rd712;
	add.s32 	%r1137, %r1069, 1071;
	shr.u32 	%r1138, %r1137, 6;
	and.b32  	%r1139, %r1137, 47;
	ld.global.nc.u64 	%rd714, [%rd583+4352];
	and.b64  	%rd715, %rd714, 9223372036854775807;
	mul.wide.u32 	%rd716, %r1138, 8;
	add.s64 	%rd717, %rd559, %rd716;
	shl.b64 	%rd718, %rd715, %r1139;
	atom.global.or.b64 	%rd719, [%rd717], %rd718;
	sub.s32 	%r1140, 64, %r1139;
	shr.u64 	%rd720, %rd715, %r1140;
	atom.global.or.b64 	%rd721, [%rd717+8], %rd720;
	add.s32 	%r1141, %r1069, 1134;
	shr.u32 	%r1142, %r1141, 6;
	and.b32  	%r1143, %r1141, 46;
	ld.global.nc.u64 	%rd722, [%rd583+4608];
	and.b64  	%rd723, %rd722, 9223372036854775807;
	mul.wide.u32 	%rd724, %r1142, 8;
	add.s64 	%rd725, %rd559, %rd724;
	shl.b64 	%rd726, %rd723, %r1143;
	atom.global.or.b64 	%rd727, [%rd725], %rd726;
	sub.s32 	%r1144, 64, %r1143;
	shr.u64 	%rd728, %rd723, %r1144;
	atom.global.or.b64 	%rd729, [%rd725+8], %rd728;
	add.s32 	%r1145, %r1069, 1197;
	shr.u32 	%r1146, %r1145, 6;
	and.b32  	%r1147, %r1145, 45;
	ld.global.nc.u64 	%rd730, [%rd583+4864];
	and.b64  	%rd731, %rd730, 9223372036854775807;
	mul.wide.u32 	%rd732, %r1146, 8;
	add.s64 	%rd733, %rd559, %rd732;
	shl.b64 	%rd734, %rd731, %r1147;
	atom.global.or.b64 	%rd735, [%rd733], %rd734;
	sub.s32 	%r1148, 64, %r1147;
	shr.u64 	%rd736, %rd731, %r1148;
	atom.global.or.b64 	%rd737, [%rd733+8], %rd736;
	add.s32 	%r1149, %r1069, 1260;
	shr.u32 	%r1150, %r1149, 6;
	and.b32  	%r1151, %r1149, 44;
	ld.global.nc.u64 	%rd738, [%rd583+5120];
	and.b64  	%rd739, %rd738, 9223372036854775807;
	mul.wide.u32 	%rd740, %r1150, 8;
	add.s64 	%rd741, %rd559, %rd740;
	shl.b64 	%rd742, %rd739, %r1151;
	atom.global.or.b64 	%rd743, [%rd741], %rd742;
	sub.s32 	%r1152, 64, %r1151;
	shr.u64 	%rd744, %rd739, %r1152;
	atom.global.or.b64 	%rd745, [%rd741+8], %rd744;
	add.s32 	%r1153, %r1069, 1323;
	shr.u32 	%r1154, %r1153, 6;
	and.b32  	%r1155, %r1153, 43;
	ld.global.nc.u64 	%rd746, [%rd583+5376];
	and.b64  	%rd747, %rd746, 9223372036854775807;
	mul.wide.u32 	%rd748, %r1154, 8;
	add.s64 	%rd749, %rd559, %rd748;
	shl.b64 	%rd750, %rd747, %r1155;
	atom.global.or.b64 	%rd751, [%rd749], %rd750;
	sub.s32 	%r1156, 64, %r1155;
	shr.u64 	%rd752, %rd747, %r1156;
	atom.global.or.b64 	%rd753, [%rd749+8], %rd752;
	add.s32 	%r1157, %r1069, 1386;
	shr.u32 	%r1158, %r1157, 6;
	and.b32  	%r1159, %r1157, 42;
	ld.global.nc.u64 	%rd754, [%rd583+5632];
	and.b64  	%rd755, %rd754, 9223372036854775807;
	mul.wide.u32 	%rd756, %r1158, 8;
	add.s64 	%rd757, %rd559, %rd756;
	shl.b64 	%rd758, %rd755, %r1159;
	atom.global.or.b64 	%rd759, [%rd757], %rd758;
	sub.s32 	%r1160, 64, %r1159;
	shr.u64 	%rd760, %rd755, %r1160;
	atom.global.or.b64 	%rd761, [%rd757+8], %rd760;
	add.s32 	%r1161, %r1069, 1449;
	shr.u32 	%r1162, %r1161, 6;
	and.b32  	%r1163, %r1161, 41;
	ld.global.nc.u64 	%rd762, [%rd583+5888];
	and.b64  	%rd763, %rd762, 9223372036854775807;
	mul.wide.u32 	%rd764, %r1162, 8;
	add.s64 	%rd765, %rd559, %rd764;
	shl.b64 	%rd766, %rd763, %r1163;
	atom.global.or.b64 	%rd767, [%rd765], %rd766;
	sub.s32 	%r1164, 64, %r1163;
	shr.u64 	%rd768, %rd763, %r1164;
	atom.global.or.b64 	%rd769, [%rd765+8], %rd768;
	add.s32 	%r1165, %r1069, 1512;
	shr.u32 	%r1166, %r1165, 6;
	and.b32  	%r1167, %r1165, 40;
	ld.global.nc.u64 	%rd770, [%rd583+6144];
	and.b64  	%rd771, %rd770, 9223372036854775807;
	mul.wide.u32 	%rd772, %r1166, 8;
	add.s64 	%rd773, %rd559, %rd772;
	shl.b64 	%rd774, %rd771, %r1167;
	atom.global.or.b64 	%rd775, [%rd773], %rd774;
	sub.s32 	%r1168, 64, %r1167;
	shr.u64 	%rd776, %rd771, %r1168;
	atom.global.or.b64 	%rd777, [%rd773+8], %rd776;
	add.s32 	%r1169, %r1069, 1575;
	shr.u32 	%r1170, %r1169, 6;
	and.b32  	%r1171, %r1169, 39;
	ld.global.nc.u64 	%rd778, [%rd583+6400];
	and.b64  	%rd779, %rd778, 9223372036854775807;
	mul.wide.u32 	%rd780, %r1170, 8;
	add.s64 	%rd781, %rd559, %rd780;
	shl.b64 	%rd782, %rd779, %r1171;
	atom.global.or.b64 	%rd783, [%rd781], %rd782;
	sub.s32 	%r1172, 64, %r1171;
	shr.u64 	%rd784, %rd779, %r1172;
	atom.global.or.b64 	%rd785, [%rd781+8], %rd784;
	add.s32 	%r1173, %r1069, 1638;
	shr.u32 	%r1174, %r1173, 6;
	and.b32  	%r1175, %r1173, 38;
	ld.global.nc.u64 	%rd786, [%rd583+6656];
	and.b64  	%rd787, %rd786, 9223372036854775807;
	mul.wide.u32 	%rd788, %r1174, 8;
	add.s64 	%rd789, %rd559, %rd788;
	shl.b64 	%rd790, %rd787, %r1175;
	atom.global.or.b64 	%rd791, [%rd789], %rd790;
	sub.s32 	%r1176, 64, %r1175;
	shr.u64 	%rd792, %rd787, %r1176;
	atom.global.or.b64 	%rd793, [%rd789+8], %rd792;
	add.s32 	%r1177, %r1069, 1701;
	shr.u32 	%r1178, %r1177, 6;
	and.b32  	%r1179, %r1177, 37;
	ld.global.nc.u64 	%rd794, [%rd583+6912];
	and.b64  	%rd795, %rd794, 9223372036854775807;
	mul.wide.u32 	%rd796, %r1178, 8;
	add.s64 	%rd797, %rd559, %rd796;
	shl.b64 	%rd798, %rd795, %r1179;
	atom.global.or.b64 	%rd799, [%rd797], %rd798;
	sub.s32 	%r1180, 64, %r1179;
	shr.u64 	%rd800, %rd795, %r1180;
	atom.global.or.b64 	%rd801, [%rd797+8], %rd800;
	add.s32 	%r1181, %r1069, 1764;
	shr.u32 	%r1182, %r1181, 6;
	and.b32  	%r1183, %r1181, 36;
	ld.global.nc.u64 	%rd802, [%rd583+7168];
	and.b64  	%rd803, %rd802, 9223372036854775807;
	mul.wide.u32 	%rd804, %r1182, 8;
	add.s64 	%rd805, %rd559, %rd804;
	shl.b64 	%rd806, %rd803, %r1183;
	atom.global.or.b64 	%rd807, [%rd805], %rd806;
	sub.s32 	%r1184, 64, %r1183;
	shr.u64 	%rd808, %rd803, %r1184;
	atom.global.or.b64 	%rd809, [%rd805+8], %rd808;
	add.s32 	%r1185, %r1069, 1827;
	shr.u32 	%r1186, %r1185, 6;
	and.b32  	%r1187, %r1185, 35;
	ld.global.nc.u64 	%rd810, [%rd583+7424];
	and.b64  	%rd811, %rd810, 9223372036854775807;
	mul.wide.u32 	%rd812, %r1186, 8;
	add.s64 	%rd813, %rd559, %rd812;
	shl.b64 	%rd814, %rd811, %r1187;
	atom.global.or.b64 	%rd815, [%rd813], %rd814;
	sub.s32 	%r1188, 64, %r1187;
	shr.u64 	%rd816, %rd811, %r1188;
	atom.global.or.b64 	%rd817, [%rd813+8], %rd816;
	add.s32 	%r1189, %r1069, 1890;
	shr.u32 	%r1190, %r1189, 6;
	and.b32  	%r1191, %r1189, 34;
	ld.global.nc.u64 	%rd818, [%rd583+7680];
	and.b64  	%rd819, %rd818, 9223372036854775807;
	mul.wide.u32 	%rd820, %r1190, 8;
	add.s64 	%rd821, %rd559, %rd820;
	shl.b64 	%rd822, %rd819, %r1191;
	atom.global.or.b64 	%rd823, [%rd821], %rd822;
	sub.s32 	%r1192, 64, %r1191;
	shr.u64 	%rd824, %rd819, %r1192;
	atom.global.or.b64 	%rd825, [%rd821+8], %rd824;
	ld.global.nc.u64 	%rd826, [%rd583+7936];
	and.b64  	%rd560, %rd826, 9223372036854775807;
	add.s32 	%r1193, %r1069, 1953;
	shr.u32 	%r1056, %r1193, 6;
	and.b32  	%r1057, %r1193, 33;
	setp.eq.s32 	%p97, %r1057, 1;
	@%p97 bra 	$L__BB0_1679;
	mul.wide.u32 	%rd827, %r1056, 8;
	add.s64 	%rd828, %rd559, %rd827;
	shl.b64 	%rd829, %rd560, %r1057;
	atom.global.or.b64 	%rd830, [%rd828], %rd829;
	sub.s32 	%r1194, 64, %r1057;
	shr.u64 	%rd831, %rd560, %r1194;
	atom.global.or.b64 	%rd832, [%rd828+8], %rd831;
	bra.uni 	$L__BB0_1680;
$L__BB0_1679:
	mul.wide.u32 	%rd833, %r1056, 8;
	add.s64 	%rd834, %rd559, %rd833;
	shl.b64 	%rd835, %rd560, 1;
	atom.global.or.b64 	%rd836, [%rd834], %rd835;
$L__BB0_1680:
	ret;

}


// ===== COMPILED SASS (sm_100) =====

	.target	sm_100

	.elftype	@"ET_EXEC"


//--------------------- .note.nv.tkinfo           --------------------------
	.section	.note.nv.tkinfo,"",@"SHT_NOTE"
	.sectionflags	@"SHF_NOTE_NV_TKINFO"
	.tkinfo
        /*0018*/ 	.word	0x00000002
        /*0030*/ 	.string	""
        /*0030*/ 	.string	"ptxas"
        /*0030*/ 	.string	"Cuda compilation tools, release 13.0, V13.0.88"
        /*0030*/ 	.string	"Build cuda_13.0.r13.0/compiler.36424714_0"
        /*0030*/ 	.string	"-arch sm_100 -m 64 "



//--------------------- .note.nv.cuinfo           --------------------------
	.section	.note.nv.cuinfo,"",@"SHT_NOTE"
	.sectionflags	@"SHF_NOTE_NV_CUINFO"
        /*0018*/ 	.short	0x0002
        /*001a*/ 	.short	0x0064
        /*001c*/ 	.short	0x0082
	.zero		2


//--------------------- .nv.info                  --------------------------
	.section	.nv.info,"",@"SHT_CUDA_INFO"
	.align	4


	//----- nvinfo : EIATTR_REGCOUNT
	.align		4
        /*0000*/ 	.byte	0x04, 0x2f
        /*0002*/ 	.short	(.L_1 - .L_0)
	.align		4
.L_0:
        /*0004*/ 	.word	index@(_Z14pack_global_64PKmPmh)
        /*0008*/ 	.word	0x00000028


	//----- nvinfo : EIATTR_FRAME_SIZE
	.align		4
.L_1:
        /*000c*/ 	.byte	0x04, 0x11
        /*000e*/ 	.short	(.L_3 - .L_2)
	.align		4
.L_2:
        /*0010*/ 	.word	index@(_Z14pack_global_64PKmPmh)
        /*0014*/ 	.word	0x00000000


	//----- nvinfo : EIATTR_MIN_STACK_SIZE
	.align		4
.L_3:
        /*0018*/ 	.byte	0x04, 0x12
        /*001a*/ 	.short	(.L_5 - .L_4)
	.align		4
.L_4:
        /*001c*/ 	.word	index@(_Z14pack_global_64PKmPmh)
        /*0020*/ 	.word	0x00000000
.L_5:


//--------------------- .nv.compat                --------------------------
	.section	.nv.compat,"",@"SHT_CUDA_COMPAT_INFO"
	.align	4
        /*0000*/ 	.byte	0x02, 0x09, 0x00, 0x00, 0x02, 0x02, 0x01, 0x00, 0x02, 0x05, 0x05, 0x00, 0x03, 0x07, 0x01, 0x01
        /*0010*/ 	.byte	0x02, 0x03, 0x00, 0x00, 0x02, 0x06, 0x01, 0x00, 0x04, 0x0b, 0x08, 0x00, 0x09, 0x00, 0x00, 0x00
        /*0020*/ 	.byte	0x00, 0x00, 0x00, 0x00


//--------------------- .nv.info._Z14pack_global_64PKmPmh --------------------------
	.section	.nv.info._Z14pack_global_64PKmPmh,"",@"SHT_CUDA_INFO"
	.sectionflags	@""
	.align	4


	//----- nvinfo : EIATTR_CUDA_API_VERSION
	.align		4
        /*0000*/ 	.byte	0x04, 0x37
        /*0002*/ 	.short	(.L_7 - .L_6)
.L_6:
        /*0004*/ 	.word	0x00000082


	//----- nvinfo : EIATTR_KPARAM_INFO
	.align		4
.L_7:
        /*0008*/ 	.byte	0x04, 0x17
        /*000a*/ 	.short	(.L_9 - .L_8)
.L_8:
        /*000c*/ 	.word	0x00000000
        /*0010*/ 	.short	0x0002
        /*0012*/ 	.short	0x0010
        /*0014*/ 	.byte	0x00, 0xf0, 0x05, 0x00


	//----- nvinfo : EIATTR_KPARAM_INFO
	.align		4
.L_9:
        /*0018*/ 	.byte	0x04, 0x17
        /*001a*/ 	.short	(.L_11 - .L_10)
.L_10:
        /*001c*/ 	.word	0x00000000
        /*0020*/ 	.short	0x0001
        /*0022*/ 	.short	0x0008
        /*0024*/ 	.byte	0x00, 0xf5, 0x21, 0x00


	//----- nvinfo : EIATTR_KPARAM_INFO
	.align		4
.L_11:
        /*0028*/ 	.byte	0x04, 0x17
        /*002a*/ 	.short	(.L_13 - .L_12)
.L_12:
        /*002c*/ 	.word	0x00000000
        /*0030*/ 	.short	0x0000
        /*0032*/ 	.short	0x0000
        /*0034*/ 	.byte	0x00, 0xf5, 0x21, 0x00


	//----- nvinfo : EIATTR_SPARSE_MMA_MASK
	.align		4
.L_13:
        /*0038*/ 	.byte	0x03, 0x50
        /*003a*/ 	.short	0x0000


	//----- nvinfo : EIATTR_MAXREG_COUNT
	.align		4
        /*003c*/ 	.byte	0x03, 0x1b
        /*003e*/ 	.short	0x00ff


	//----- nvinfo : EIATTR_MERCURY_ISA_VERSION
	.align		4
        /*0040*/ 	.byte	0x03, 0x5f
        /*0042*/ 	.short	0x0101


	//----- nvinfo : EIATTR_COOP_GROUP_MASK_REGIDS
	.align		4
        /*0044*/ 	.byte	0x04, 0x29
        /*0046*/ 	.short	(.L_15 - .L_14)


	//   ....[0]....
.L_14:
        /*0048*/ 	.word	0xffffffff


	//----- nvinfo : EIATTR_COOP_GROUP_INSTR_OFFSETS
	.align		4
.L_15:
        /*004c*/ 	.byte	0x04, 0x28
        /*004e*/ 	.short	(.L_17 - .L_16)


	//   ....[0]....
.L_16:
        /*0050*/ 	.word	0x00000df0


	//----- nvinfo : EIATTR_VRC_CTA_INIT_COUNT
	.align		4
.L_17:
        /*0054*/ 	.byte	0x02, 0x4a
	.zero		1
	.zero		1


	//----- nvinfo : EIATTR_EXIT_INSTR_OFFSETS
	.align		4
        /*0058*/ 	.byte	0x04, 0x1c
        /*005a*/ 	.short	(.L_19 - .L_18)


	//   ....[0]....
.L_18:
        /*005c*/ 	.word	0x00000190


	//   ....[1]....
        /*0060*/ 	.word	0x000007c0


	//   ....[2]....
        /*0064*/ 	.word	0x00000e00


	//   ....[3]....
        /*0068*/ 	.word	0x00000e40


	//   ....[4]....
        /*006c*/ 	.word	0x00000e80


	//   ....[5]....
        /*0070*/ 	.word	0x000014b0


	//   ....[6]....
        /*0074*/ 	.word	0x00002720


	//   ....[7]....
        /*0078*/ 	.word	0x00002780


	//   ....[8]....
        /*007c*/ 	.word	0x00003590


	//   ....[9]....
        /*0080*/ 	.word	0x00004a20


	//   ....[10]....
        /*0084*/ 	.word	0x00004a60


	//   ....[11]....
        /*0088*/ 	.word	0x00005030


	//   ....[12]....
        /*008c*/ 	.word	0x000066a0


	//   ....[13]....
        /*0090*/ 	.word	0x00006720


	//   ....[14]....
        /*0094*/ 	.word	0x000076c0


	//   ....[15]....
        /*0098*/ 	.word	0x00008ef0


	//   ....[16]....
        /*009c*/ 	.word	0x00008f30


	//   ....[17]....
        /*00a0*/ 	.word	0x00009de0


	//   ....[18]....
        /*00a4*/ 	.word	0x0000b7d0


	//   ....[19]....
        /*00a8*/ 	.word	0x0000b830


	//   ....[20]....
        /*00ac*/ 	.word	0x0000c8a0


	//   ....[21]....
        /*00b0*/ 	.word	0x0000e430


	//   ....[22]....
        /*00b4*/ 	.word	0x0000e470


	//   ....[23]....
        /*00b8*/ 	.word	0x0000e8c0


	//   ....[24]....
        /*00bc*/ 	.word	0x000105f0


	//   ....[25]....
        /*00c0*/ 	.word	0x00010690


	//   ....[26]....
        /*00c4*/ 	.word	0x000117f0


	//   ....[27]....
        /*00c8*/ 	.word	0x000136e0


	//   ....[28]....
        /*00cc*/ 	.word	0x00013720


	//   ....[29]....
        /*00d0*/ 	.word	0x000147a0


	//   ....[30]....
        /*00d4*/ 	.word	0x00016830


	//   ....[31]....
        /*00d8*/ 	.word	0x00016890


	//   ....[32]....
        /*00dc*/ 	.word	0x00017a70


	//   ....[33]....
        /*00e0*/ 	.word	0x00019ca0


	//   ....[34]....
        /*00e4*/ 	.word	0x00019ce0


	//   ....[35]....
        /*00e8*/ 	.word	0x0001ac60


	//   ....[36]....
        /*00ec*/ 	.word	0x0001d030


	//   ....[37]....
        /*00f0*/ 	.word	0x0001d0b0


	//   ....[38]....
        /*00f4*/ 	.word	0x0001e2f0


	//   ....[39]....
        /*00f8*/ 	.word	0x00020860


	//   ....[40]....
        /*00fc*/ 	.word	0x000208a0


	//   ....[41]....
        /*0100*/ 	.word	0x00021a90


	//   ....[42]....
        /*0104*/ 	.word	0x000241a0


	//   ....[43]....
        /*0108*/ 	.word	0x00024200


	//   ....[44]....
        /*010c*/ 	.word	0x000254d0


	//   ....[45]....
        /*0110*/ 	.word	0x00027d80


	//   ....[46]....
        /*0114*/ 	.word	0x00027dc0


	//   ....[47]....
        /*0118*/ 	.word	0x00028110


	//   ....[48]....
        /*011c*/ 	.word	0x0002ab60


	//   ....[49]....
        /*0120*/ 	.word	0x0002ac20


	//   ....[50]....
        /*0124*/ 	.word	0x0002bf70


	//   ....[51]....
        /*0128*/ 	.word	0x0002eb10


	//   ....[52]....
        /*012c*/ 	.word	0x0002eb60


	//   ....[53]....
        /*0130*/ 	.word	0x0002eba0


	//   ....[54]....
        /*0134*/ 	.word	0x0002fe00


	//   ....[55]....
        /*0138*/ 	.word	0x00032880


	//   ....[56]....
        /*013c*/ 	.word	0x000328d0


	//   ....[57]....
        /*0140*/ 	.word	0x00032930


	//   ....[58]....
        /*0144*/ 	.word	0x00033cc0


	//   ....[59]....
        /*0148*/ 	.word	0x00036620


	//   ....[60]....
        /*014c*/ 	.word	0x00036670


	//   ....[61]....
        /*0150*/ 	.word	0x000366b0


	//   ....[62]....
        /*0154*/ 	.word	0x000377f0


	//   ....[63]....
        /*0158*/ 	.word	0x0003a030


	//   ....[64]....
        /*015c*/ 	.word	0x0003a080


	//   ....[65]....
        /*0160*/ 	.word	0x0003a100


	//   ....[66]....
        /*0164*/ 	.word	0x0003b4e0


	//   ....[67]....
        /*0168*/ 	.word	0x0003dc00


	//   ....[68]....
        /*016c*/ 	.word	0x0003dc50


	//   ....[69]....
        /*0170*/ 	.word	0x0003dc90


	//   ....[70]....
        /*0174*/ 	.word	0x0003eff0


	//   ....[71]....
        /*0178*/ 	.word	0x000415f0


	//   ....[72]....
        /*017c*/ 	.word	0x00041640


	//   ....[73]....
        /*0180*/ 	.word	0x000416a0


	//   ....[74]....
        /*0184*/ 	.word	0x00042ae0


	//   ....[75]....
        /*0188*/ 	.word	0x00044fc0


	//   ....[76]....
        /*018c*/ 	.word	0x00045010


	//   ....[77]....
        /*0190*/ 	.word	0x00045050


	//   ....[78]....
        /*0194*/ 	.word	0x00045f60


	//   ....[79]....
        /*0198*/ 	.word	0x00048320


	//   ....[80]....
        /*019c*/ 	.word	0x00048370


	//   ....[81]....
        /*01a0*/ 	.word	0x00048410


	//   ....[82]....
        /*01a4*/ 	.word	0x00049870


	//   ....[83]....
        /*01a8*/ 	.word	0x0004bb10


	//   ....[84]....
        /*01ac*/ 	.word	0x0004bb60


	//   ....[85]....
        /*01b0*/ 	.word	0x0004bba0


	//   ....[86]....
        /*01b4*/ 	.word	0x0004cfa0


	//   ....[87]....
        /*01b8*/ 	.word	0x0004f120


	//   ....[88]....
        /*01bc*/ 	.word	0x0004f170


	//   ....[89]....
        /*01c0*/ 	.word	0x0004f1d0


	//   ....[90]....
        /*01c4*/ 	.word	0x00050670


	//   ....[91]....
        /*01c8*/ 	.word	0x000526d0


	//   ....[92]....
        /*01cc*/ 	.word	0x00052720


	//   ....[93]....
        /*01d0*/ 	.word	0x00052760


	//   ....[94]....
        /*01d4*/ 	.word	0x00053a00


	//   ....[95]....
        /*01d8*/ 	.word	0x00055940


	//   ....[96]....
        /*01dc*/ 	.word	0x00055990


	//   ....[97]....
        /*01e0*/ 	.word	0x00055a10


	//   ....[98]....
        /*01e4*/ 	.word	0x00056ee0


	//   ....[99]....
        /*01e8*/ 	.word	0x00058d00


	//   ....[100]....
        /*01ec*/ 	.word	0x00058d50


	//   ....[101]....
        /*01f0*/ 	.word	0x00058d90


	//   ....[102]....
        /*01f4*/ 	.word	0x0005a1c0


	//   ....[103]....
        /*01f8*/ 	.word	0x0005bec0


	//   ....[104]....
        /*01fc*/ 	.word	0x0005bf10


	//   ....[105]....
        /*0200*/ 	.word	0x0005bf70


	//   ....[106]....
        /*0204*/ 	.word	0x0005d4a0


	//   ....[107]....
        /*0208*/ 	.word	0x0005f080


	//   ....[108]....
        /*020c*/ 	.word	0x0005f0d0


	//   ....[109]....
        /*0210*/ 	.word	0x0005f110


	//   ....[110]....
        /*0214*/ 	.word	0x0005f560


	//   ....[111]....
        /*0218*/ 	.word	0x00061020


	//   ....[112]....
        /*021c*/ 	.word	0x00061070


	//----- nvinfo : EIATTR_CRS_STACK_SIZE
	.align		4
.L_19:
        /*0220*/ 	.byte	0x04, 0x1e
        /*0222*/ 	.short	(.L_21 - .L_20)
.L_20:
        /*0224*/ 	.word	0x00000000


	//----- nvinfo : EIATTR_CBANK_PARAM_SIZE
	.align		4
.L_21:
        /*0228*/ 	.byte	0x03, 0x19
        /*022a*/ 	.short	0x0011


	//----- nvinfo : EIATTR_PARAM_CBANK
	.align		4
        /*022c*/ 	.byte	0x04, 0x0a
        /*022e*/ 	.short	(.L_23 - .L_22)
	.align		4
.L_22:
        /*0230*/ 	.word	index@(.nv.constant0._Z14pack_global_64PKmPmh)
        /*0234*/ 	.short	0x0380
        /*0236*/ 	.short	0x0011


	//----- nvinfo : EIATTR_SW_WAR
	.align		4
.L_23:
        /*0238*/ 	.byte	0x04, 0x36
        /*023a*/ 	.short	(.L_25 - .L_24)
.L_24:
        /*023c*/ 	.word	0x00000008
.L_25:


//--------------------- .nv.callgraph             --------------------------
	.section	.nv.callgraph,"",@"SHT_CUDA_CALLGRAPH"
	.align	4
	.sectionentsize	8
	.align		4
        /*0000*/ 	.word	0x00000000
	.align		4
        /*0004*/ 	.word	0xffffffff
	.align		4
        /*0008*/ 	.word	0x00000000
	.align		4
        /*000c*/ 	.word	0xfffffffe
	.align		4
        /*0010*/ 	.word	0x00000000
	.align		4
        /*0014*/ 	.word	0xfffffffd
	.align		4
        /*0018*/ 	.word	0x00000000
	.align		4
        /*001c*/ 	.word	0xfffffffc


//--------------------- .text._Z14pack_global_64PKmPmh --------------------------
	.section	.text._Z14pack_global_64PKmPmh,"ax",@progbits
	.align	128
        .global         _Z14pack_global_64PKmPmh
        .type           _Z14pack_global_64PKmPmh,@function
        .size           _Z14pack_global_64PKmPmh,(.L_x_1568 - _Z14pack_global_64PKmPmh)
        .other          _Z14pack_global_64PKmPmh,@"STO_CUDA_ENTRY STV_DEFAULT"
_Z14pack_global_64PKmPmh:
.text._Z14pack_global_64PKmPmh:
[----:B------:R-:W-:Y:S08]  /*0000*/  LDC R1, c[0x0][0x37c] ;  /* 0x0000df00ff017b82 */ /* 0x000ff00000000800 */
[----:B------:R-:W0:Y:S01]  /*0010*/  LDC.U8 R0, c[0x0][0x390] ;  /* 0x0000e400ff007b82 */ /* 0x000e220000000000 */
[----:B------:R-:W1:Y:S01]  /*0020*/  S2R R5, SR_CTAID.X ;  /* 0x0000000000057919 */ /* 0x000e620000002500 */
[----:B------:R-:W2:Y:S06]  /*0030*/  LDCU.64 UR4, c[0x0][0x358] ;  /* 0x00006b00ff0477ac */ /* 0x000eac0008000a00 */
[----:B------:R-:W3:Y:S08]  /*0040*/  LDC.64 R2, c[0x0][0x380] ;  /* 0x0000e000ff027b82 */ /* 0x000ef00000000a00 */
[----:B------:R-:W4:Y:S01]  /*0050*/  LDC.64 R8, c[0x0][0x388] ;  /* 0x0000e200ff087b82 */ /* 0x000f220000000a00 */
[----:B0-----:R-:W-:-:S04]  /*0060*/  PRMT R4, R0, 0x9910, RZ ;  /* 0x0000991000047816 */ /* 0x001fc800000000ff */
[----:B------:R-:W-:Y:S01]  /*0070*/  ISETP.GT.AND P0, PT, R4, 0x20, PT ;  /* 0x000000200400780c */ /* 0x000fe20003f04270 */
[----:B-1----:R-:W-:Y:S02]  /*0080*/  IMAD R0, R0, R5, RZ ;  /* 0x0000000500007224 */ /* 0x002fe400078e02ff */
[----:B------:R-:W-:Y:S02]  /*0090*/  IMAD.SHL.U32 R5, R5, 0x400, RZ ;  /* 0x0000040005057824 */ /* 0x000fe400078e00ff */
[----:B------:R-:W-:Y:S02]  /*00a0*/  IMAD.SHL.U32 R7, R0, 0x10, RZ ;  /* 0x0000001000077824 */ /* 0x000fe400078e00ff */
[----:B---3--:R-:W-:-:S04]  /*00b0*/  IMAD.WIDE.U32 R2, R5, 0x8, R2 ;  /* 0x0000000805027825 */ /* 0x008fc800078e0002 */
[----:B----4-:R-:W-:Y:S02]  /*00c0*/  IMAD.WIDE.U32 R8, R7, 0x8, R8 ;  /* 0x0000000807087825 */ /* 0x010fe400078e0008 */
[----:B--2---:R-:W-:Y:S05]  /*00d0*/  @P0 BRA `(.L_x_0) ;  /* 0x000002a800a40947 */ /* 0x004fea0003800000 */
[----:B------:R-:W-:-:S13]  /*00e0*/  ISETP.GT.AND P0, PT, R4, 0x10, PT ;  /* 0x000000100400780c */ /* 0x000fda0003f04270 */
[----:B------:R-:W-:Y:S05]  /*00f0*/  @P0 BRA `(.L_x_1) ;  /* 0x0000010400400947 */ /* 0x000fea0003800000 */
[----:B------:R-:W-:-:S13]  /*0100*/  ISETP.GT.AND P0, PT, R4, 0x8, PT ;  /* 0x000000080400780c */ /* 0x000fda0003f04270 */
[----:B------:R-:W-:Y:S05]  /*0110*/  @P0 BRA `(.L_x_2) ;  /* 0x0000006400640947 */ /* 0x000fea0003800000 */
[----:B------:R-:W-:-:S13]  /*0120*/  ISETP.GT.AND P0, PT, R4, 0x4, PT ;  /* 0x000000040400780c */ /* 0x000fda0003f04270 */
[----:B------:R-:W-:Y:S05]  /*0130*/  @P0 BRA `(.L_x_3) ;  /* 0x00000024007c0947 */ /* 0x000fea0003800000 */
[----:B------:R-:W-:-:S13]  /*0140*/  ISETP.GT.AND P0, PT, R4, 0x2, PT ;  /* 0x000000020400780c */ /* 0x000fda0003f04270 */
[----:B------:R-:W-:Y:S05]  /*0150*/  @P0 BRA `(.L_x_4) ;  /* 0x0000000c003c0947 */ /* 0x000fea0003800000 */
[----:B------:R-:W-:-:S13]  /*0160*/  ISETP.NE.AND P0, PT, R4, 0x1, PT ;  /* 0x000000010400780c */ /* 0x000fda0003f05270 */
[----:B------:R-:W-:Y:S05]  /*0170*/  @!P0 BRA `(.L_x_5) ;  /* 0x0000000400948947 */ /* 0x000fea0003800000 */
[----:B------:R-:W-:-:S13]  /*0180*/  ISETP.NE.AND P0, PT, R4, 0x2, PT ;  /* 0x000000020400780c */ /* 0x000fda0003f05270 */
[----:B------:R-:W-:Y:S05]  /*0190*/  @P0 EXIT ;  /* 0x000000000000094d */ /* 0x000fea0003800000 */
[----:B------:R-:W0:Y:S02]  /*01a0*/  S2R R5, SR_TID.X ;  /* 0x0000000000057919 */ /* 0x000e240000002100 */
[----:B0-----:R-:W-:-:S05]  /*01b0*/  IMAD.WIDE.U32 R2, R5, 0x8, R2 ;  /* 0x0000000805027825 */ /* 0x001fca00078e0002 */
[----:B------:R-:W2:Y:S04]  /*01c0*/  LDG.E.CONSTANT R13, desc[UR4][R2.64+0x100] ;  /* 0x00010004020d7981 */ /* 0x000ea8000c1e9900 */
[----:B------:R-:W3:Y:S04]  /*01d0*/  LDG.E.CONSTANT R12, desc[UR4][R2.64] ;  /* 0x00000004020c7981 */ /* 0x000ee8000c1e9900 */
[----:B------:R-:W4:Y:S04]  /*01e0*/  LDG.E.CONSTANT R14, desc[UR4][R2.64+0x200] ;  /* 0x00020004020e7981 */ /* 0x000f28000c1e9900 */
[----:B------:R-:W5:Y:S04]  /*01f0*/  LDG.E.CONSTANT R11, desc[UR4][R2.64+0x1100] ;  /* 0x00110004020b7981 */ /* 0x000f68000c1e9900 */
        /* <DEDUP_REMOVED lines=14> */
[----:B------:R-:W5:Y:S01]  /*02e0*/  LDG.E.CONSTANT R24, desc[UR4][R2.64+0xd00] ;  /* 0x000d000402187981 */ /* 0x000f62000c1e9900 */
[----:B--2---:R-:W-:-:S05]  /*02f0*/  IMAD.SHL.U32 R13, R13, 0x4, RZ ;  /* 0x000000040d0d7824 */ /* 0x004fca00078e00ff */
[----:B------:R-:W-:-:S04]  /*0300*/  LOP3.LUT R13, R13, 0xc, RZ, 0xc0, !PT ;  /* 0x0000000c0d0d7812 */ /* 0x000fc800078ec0ff */
[----:B---3--:R-:W-:Y:S01]  /*0310*/  LOP3.LUT R13, R13, 0x3, R12, 0xf8, !PT ;  /* 0x000000030d0d7812 */ /* 0x008fe200078ef80c */
[----:B----4-:R-:W-:Y:S02]  /*0320*/  IMAD.SHL.U32 R12, R14, 0x10, RZ ;  /* 0x000000100e0c7824 */ /* 0x010fe400078e00ff */
[----:B-----5:R-:W-:Y:S01]  /*0330*/  IMAD.SHL.U32 R11, R11, 0x4, RZ ;  /* 0x000000040b0b7824 */ /* 0x020fe200078e00ff */
[----:B------:R-:W2:Y:S02]  /*0340*/  LDG.E.CONSTANT R14, desc[UR4][R2.64+0x900] ;  /* 0x00090004020e7981 */ /* 0x000ea4000c1e9900 */
[----:B------:R-:W-:Y:S01]  /*0350*/  LOP3.LUT R12, R13, 0x30, R12, 0xf8, !PT ;  /* 0x000000300d0c7812 */ /* 0x000fe200078ef80c */
[----:B------:R-:W-:Y:S01]  /*0360*/  IMAD.SHL.U32 R23, R23, 0x40, RZ ;  /* 0x0000004017177824 */ /* 0x000fe200078e00ff */
[----:B------:R-:W3:Y:S01]  /*0370*/  LDG.E.CONSTANT R13, desc[UR4][R2.64+0x1900] ;  /* 0x00190004020d7981 */ /* 0x000ee2000c1e9900 */
[----:B------:R-:W-:Y:S01]  /*0380*/  IMAD.SHL.U32 R26, R10, 0x100, RZ ;  /* 0x000001000a1a7824 */ /* 0x000fe200078e00ff */
[----:B------:R-:W-:-:S02]  /*0390*/  LOP3.LUT R10, R11, 0xc, RZ, 0xc0, !PT ;  /* 0x0000000c0b0a7812 */ /* 0x000fc400078ec0ff */
[----:B------:R-:W-:Y:S01]  /*03a0*/  LOP3.LUT R23, R12, 0xc0, R23, 0xf8, !PT ;  /* 0x000000c00c177812 */ /* 0x000fe200078ef817 */
[----:B------:R-:W4:Y:S03]  /*03b0*/  LDG.E.CONSTANT R11, desc[UR4][R2.64+0x1a00] ;  /* 0x001a0004020b7981 */ /* 0x000f26000c1e9900 */
[----:B------:R-:W-:Y:S01]  /*03c0*/  LOP3.LUT R26, R23, 0x300, R26, 0xf8, !PT ;  /* 0x00000300171a7812 */ /* 0x000fe200078ef81a */
[----:B------:R-:W5:Y:S01]  /*03d0*/  LDG.E.CONSTANT R12, desc[UR4][R2.64+0xa00] ;  /* 0x000a0004020c7981 */ /* 0x000f62000c1e9900 */
[----:B------:R-:W-:Y:S01]  /*03e0*/  LOP3.LUT R23, R10, 0x3, R7, 0xf8, !PT ;  /* 0x000000030a177812 */ /* 0x000fe200078ef807 */
[----:B------:R-:W-:Y:S02]  /*03f0*/  IMAD.SHL.U32 R6, R6, 0x10, RZ ;  /* 0x0000001006067824 */ /* 0x000fe400078e00ff */
[----:B------:R-:W5:Y:S01]  /*0400*/  LDG.E.CONSTANT R7, desc[UR4][R2.64+0x1b00] ;  /* 0x001b000402077981 */ /* 0x000f62000c1e9900 */
[----:B------:R-:W-:-:S03]  /*0410*/  IMAD.SHL.U32 R25, R19, 0x400, RZ ;  /* 0x0000040013197824 */ /* 0x000fc600078e00ff */
[----:B------:R-:W5:Y:S01]  /*0420*/  LDG.E.CONSTANT R10, desc[UR4][R2.64+0xb00] ;  /* 0x000b0004020a7981 */ /* 0x000f62000c1e9900 */
[----:B------:R-:W-:Y:S01]  /*0430*/  LOP3.LUT R23, R23, 0x30, R6, 0xf8, !PT ;  /* 0x0000003017177812 */ /* 0x000fe200078ef806 */
[----:B------:R-:W-:Y:S02]  /*0440*/  IMAD.SHL.U32 R22, R22, 0x40, RZ ;  /* 0x0000004016167824 */ /* 0x000fe400078e00ff */
[----:B------:R-:W5:Y:S01]  /*0450*/  LDG.E.CONSTANT R19, desc[UR4][R2.64+0x1c00] ;  /* 0x001c000402137981 */ /* 0x000f62000c1e9900 */
[----:B------:R-:W-:-:S03]  /*0460*/  LOP3.LUT R26, R26, 0xc00, R25, 0xf8, !PT ;  /* 0x00000c001a1a7812 */ /* 0x000fc600078ef819 */
[----:B------:R-:W5:Y:S01]  /*0470*/  LDG.E.CONSTANT R6, desc[UR4][R2.64+0xc00] ;  /* 0x000c000402067981 */ /* 0x000f62000c1e9900 */
[----:B------:R-:W-:Y:S01]  /*0480*/  LOP3.LUT R22, R23, 0xc0, R22, 0xf8, !PT ;  /* 0x000000c017167812 */ /* 0x000fe200078ef816 */
[----:B------:R-:W-:Y:S02]  /*0490*/  IMAD.SHL.U32 R21, R21, 0x100, RZ ;  /* 0x0000010015157824 */ /* 0x000fe400078e00ff */
[----:B------:R-:W5:Y:S01]  /*04a0*/  LDG.E.CONSTANT R25, desc[UR4][R2.64+0x1d00] ;  /* 0x001d000402197981 */ /* 0x000f62000c1e9900 */
[----:B------:R-:W-:Y:S02]  /*04b0*/  IMAD.SHL.U32 R20, R20, 0x400, RZ ;  /* 0x0000040014147824 */ /* 0x000fe400078e00ff */
[----:B------:R-:W-:Y:S01]  /*04c0*/  LOP3.LUT R27, R22, 0x300, R21, 0xf8, !PT ;  /* 0x00000300161b7812 */ /* 0x000fe200078ef815 */
[----:B------:R-:W5:Y:S04]  /*04d0*/  LDG.E.CONSTANT R23, desc[UR4][R2.64+0xe00] ;  /* 0x000e000402177981 */ /* 0x000f68000c1e9900 */
[----:B------:R-:W5:Y:S01]  /*04e0*/  LDG.E.CONSTANT R22, desc[UR4][R2.64+0x1e00] ;  /* 0x001e000402167981 */ /* 0x000f62000c1e9900 */
[----:B------:R-:W-:-:S03]  /*04f0*/  LOP3.LUT R27, R27, 0xc00, R20, 0xf8, !PT ;  /* 0x00000c001b1b7812 */ /* 0x000fc600078ef814 */
[----:B------:R-:W5:Y:S04]  /*0500*/  LDG.E.CONSTANT R20, desc[UR4][R2.64+0xf00] ;  /* 0x000f000402147981 */ /* 0x000f68000c1e9900 */
[----:B------:R0:W5:Y:S01]  /*0510*/  LDG.E.CONSTANT R21, desc[UR4][R2.64+0x1f00] ;  /* 0x001f000402157981 */ /* 0x000162000c1e9900 */
[----:B------:R-:W-:Y:S02]  /*0520*/  IMAD.SHL.U32 R29, R0, 0x1000, RZ ;  /* 0x00001000001d7824 */ /* 0x000fe400078e00ff */
[----:B------:R-:W-:Y:S02]  /*0530*/  IMAD.SHL.U32 R0, R4, 0x1000, RZ ;  /* 0x0000100004007824 */ /* 0x000fe400078e00ff */
[----:B------:R-:W-:-:S03]  /*0540*/  IMAD.SHL.U32 R17, R17, 0x4000, RZ ;  /* 0x0000400011117824 */ /* 0x000fc600078e00ff */
[----:B------:R-:W-:-:S04]  /*0550*/  LOP3.LUT R0, R27, 0x3000, R0, 0xf8, !PT ;  /* 0x000030001b007812 */ /* 0x000fc800078ef800 */
[----:B------:R-:W-:Y:S01]  /*0560*/  LOP3.LUT R17, R0, 0xc000, R17, 0xf8, !PT ;  /* 0x0000c00000117812 */ /* 0x000fe200078ef811 */
[----:B------:R-:W-:Y:S01]  /*0570*/  IMAD.U32 R0, R15, 0x10000, RZ ;  /* 0x000100000f007824 */ /* 0x000fe200078e00ff */
[----:B------:R-:W-:Y:S01]  /*0580*/  LOP3.LUT R29, R26, 0x3000, R29, 0xf8, !PT ;  /* 0x000030001a1d7812 */ /* 0x000fe200078ef81d */
[----:B------:R-:W-:-:S03]  /*0590*/  IMAD.SHL.U32 R18, R18, 0x4000, RZ ;  /* 0x0000400012127824 */ /* 0x000fc600078e00ff */
[----:B------:R-:W-:Y:S01]  /*05a0*/  LOP3.LUT R0, R17, 0x30000, R0, 0xf8, !PT ;  /* 0x0003000011007812 */ /* 0x000fe200078ef800 */
[----:B------:R-:W-:Y:S01]  /*05b0*/  IMAD.U32 R16, R16, 0x10000, RZ ;  /* 0x0001000010107824 */ /* 0x000fe200078e00ff */
[----:B------:R-:W-:-:S04]  /*05c0*/  LOP3.LUT R27, R29, 0xc000, R18, 0xf8, !PT ;  /* 0x0000c0001d1b7812 */ /* 0x000fc800078ef812 */
[----:B------:R-:W-:Y:S01]  /*05d0*/  LOP3.LUT R15, R27, 0x30000, R16, 0xf8, !PT ;  /* 0x000300001b0f7812 */ /* 0x000fe200078ef810 */
[----:B0-----:R-:W-:Y:S02]  /*05e0*/  IMAD.SHL.U32 R2, R24, 0x4000000, RZ ;  /* 0x0400000018027824 */ /* 0x001fe400078e00ff */
[----:B------:R-:W-:-:S04]  /*05f0*/  IMAD.WIDE.U32 R8, R5, 0x8, R8 ;  /* 0x0000000805087825 */ /* 0x000fc800078e0008 */
[----:B---3--:R-:W-:Y:S02]  /*0600*/  IMAD.SHL.U32 R3, R13, 0x40000, RZ ;  /* 0x000400000d037824 */ /* 0x008fe400078e00ff */
[----:B--2---:R-:W-:-:S03]  /*0610*/  IMAD.SHL.U32 R14, R14, 0x40000, RZ ;  /* 0x000400000e0e7824 */ /* 0x004fc600078e00ff */
[----:B------:R-:W-:Y:S01]  /*0620*/  LOP3.LUT R3, R0, 0xc0000, R3, 0xf8, !PT ;  /* 0x000c000000037812 */ /* 0x000fe200078ef803 */
[----:B----4-:R-:W-:Y:S01]  /*0630*/  IMAD.SHL.U32 R0, R11, 0x100000, RZ ;  /* 0x001000000b007824 */ /* 0x010fe200078e00ff */
[----:B------:R-:W-:Y:S01]  /*0640*/  LOP3.LUT R13, R15, 0xc0000, R14, 0xf8, !PT ;  /* 0x000c00000f0d7812 */ /* 0x000fe200078ef80e */
[----:B-----5:R-:W-:-:S03]  /*0650*/  IMAD.SHL.U32 R12, R12, 0x100000, RZ ;  /* 0x001000000c0c7824 */ /* 0x020fc600078e00ff */
[----:B------:R-:W-:Y:S01]  /*0660*/  LOP3.LUT R0, R3, 0x300000, R0, 0xf8, !PT ;  /* 0x0030000003007812 */ /* 0x000fe200078ef800 */
[----:B------:R-:W-:Y:S01]  /*0670*/  IMAD.SHL.U32 R3, R7, 0x400000, RZ ;  /* 0x0040000007037824 */ /* 0x000fe200078e00ff */
[----:B------:R-:W-:Y:S01]  /*0680*/  LOP3.LUT R11, R13, 0x300000, R12, 0xf8, !PT ;  /* 0x003000000d0b7812 */ /* 0x000fe200078ef80c */
[----:B------:R-:W-:-:S03]  /*0690*/  IMAD.SHL.U32 R10, R10, 0x400000, RZ ;  /* 0x004000000a0a7824 */ /* 0x000fc600078e00ff */
[----:B------:R-:W-:Y:S01]  /*06a0*/  LOP3.LUT R3, R0, 0xc00000, R3, 0xf8, !PT ;  /* 0x00c0000000037812 */ /* 0x000fe200078ef803 */
[----:B------:R-:W-:Y:S01]  /*06b0*/  IMAD.SHL.U32 R0, R19, 0x1000000, RZ ;  /* 0x0100000013007824 */ /* 0x000fe200078e00ff */
[----:B------:R-:W-:Y:S01]  /*06c0*/  LOP3.LUT R7, R11, 0xc00000, R10, 0xf8, !PT ;  /* 0x00c000000b077812 */ /* 0x000fe200078ef80a */
[----:B------:R-:W-:-:S03]  /*06d0*/  IMAD.SHL.U32 R6, R6, 0x1000000, RZ ;  /* 0x0100000006067824 */ /* 0x000fc600078e00ff */
[----:B------:R-:W-:Y:S01]  /*06e0*/  LOP3.LUT R0, R3, 0x3000000, R0, 0xf8, !PT ;  /* 0x0300000003007812 */ /* 0x000fe200078ef800 */
[----:B------:R-:W-:Y:S01]  /*06f0*/  IMAD.SHL.U32 R3, R25, 0x4000000, RZ ;  /* 0x0400000019037824 */ /* 0x000fe200078e00ff */
[----:B------:R-:W-:-:S04]  /*0700*/  LOP3.LUT R7, R7, 0x3000000, R6, 0xf8, !PT ;  /* 0x0300000007077812 */ /* 0x000fc800078ef806 */
        /* <DEDUP_REMOVED lines=8> */
[----:B------:R-:W-:Y:S02]  /*0790*/  LOP3.LUT R2, R7, 0xc0000000, R20, 0xf8, !PT ;  /* 0xc000000007027812 */ /* 0x000fe400078ef814 */
[----:B------:R-:W-:-:S05]  /*07a0*/  LOP3.LUT R3, R21, R0, RZ, 0xfc, !PT ;  /* 0x0000000015037212 */ /* 0x000fca00078efcff */
[----:B------:R-:W-:Y:S01]  /*07b0*/  STG.E.64 desc[UR4][R8.64], R2 ;  /* 0x0000000208007986 */ /* 0x000fe2000c101b04 */
[----:B------:R-:W-:Y:S05]  /*07c0*/  EXIT ;  /* 0x000000000000794d */ /* 0x000fea0003800000 */
.L_x_5:
        /* <DEDUP_REMOVED lines=23> */
[----:B------:R-:W-:Y:S01]  /*0940*/  LOP3.LUT R24, R10, 0x2, RZ, 0xc0, !PT ;  /* 0x000000020a187812 */ /* 0x000fe200078ec0ff */
[----:B---3--:R-:W-:Y:S01]  /*0950*/  IMAD.SHL.U32 R25, R25, 0x4, RZ ;  /* 0x0000000419197824 */ /* 0x008fe200078e00ff */
[----:B------:R-:W2:Y:S02]  /*0960*/  LDG.E.CONSTANT R10, desc[UR4][R2.64+0x1300] ;  /* 0x00130004020a7981 */ /* 0x000ea4000c1e9900 */
[----:B----4-:R-:W-:Y:S02]  /*0970*/  LOP3.LUT R24, R24, 0x1, R7, 0xf8, !PT ;  /* 0x0000000118187812 */ /* 0x010fe400078ef807 */
[----:B------:R-:W3:Y:S02]  /*0980*/  LDG.E.CONSTANT R7, desc[UR4][R2.64+0x1400] ;  /* 0x0014000402077981 */ /* 0x000ee4000c1e9900 */
[----:B------:R-:W-:Y:S01]  /*0990*/  LOP3.LUT R24, R24, 0x4, R25, 0xf8, !PT ;  /* 0x0000000418187812 */ /* 0x000fe200078ef819 */
[----:B-----5:R-:W-:Y:S02]  /*09a0*/  IMAD.SHL.U32 R25, R17, 0x8, RZ ;  /* 0x0000000811197824 */ /* 0x020fe400078e00ff */
[----:B------:R-:W4:Y:S03]  /*09b0*/  LDG.E.CONSTANT R17, desc[UR4][R2.64+0x1500] ;  /* 0x0015000402117981 */ /* 0x000f26000c1e9900 */
[----:B------:R-:W-:Y:S01]  /*09c0*/  LOP3.LUT R24, R24, 0x8, R25, 0xf8, !PT ;  /* 0x0000000818187812 */ /* 0x000fe200078ef819 */
[----:B------:R-:W-:-:S02]  /*09d0*/  IMAD.SHL.U32 R25, R18, 0x10, RZ ;  /* 0x0000001012197824 */ /* 0x000fc400078e00ff */
[----:B------:R-:W5:Y:S03]  /*09e0*/  LDG.E.CONSTANT R18, desc[UR4][R2.64+0x1600] ;  /* 0x0016000402127981 */ /* 0x000f66000c1e9900 */
[----:B------:R-:W-:Y:S01]  /*09f0*/  LOP3.LUT R24, R24, 0x10, R25, 0xf8, !PT ;  /* 0x0000001018187812 */ /* 0x000fe200078ef819 */
[----:B------:R-:W-:Y:S02]  /*0a00*/  IMAD.SHL.U32 R25, R19, 0x20, RZ ;  /* 0x0000002013197824 */ /* 0x000fe400078e00ff */
[----:B------:R-:W5:Y:S03]  /*0a10*/  LDG.E.CONSTANT R19, desc[UR4][R2.64+0x1700] ;  /* 0x0017000402137981 */ /* 0x000f66000c1e9900 */
        /* <DEDUP_REMOVED lines=15> */
[----:B------:R-:W-:Y:S02]  /*0b10*/  LOP3.LUT R27, R24, 0x400, R25, 0xf8, !PT ;  /* 0x00000400181b7812 */ /* 0x000fe400078ef819 */
[----:B------:R-:W5:Y:S04]  /*0b20*/  LDG.E.CONSTANT R25, desc[UR4][R2.64+0x1d00] ;  /* 0x001d000402197981 */ /* 0x000f68000c1e9900 */
[----:B------:R0:W5:Y:S01]  /*0b30*/  LDG.E.CONSTANT R24, desc[UR4][R2.64+0x1e00] ;  /* 0x001e000402187981 */ /* 0x000162000c1e9900 */
[----:B------:R-:W-:-:S02]  /*0b40*/  IMAD.SHL.U32 R4, R4, 0x800, RZ ;  /* 0x0000080004047824 */ /* 0x000fc400078e00ff */
[----:B------:R-:W-:-:S03]  /*0b50*/  IMAD.SHL.U32 R5, R5, 0x1000, RZ ;  /* 0x0000100005057824 */ /* 0x000fc600078e00ff */
[----:B------:R-:W-:-:S04]  /*0b60*/  LOP3.LUT R4, R27, 0x800, R4, 0xf8, !PT ;  /* 0x000008001b047812 */ /* 0x000fc800078ef804 */
[----:B------:R-:W-:Y:S01]  /*0b70*/  LOP3.LUT R4, R4, 0x1000, R5, 0xf8, !PT ;  /* 0x0000100004047812 */ /* 0x000fe200078ef805 */
[----:B------:R-:W-:Y:S02]  /*0b80*/  IMAD.SHL.U32 R5, R16, 0x2000, RZ ;  /* 0x0000200010057824 */ /* 0x000fe400078e00ff */
[----:B------:R-:W-:-:S03]  /*0b90*/  IMAD.SHL.U32 R15, R15, 0x4000, RZ ;  /* 0x000040000f0f7824 */ /* 0x000fc600078e00ff */
[----:B------:R-:W-:Y:S01]  /*0ba0*/  LOP3.LUT R4, R4, 0x2000, R5, 0xf8, !PT ;  /* 0x0000200004047812 */ /* 0x000fe200078ef805 */
[----:B------:R-:W-:-:S03]  /*0bb0*/  IMAD.SHL.U32 R5, R14, 0x8000, RZ ;  /* 0x000080000e057824 */ /* 0x000fc600078e00ff */
[----:B------:R-:W-:Y:S01]  /*0bc0*/  LOP3.LUT R4, R4, 0x4000, R15, 0xf8, !PT ;  /* 0x0000400004047812 */ /* 0x000fe200078ef80f */
[----:B------:R-:W-:-:S03]  /*0bd0*/  IMAD.U32 R13, R13, 0x10000, RZ ;  /* 0x000100000d0d7824 */ /* 0x000fc600078e00ff */
[----:B------:R-:W-:Y:S01]  /*0be0*/  LOP3.LUT R4, R4, 0x8000, R5, 0xf8, !PT ;  /* 0x0000800004047812 */ /* 0x000fe200078ef805 */
[----:B0-----:R-:W-:-:S03]  /*0bf0*/  IMAD.SHL.U32 R3, R12, 0x20000, RZ ;  /* 0x000200000c037824 */ /* 0x001fc600078e00ff */
[----:B------:R-:W-:Y:S01]  /*0c00*/  LOP3.LUT R4, R4, 0x10000, R13, 0xf8, !PT ;  /* 0x0001000004047812 */ /* 0x000fe200078ef80d */
[----:B------:R-:W-:-:S03]  /*0c10*/  IMAD.SHL.U32 R2, R11, 0x40000, RZ ;  /* 0x000400000b027824 */ /* 0x000fc600078e00ff */
[----:B------:R-:W-:-:S04]  /*0c20*/  LOP3.LUT R3, R4, 0x20000, R3, 0xf8, !PT ;  /* 0x0002000004037812 */ /* 0x000fc800078ef803 */
[----:B------:R-:W-:Y:S01]  /*0c30*/  LOP3.LUT R2, R3, 0x40000, R2, 0xf8, !PT ;  /* 0x0004000003027812 */ /* 0x000fe200078ef802 */
[----:B--2---:R-:W-:Y:S02]  /*0c40*/  IMAD.SHL.U32 R3, R10, 0x80000, RZ ;  /* 0x000800000a037824 */ /* 0x004fe400078e00ff */
[----:B---3--:R-:W-:-:S03]  /*0c50*/  IMAD.SHL.U32 R7, R7, 0x100000, RZ ;  /* 0x0010000007077824 */ /* 0x008fc600078e00ff */
[----:B------:R-:W-:Y:S01]  /*0c60*/  LOP3.LUT R2, R2, 0x80000, R3, 0xf8, !PT ;  /* 0x0008000002027812 */ /* 0x000fe200078ef803 */
[----:B----4-:R-:W-:-:S03]  /*0c70*/  IMAD.SHL.U32 R17, R17, 0x200000, RZ ;  /* 0x0020000011117824 */ /* 0x010fc600078e00ff */
[----:B------:R-:W-:-:S04]  /*0c80*/  LOP3.LUT R2, R2, 0x100000, R7, 0xf8, !PT ;  /* 0x0010000002027812 */ /* 0x000fc800078ef807 */
[----:B------:R-:W-:Y:S01]  /*0c90*/  LOP3.LUT R2, R2, 0x200000, R17, 0xf8, !PT ;  /* 0x0020000002027812 */ /* 0x000fe200078ef811 */
[----:B-----5:R-:W-:-:S05]  /*0ca0*/  IMAD.SHL.U32 R3, R18, 0x400000, RZ ;  /* 0x0040000012037824 */ /* 0x020fca00078e00ff */
[----:B------:R-:W-:Y:S01]  /*0cb0*/  LOP3.LUT R2, R2, 0x400000, R3, 0xf8, !PT ;  /* 0x0040000002027812 */ /* 0x000fe200078ef803 */
[----:B------:R-:W-:-:S05]  /*0cc0*/  IMAD.SHL.U32 R19, R19, 0x800000, RZ ;  /* 0x0080000013137824 */ /* 0x000fca00078e00ff */
        /* <DEDUP_REMOVED lines=9> */
[----:B------:R-:W-:Y:S02]  /*0d60*/  IMAD.SHL.U32 R3, R6, 0x10000000, RZ ;  /* 0x1000000006037824 */ /* 0x000fe400078e00ff */
[----:B------:R-:W-:-:S03]  /*0d70*/  IMAD.SHL.U32 R25, R25, 0x20000000, RZ ;  /* 0x2000000019197824 */ /* 0x000fc600078e00ff */
[----:B------:R-:W-:Y:S01]  /*0d80*/  LOP3.LUT R2, R2, 0x10000000, R3, 0xf8, !PT ;  /* 0x1000000002027812 */ /* 0x000fe200078ef803 */
[----:B------:R-:W-:-:S03]  /*0d90*/  IMAD.SHL.U32 R3, R24, 0x40000000, RZ ;  /* 0x4000000018037824 */ /* 0x000fc600078e00ff */
[----:B------:R-:W-:-:S04]  /*0da0*/  LOP3.LUT R2, R2, 0x20000000, R25, 0xf8, !PT ;  /* 0x2000000002027812 */ /* 0x000fc800078ef819 */
[----:B------:R-:W-:Y:S02]  /*0db0*/  LOP3.LUT R3, R2, 0x40000000, R3, 0xf8, !PT ;  /* 0x4000000002037812 */ /* 0x000fe400078ef803 */
[----:B------:R-:W-:-:S04]  /*0dc0*/  LOP3.LUT R2, R0, 0x1, RZ, 0xc0, !PT ;  /* 0x0000000100027812 */ /* 0x000fc800078ec0ff */
[----:B------:R-:W-:Y:S01]  /*0dd0*/  ISETP.NE.U32.AND P0, PT, R2, 0x1, PT ;  /* 0x000000010200780c */ /* 0x000fe20003f05070 */
[----:B------:R-:W-:-:S05]  /*0de0*/  IMAD R26, R26, -0x80000000, R3 ;  /* 0x800000001a1a7824 */ /* 0x000fca00078e0203 */
[----:B------:R0:W1:Y:S07]  /*0df0*/  SHFL.BFLY PT, R27, R26, 0x1, 0x1f ;  /* 0x0c201f001a1b7f89 */ /* 0x00006e00000e0000 */
[----:B------:R-:W-:Y:S05]  /*0e00*/  @!P0 EXIT ;  /* 0x000000000000894d */ /* 0x000fea0003800000 */
[----:B------:R-:W-:-:S05]  /*0e10*/  SHF.R.U32.HI R3, RZ, 0x1, R0 ;  /* 0x00000001ff037819 */ /* 0x000fca0000011600 */
[----:B------:R-:W-:-:S05]  /*0e20*/  IMAD.WIDE.U32 R8, R3, 0x8, R8 ;  /* 0x0000000803087825 */ /* 0x000fca00078e0008 */
[----:B-1----:R-:W-:Y:S01]  /*0e30*/  STG.E.64 desc[UR4][R8.64], R26 ;  /* 0x0000001a08007986 */ /* 0x002fe2000c101b04 */
[----:B------:R-:W-:Y:S05]  /*0e40*/  EXIT ;  /* 0x000000000000794d */ /* 0x000fea0003800000 */
.L_x_4:
        /* <DEDUP_REMOVED lines=26> */
[----:B---3--:R-:W-:-:S03]  /*0ff0*/  IMAD.SHL.U32 R7, R7, 0x10, RZ ;  /* 0x0000001007077824 */ /* 0x008fc600078e00ff */
[----:B----4-:R-:W-:Y:S01]  /*1000*/  LOP3.LUT R4, R4, 0xf, R5, 0xf8, !PT ;  /* 0x0000000f04047812 */ /* 0x010fe200078ef805 */
[----:B-----5:R-:W-:Y:S01]  /*1010*/  IMAD.SHL.U32 R11, R11, 0x100, RZ ;  /* 0x000001000b0b7824 */ /* 0x020fe200078e00ff */
[----:B------:R-:W-:Y:S01]  /*1020*/  LOP3.LUT R7, R7, 0xf0, RZ, 0xc0, !PT ;  /* 0x000000f007077812 */ /* 0x000fe200078ec0ff */
[----:B------:R-:W2:Y:S03]  /*1030*/  LDG.E.CONSTANT R5, desc[UR4][R2.64+0x1b00] ;  /* 0x001b000402057981 */ /* 0x000ea6000c1e9900 */
[----:B------:R-:W-:Y:S02]  /*1040*/  LOP3.LUT R11, R4, 0xf00, R11, 0xf8, !PT ;  /* 0x00000f00040b7812 */ /* 0x000fe400078ef80b */
[----:B------:R-:W3:Y:S01]  /*1050*/  LDG.E.CONSTANT R4, desc[UR4][R2.64+0x1300] ;  /* 0x0013000402047981 */ /* 0x000ee2000c1e9900 */
[----:B------:R-:W-:Y:S01]  /*1060*/  LOP3.LUT R7, R7, 0xf, R10, 0xf8, !PT ;  /* 0x0000000f07077812 */ /* 0x000fe200078ef80a */
[----:B------:R-:W-:-:S02]  /*1070*/  IMAD.SHL.U32 R6, R6, 0x1000, RZ ;  /* 0x0000100006067824 */ /* 0x000fc400078e00ff */
[----:B------:R-:W4:Y:S01]  /*1080*/  LDG.E.CONSTANT R10, desc[UR4][R2.64+0x500] ;  /* 0x00050004020a7981 */ /* 0x000f22000c1e9900 */
[----:B------:R-:W-:Y:S02]  /*1090*/  IMAD.SHL.U32 R24, R24, 0x100, RZ ;  /* 0x0000010018187824 */ /* 0x000fe400078e00ff */
[----:B------:R-:W-:Y:S01]  /*10a0*/  LOP3.LUT R6, R11, 0xf000, R6, 0xf8, !PT ;  /* 0x0000f0000b067812 */ /* 0x000fe200078ef806 */
[----:B------:R-:W-:Y:S02]  /*10b0*/  IMAD.SHL.U32 R17, R17, 0x10, RZ ;  /* 0x0000001011117824 */ /* 0x000fe400078e00ff */
[----:B------:R-:W-:Y:S01]  /*10c0*/  LOP3.LUT R24, R7, 0xf00, R24, 0xf8, !PT ;  /* 0x00000f0007187812 */ /* 0x000fe200078ef818 */
[----:B------:R-:W5:Y:S01]  /*10d0*/  LDG.E.CONSTANT R11, desc[UR4][R2.64+0xc00] ;  /* 0x000c0004020b7981 */ /* 0x000f62000c1e9900 */
[----:B------:R-:W-:-:S03]  /*10e0*/  IMAD.SHL.U32 R27, R15, 0x10, RZ ;  /* 0x000000100f1b7824 */ /* 0x000fc600078e00ff */
[----:B------:R-:W4:Y:S01]  /*10f0*/  LDG.E.CONSTANT R7, desc[UR4][R2.64+0x400] ;  /* 0x0004000402077981 */ /* 0x000f22000c1e9900 */
[----:B------:R-:W-:Y:S01]  /*1100*/  IMAD.SHL.U32 R23, R16, 0x1000, RZ ;  /* 0x0000100010177824 */ /* 0x000fe200078e00ff */
[----:B------:R-:W-:Y:S02]  /*1110*/  LOP3.LUT R20, R17, 0xf0, RZ, 0xc0, !PT ;  /* 0x000000f011147812 */ /* 0x000fe400078ec0ff */
[----:B------:R-:W4:Y:S01]  /*1120*/  LDG.E.CONSTANT R15, desc[UR4][R2.64+0x1500] ;  /* 0x00150004020f7981 */ /* 0x000f22000c1e9900 */
[----:B------:R-:W-:Y:S02]  /*1130*/  LOP3.LUT R27, R27, 0xf0, RZ, 0xc0, !PT ;  /* 0x000000f01b1b7812 */ /* 0x000fe400078ec0ff */
[----:B------:R-:W-:Y:S01]  /*1140*/  LOP3.LUT R17, R24, 0xf000, R23, 0xf8, !PT ;  /* 0x0000f00018117812 */ /* 0x000fe200078ef817 */
[----:B------:R-:W4:Y:S01]  /*1150*/  LDG.E.CONSTANT R16, desc[UR4][R2.64+0x1d00] ;  /* 0x001d000402107981 */ /* 0x000f22000c1e9900 */
[----:B------:R-:W-:Y:S01]  /*1160*/  LOP3.LUT R23, R20, 0xf, R19, 0xf8, !PT ;  /* 0x0000000f14177812 */ /* 0x000fe200078ef813 */
[----:B------:R-:W-:-:S02]  /*1170*/  IMAD.SHL.U32 R26, R21, 0x100, RZ ;  /* 0x00000100151a7824 */ /* 0x000fc400078e00ff */
[----:B------:R-:W4:Y:S01]  /*1180*/  LDG.E.CONSTANT R20, desc[UR4][R2.64+0x600] ;  /* 0x0006000402147981 */ /* 0x000f22000c1e9900 */
[----:B------:R-:W-:-:S03]  /*1190*/  IMAD.SHL.U32 R22, R22, 0x100, RZ ;  /* 0x0000010016167824 */ /* 0x000fc600078e00ff */
[----:B------:R-:W4:Y:S01]  /*11a0*/  LDG.E.CONSTANT R19, desc[UR4][R2.64+0x1600] ;  /* 0x0016000402137981 */ /* 0x000f22000c1e9900 */
[----:B------:R-:W-:-:S03]  /*11b0*/  LOP3.LUT R27, R27, 0xf, R18, 0xf8, !PT ;  /* 0x0000000f1b1b7812 */ /* 0x000fc600078ef812 */
[----:B------:R-:W4:Y:S01]  /*11c0*/  LDG.E.CONSTANT R18, desc[UR4][R2.64+0xe00] ;  /* 0x000e000402127981 */ /* 0x000f22000c1e9900 */
[----:B------:R-:W-:-:S03]  /*11d0*/  LOP3.LUT R26, R23, 0xf00, R26, 0xf8, !PT ;  /* 0x00000f00171a7812 */ /* 0x000fc600078ef81a */
[----:B------:R-:W4:Y:S01]  /*11e0*/  LDG.E.CONSTANT R21, desc[UR4][R2.64+0x1e00] ;  /* 0x001e000402157981 */ /* 0x000f22000c1e9900 */
[----:B------:R-:W-:-:S03]  /*11f0*/  LOP3.LUT R27, R27, 0xf00, R22, 0xf8, !PT ;  /* 0x00000f001b1b7812 */ /* 0x000fc600078ef816 */
[----:B------:R-:W4:Y:S04]  /*1200*/  LDG.E.CONSTANT R24, desc[UR4][R2.64+0x700] ;  /* 0x0007000402187981 */ /* 0x000f28000c1e9900 */
[----:B------:R-:W4:Y:S04]  /*1210*/  LDG.E.CONSTANT R22, desc[UR4][R2.64+0xf00] ;  /* 0x000f000402167981 */ /* 0x000f28000c1e9900 */
[----:B------:R0:W4:Y:S01]  /*1220*/  LDG.E.CONSTANT R23, desc[UR4][R2.64+0x1700] ;  /* 0x0017000402177981 */ /* 0x000122000c1e9900 */
[----:B------:R-:W-:Y:S02]  /*1230*/  IMAD.SHL.U32 R25, R25, 0x10000000, RZ ;  /* 0x1000000019197824 */ /* 0x000fe400078e00ff */
[----:B---3--:R-:W-:-:S02]  /*1240*/  IMAD.SHL.U32 R29, R4, 0x1000, RZ ;  /* 0x00001000041d7824 */ /* 0x008fc400078e00ff */
[----:B--2---:R-:W-:Y:S02]  /*1250*/  IMAD.SHL.U32 R4, R5, 0x1000, RZ ;  /* 0x0000100005047824 */ /* 0x004fe400078e00ff */
[----:B------:R-:W-:Y:S01]  /*1260*/  IMAD.U32 R5, R12, 0x10000, RZ ;  /* 0x000100000c057824 */ /* 0x000fe200078e00ff */
[----:B------:R-:W-:Y:S02]  /*1270*/  LOP3.LUT R26, R26, 0xf000, R29, 0xf8, !PT ;  /* 0x0000f0001a1a7812 */ /* 0x000fe400078ef81d */
[----:B------:R-:W-:Y:S01]  /*1280*/  LOP3.LUT R27, R27, 0xf000, R4, 0xf8, !PT ;  /* 0x0000f0001b1b7812 */ /* 0x000fe200078ef804 */
[----:B------:R-:W-:Y:S02]  /*1290*/  IMAD.U32 R4, R13, 0x10000, RZ ;  /* 0x000100000d047824 */ /* 0x000fe400078e00ff */
[----:B-----5:R-:W-:Y:S01]  /*12a0*/  IMAD.U32 R28, R11, 0x10000, RZ ;  /* 0x000100000b1c7824 */ /* 0x020fe200078e00ff */
[----:B------:R-:W-:Y:S01]  /*12b0*/  LOP3.LUT R26, R26, 0xf0000, R5, 0xf8, !PT ;  /* 0x000f00001a1a7812 */ /* 0x000fe200078ef805 */
[----:B----4-:R-:W-:-:S02]  /*12c0*/  IMAD.U32 R7, R7, 0x10000, RZ ;  /* 0x0001000007077824 */ /* 0x010fc400078e00ff */
[----:B------:R-:W-:Y:S01]  /*12d0*/  IMAD.SHL.U32 R12, R10, 0x100000, RZ ;  /* 0x001000000a0c7824 */ /* 0x000fe200078e00ff */
[----:B------:R-:W-:Y:S01]  /*12e0*/  LOP3.LUT R17, R17, 0xf0000, R28, 0xf8, !PT ;  /* 0x000f000011117812 */ /* 0x000fe200078ef81c */
[----:B------:R-:W-:Y:S01]  /*12f0*/  IMAD.SHL.U32 R10, R14, 0x100000, RZ ;  /* 0x001000000e0a7824 */ /* 0x000fe200078e00ff */
[----:B------:R-:W-:Y:S01]  /*1300*/  LOP3.LUT R7, R6, 0xf0000, R7, 0xf8, !PT ;  /* 0x000f000006077812 */ /* 0x000fe200078ef807 */
[----:B------:R-:W-:Y:S01]  /*1310*/  IMAD.SHL.U32 R5, R15, 0x100000, RZ ;  /* 0x001000000f057824 */ /* 0x000fe200078e00ff */
[----:B0-----:R-:W-:Y:S01]  /*1320*/  LOP3.LUT R2, R27, 0xf0000, R4, 0xf8, !PT ;  /* 0x000f00001b027812 */ /* 0x001fe200078ef804 */
[----:B------:R-:W-:Y:S01]  /*1330*/  IMAD.SHL.U32 R3, R16, 0x100000, RZ ;  /* 0x0010000010037824 */ /* 0x000fe200078e00ff */
[----:B------:R-:W-:Y:S02]  /*1340*/  LOP3.LUT R12, R7, 0xf00000, R12, 0xf8, !PT ;  /* 0x00f00000070c7812 */ /* 0x000fe400078ef80c */
[----:B------:R-:W-:Y:S01]  /*1350*/  LOP3.LUT R10, R17, 0xf00000, R10, 0xf8, !PT ;  /* 0x00f00000110a7812 */ /* 0x000fe200078ef80a */
[----:B------:R-:W-:Y:S01]  /*1360*/  IMAD.SHL.U32 R13, R20, 0x1000000, RZ ;  /* 0x01000000140d7824 */ /* 0x000fe200078e00ff */
[----:B------:R-:W-:-:S02]  /*1370*/  LOP3.LUT R5, R26, 0xf00000, R5, 0xf8, !PT ;  /* 0x00f000001a057812 */ /* 0x000fc400078ef805 */
[----:B------:R-:W-:Y:S01]  /*1380*/  LOP3.LUT R3, R2, 0xf00000, R3, 0xf8, !PT ;  /* 0x00f0000002037812 */ /* 0x000fe200078ef803 */
[----:B------:R-:W-:Y:S02]  /*1390*/  IMAD.SHL.U32 R4, R19, 0x1000000, RZ ;  /* 0x0100000013047824 */ /* 0x000fe400078e00ff */
[----:B------:R-:W-:Y:S02]  /*13a0*/  IMAD.SHL.U32 R11, R18, 0x1000000, RZ ;  /* 0x01000000120b7824 */ /* 0x000fe400078e00ff */
[----:B------:R-:W-:Y:S01]  /*13b0*/  IMAD.SHL.U32 R6, R21, 0x1000000, RZ ;  /* 0x0100000015067824 */ /* 0x000fe200078e00ff */
[----:B------:R-:W-:Y:S01]  /*13c0*/  LOP3.LUT R13, R12, 0xf000000, R13, 0xf8, !PT ;  /* 0x0f0000000c0d7812 */ /* 0x000fe200078ef80d */
[----:B------:R-:W-:Y:S01]  /*13d0*/  IMAD.SHL.U32 R7, R0, 0x2, RZ ;  /* 0x0000000200077824 */ /* 0x000fe200078e00ff */
[----:B------:R-:W-:Y:S01]  /*13e0*/  LOP3.LUT R11, R10, 0xf000000, R11, 0xf8, !PT ;  /* 0x0f0000000a0b7812 */ /* 0x000fe200078ef80b */
[----:B------:R-:W-:Y:S01]  /*13f0*/  IMAD.SHL.U32 R24, R24, 0x10000000, RZ ;  /* 0x1000000018187824 */ /* 0x000fe200078e00ff */
[----:B------:R-:W-:-:S02]  /*1400*/  LOP3.LUT R4, R5, 0xf000000, R4, 0xf8, !PT ;  /* 0x0f00000005047812 */ /* 0x000fc400078ef804 */
[----:B------:R-:W-:Y:S01]  /*1410*/  LOP3.LUT R6, R3, 0xf000000, R6, 0xf8, !PT ;  /* 0x0f00000003067812 */ /* 0x000fe200078ef806 */
[----:B------:R-:W-:Y:S02]  /*1420*/  IMAD.SHL.U32 R22, R22, 0x10000000, RZ ;  /* 0x1000000016167824 */ /* 0x000fe400078e00ff */
[----:B------:R-:W-:Y:S01]  /*1430*/  IMAD.SHL.U32 R23, R23, 0x10000000, RZ ;  /* 0x1000000017177824 */ /* 0x000fe200078e00ff */
[----:B------:R-:W-:Y:S01]  /*1440*/  LOP3.LUT R2, R13, 0xf0000000, R24, 0xf8, !PT ;  /* 0xf00000000d027812 */ /* 0x000fe200078ef818 */
[----:B------:R-:W-:Y:S01]  /*1450*/  IMAD.WIDE.U32 R8, R7, 0x8, R8 ;  /* 0x0000000807087825 */ /* 0x000fe200078e0008 */
[----:B------:R-:W-:Y:S02]  /*1460*/  LOP3.LUT R3, R22, R11, RZ, 0xfc, !PT ;  /* 0x0000000b16037212 */ /* 0x000fe400078efcff */
[----:B------:R-:W-:Y:S02]  /*1470*/  LOP3.LUT R4, R4, 0xf0000000, R23, 0xf8, !PT ;  /* 0xf000000004047812 */ /* 0x000fe400078ef817 */
[----:B------:R-:W-:Y:S01]  /*1480*/  LOP3.LUT R5, R25, R6, RZ, 0xfc, !PT ;  /* 0x0000000619057212 */ /* 0x000fe200078efcff */
[----:B------:R-:W-:Y:S04]  /*1490*/  STG.E.64 desc[UR4][R8.64], R2 ;  /* 0x0000000208007986 */ /* 0x000fe8000c101b04 */
[----:B------:R-:W-:Y:S01]  /*14a0*/  STG.E.64 desc[UR4][R8.64+0x8], R4 ;  /* 0x0000080408007986 */ /* 0x000fe2000c101b04 */
[----:B------:R-:W-:Y:S05]  /*14b0*/  EXIT ;  /* 0x000000000000794d */ /* 0x000fea0003800000 */
.L_x_6:
[----:B------:R-:W0:Y:S02]  /*14c0*/  S2R R5, SR_TID.X ;  /* 0x0000000000057919 */ /* 0x000e240000002100 */
[----:B0-----:R-:W-:-:S05]  /*14d0*/  IMAD.WIDE.U32 R2, R5, 0x8, R2 ;  /* 0x0000000805027825 */ /* 0x001fca00078e0002 */
[----:B------:R-:W2:Y:S04]  /*14e0*/  LDG.E.CONSTANT R19, desc[UR4][R2.64] ;  /* 0x0000000402137981 */ /* 0x000ea8000c1e9900 */
[----:B------:R-:W3:Y:S04]  /*14f0*/  LDG.E.CONSTANT R18, desc[UR4][R2.64+0x100] ;  /* 0x0001000402127981 */ /* 0x000ee8000c1e9900 */
[----:B------:R-:W4:Y:S04]  /*1500*/  LDG.E.CONSTANT R21, desc[UR4][R2.64+0x200] ;  /* 0x0002000402157981 */ /* 0x000f28000c1e9900 */
[----:B------:R-:W5:Y:S04]  /*1510*/  LDG.E.CONSTANT R17, desc[UR4][R2.64+0x400] ;  /* 0x0004000402117981 */ /* 0x000f68000c1e9900 */
[----:B------:R-:W5:Y:S04]  /*1520*/  LDG.E.CONSTANT R20, desc[UR4][R2.64+0x300] ;  /* 0x0003000402147981 */ /* 0x000f68000c1e9900 */
[----:B------:R-:W5:Y:S01]  /*1530*/  LDG.E.CONSTANT R16, desc[UR4][R2.64+0x500] ;  /* 0x0005000402107981 */ /* 0x000f62000c1e9900 */
[----:B------:R-:W-:-:S03]  /*1540*/  IMAD R6, R5, 0x60, RZ ;  /* 0x0000006005067824 */ /* 0x000fc600078e02ff */
[----:B------:R-:W5:Y:S01]  /*1550*/  LDG.E.CONSTANT R11, desc[UR4][R2.64+0x600] ;  /* 0x00060004020b7981 */ /* 0x000f62000c1e9900 */
[C---:B------:R-:W-:Y:S01]  /*1560*/  VIADD R14, R6.reuse, 0x3 ;  /* 0x00000003060e7836 */ /* 0x040fe20000000000 */
[C---:B------:R-:W-:Y:S02]  /*1570*/  LOP3.LUT R4, R6.reuse, 0x20, RZ, 0xc0, !PT ;  /* 0x0000002006047812 */ /* 0x040fe400078ec0ff */
[----:B------:R-:W5:Y:S01]  /*1580*/  LDG.E.CONSTANT R7, desc[UR4][R2.64+0x700] ;  /* 0x0007000402077981 */ /* 0x000f62000c1e9900 */
[----:B------:R-:W-:-:S03]  /*1590*/  VIADD R15, R6, 0x6 ;  /* 0x00000006060f7836 */ /* 0x000fc60000000000 */
[----:B------:R-:W5:Y:S04]  /*15a0*/  LDG.E.CONSTANT R0, desc[UR4][R2.64+0x800] ;  /* 0x0008000402007981 */ /* 0x000f68000c1e9900 */
[----:B------:R-:W5:Y:S01]  /*15b0*/  LDG.E.CONSTANT R10, desc[UR4][R2.64+0x900] ;  /* 0x00090004020a7981 */ /* 0x000f62000c1e9900 */
[----:B------:R-:W-:Y:S02]  /*15c0*/  LOP3.LUT R14, R14, 0x23, RZ, 0xc0, !PT ;  /* 0x000000230e0e7812 */ /* 0x000fe400078ec0ff */
[----:B------:R-:W-:Y:S01]  /*15d0*/  SHF.R.U32.HI R5, RZ, 0x6, R6 ;  /* 0x00000006ff057819 */ /* 0x000fe20000011606 */
[----:B------:R-:W-:-:S05]  /*15e0*/  VIADD R22, R6, 0xc ;  /* 0x0000000c06167836 */ /* 0x000fca0000000000 */
[----:B------:R-:W-:Y:S02]  /*15f0*/  LOP3.LUT R22, R22, 0x2c, RZ, 0xc0, !PT ;  /* 0x0000002c16167812 */ /* 0x000fe400078ec0ff */
[----:B--2---:R-:W-:-:S04]  /*1600*/  LOP3.LUT R19, R19, 0x7, RZ, 0xc0, !PT ;  /* 0x0000000713137812 */ /* 0x004fc800078ec0ff */
[CC--:B------:R-:W-:Y:S02]  /*1610*/  SHF.L.U64.HI R13, R19.reuse, R4.reuse, RZ ;  /* 0x00000004130d7219 */ /* 0x0c0fe400000102ff */
[----:B------:R-:W-:Y:S02]  /*1620*/  SHF.L.U32 R12, R19, R4, RZ ;  /* 0x00000004130c7219 */ /* 0x000fe400000006ff */
[----:B---3--:R-:W-:Y:S02]  /*1630*/  LOP3.LUT R19, R18, 0x7, RZ, 0xc0, !PT ;  /* 0x0000000712137812 */ /* 0x008fe400078ec0ff */
[----:B------:R-:W-:Y:S02]  /*1640*/  LOP3.LUT R18, R15, 0x26, RZ, 0xc0, !PT ;  /* 0x000000260f127812 */ /* 0x000fe400078ec0ff */
[----:B----4-:R-:W-:Y:S02]  /*1650*/  LOP3.LUT R21, R21, 0x7, RZ, 0xc0, !PT ;  /* 0x0000000715157812 */ /* 0x010fe400078ec0ff */
[-C--:B------:R-:W-:Y:S01]  /*1660*/  SHF.L.U64.HI R15, R19, R14.reuse, RZ ;  /* 0x0000000e130f7219 */ /* 0x080fe200000102ff */
[----:B------:R-:W-:Y:S01]  /*1670*/  IMAD.WIDE.U32 R4, R5, 0x8, R8 ;  /* 0x0000000805047825 */ /* 0x000fe200078e0008 */
[----:B------:R-:W-:-:S02]  /*1680*/  SHF.L.U32 R14, R19, R14, RZ ;  /* 0x0000000e130e7219 */ /* 0x000fc400000006ff */
[CC--:B------:R-:W-:Y:S02]  /*1690*/  SHF.L.U64.HI R19, R21.reuse, R18.reuse, RZ ;  /* 0x0000001215137219 */ /* 0x0c0fe400000102ff */
[----:B------:R-:W-:Y:S01]  /*16a0*/  SHF.L.U32 R18, R21, R18, RZ ;  /* 0x0000001215127219 */ /* 0x000fe200000006ff */
[C---:B------:R-:W-:Y:S01]  /*16b0*/  VIADD R21, R6.reuse, 0x9 ;  /* 0x0000000906157836 */ /* 0x040fe20000000000 */
[----:B-----5:R-:W-:Y:S01]  /*16c0*/  LOP3.LUT R23, R17, 0x7, RZ, 0xc0, !PT ;  /* 0x0000000711177812 */ /* 0x020fe200078ec0ff */
[----:B------:R-:W-:Y:S01]  /*16d0*/  VIADD R17, R6, 0xf ;  /* 0x0000000f06117836 */ /* 0x000fe20000000000 */
[----:B------:R0:W-:Y:S01]  /*16e0*/  REDG.E.OR.64.STRONG.GPU desc[UR4][R4.64], R12 ;  /* 0x0000000c0400798e */ /* 0x0001e2000f12e504 */
[----:B------:R-:W-:Y:S02]  /*16f0*/  LOP3.LUT R20, R20, 0x7, RZ, 0xc0, !PT ;  /* 0x0000000714147812 */ /* 0x000fe400078ec0ff */
[----:B------:R-:W-:Y:S01]  /*1700*/  LOP3.LUT R21, R21, 0x29, RZ, 0xc0, !PT ;  /* 0x0000002915157812 */ /* 0x000fe200078ec0ff */
[----:B------:R1:W-:Y:S01]  /*1710*/  REDG.E.OR.64.STRONG.GPU desc[UR4][R4.64], R14 ;  /* 0x0000000e0400798e */ /* 0x0003e2000f12e504 */
[----:B------:R-:W-:-:S03]  /*1720*/  LOP3.LUT R17, R17, 0x2f, RZ, 0xc0, !PT ;  /* 0x0000002f11117812 */ /* 0x000fc600078ec0ff */
[----:B------:R2:W-:Y:S01]  /*1730*/  REDG.E.OR.64.STRONG.GPU desc[UR4][R4.64], R18 ;  /* 0x000000120400798e */ /* 0x0005e2000f12e504 */
[CC--:B0-----:R-:W-:Y:S02]  /*1740*/  SHF.L.U64.HI R13, R20.reuse, R21.reuse, RZ ;  /* 0x00000015140d7219 */ /* 0x0c1fe400000102ff */
[----:B------:R-:W-:Y:S02]  /*1750*/  SHF.L.U32 R12, R20, R21, RZ ;  /* 0x00000015140c7219 */ /* 0x000fe400000006ff */
[CC--:B-1----:R-:W-:Y:S02]  /*1760*/  SHF.L.U64.HI R15, R23.reuse, R22.reuse, RZ ;  /* 0x00000016170f7219 */ /* 0x0c2fe400000102ff */
[----:B------:R-:W-:Y:S01]  /*1770*/  SHF.L.U32 R14, R23, R22, RZ ;  /* 0x00000016170e7219 */ /* 0x000fe200000006ff */
[----:B------:R-:W-:Y:S01]  /*1780*/  REDG.E.OR.64.STRONG.GPU desc[UR4][R4.64], R12 ;  /* 0x0000000c0400798e */ /* 0x000fe2000f12e504 */
[----:B--2---:R-:W-:-:S03]  /*1790*/  LOP3.LUT R18, R16, 0x7, RZ, 0xc0, !PT ;  /* 0x0000000710127812 */ /* 0x004fc600078ec0ff */
[----:B------:R-:W-:Y:S01]  /*17a0*/  REDG.E.OR.64.STRONG.GPU desc[UR4][R4.64], R14 ;  /* 0x0000000e0400798e */ /* 0x000fe2000f12e504 */
[CC--:B------:R-:W-:Y:S02]  /*17b0*/  SHF.L.U64.HI R19, R18.reuse, R17.reuse, RZ ;  /* 0x0000001112137219 */ /* 0x0c0fe400000102ff */
[----:B------:R-:W-:-:S05]  /*17c0*/  SHF.L.U32 R18, R18, R17, RZ ;  /* 0x0000001112127219 */ /* 0x000fca00000006ff */
[----:B------:R0:W-:Y:S04]  /*17d0*/  REDG.E.OR.64.STRONG.GPU desc[UR4][R4.64], R18 ;  /* 0x000000120400798e */ /* 0x0001e8000f12e504 */
[----:B0-----:R-:W2:Y:S01]  /*17e0*/  LDG.E.CONSTANT R18, desc[UR4][R2.64+0xa00] ;  /* 0x000a000402127981 */ /* 0x001ea2000c1e9900 */
[C---:B------:R-:W-:Y:S01]  /*17f0*/  VIADD R16, R6.reuse, 0x12 ;  /* 0x0000001206107836 */ /* 0x040fe20000000000 */
[----:B------:R-:W-:Y:S01]  /*1800*/  LOP3.LUT R21, R11, 0x7, RZ, 0xc0, !PT ;  /* 0x000000070b157812 */ /* 0x000fe200078ec0ff */
[----:B------:R-:W-:-:S03]  /*1810*/  VIADD R11, R6, 0x15 ;  /* 0x00000015060b7836 */ /* 0x000fc60000000000 */
[----:B------:R-:W-:Y:S01]  /*1820*/  LOP3.LUT R16, R16, 0x32, RZ, 0xc0, !PT ;  /* 0x0000003210107812 */ /* 0x000fe200078ec0ff */
[C---:B------:R-:W-:Y:S02]  /*1830*/  VIADD R20, R6.reuse, 0x18 ;  /* 0x0000001806147836 */ /* 0x040fe40000000000 */
[----:B------:R-:W-:Y:S01]  /*1840*/  VIADD R13, R6, 0x1b ;  /* 0x0000001b060d7836 */ /* 0x000fe20000000000 */
[CC--:B------:R-:W-:Y:S02]  /*1850*/  SHF.L.U64.HI R17, R21.reuse, R16.reuse, RZ ;  /* 0x0000001015117219 */ /* 0x0c0fe400000102ff */
[----:B------:R-:W-:Y:S02]  /*1860*/  SHF.L.U32 R16, R21, R16, RZ ;  /* 0x0000001015107219 */ /* 0x000fe400000006ff */
[----:B------:R-:W-:Y:S02]  /*1870*/  LOP3.LUT R12, R11, 0x35, RZ, 0xc0, !PT ;  /* 0x000000350b0c7812 */ /* 0x000fe400078ec0ff */
[----:B------:R-:W-:Y:S01]  /*1880*/  LOP3.LUT R21, R7, 0x7, RZ, 0xc0, !PT ;  /* 0x0000000707157812 */ /* 0x000fe200078ec0ff */
[----:B------:R0:W-:Y:S01]  /*1890*/  REDG.E.OR.64.STRONG.GPU desc[UR4][R4.64], R16 ;  /* 0x000000100400798e */ /* 0x0001e2000f12e504 */
[----:B------:R-:W-:-:S02]  /*18a0*/  LOP3.LUT R20, R20, 0x38, RZ, 0xc0, !PT ;  /* 0x0000003814147812 */ /* 0x000fc400078ec0ff */
[----:B------:R-:W-:Y:S02]  /*18b0*/  LOP3.LUT R15, R0, 0x7, RZ, 0xc0, !PT ;  /* 0x00000007000f7812 */ /* 0x000fe400078ec0ff */
[----:B------:R-:W-:Y:S02]  /*18c0*/  LOP3.LUT R7, R13, 0x3b, RZ, 0xc0, !PT ;  /* 0x0000003b0d077812 */ /* 0x000fe400078ec0ff */
[----:B------:R-:W-:Y:S02]  /*18d0*/  LOP3.LUT R0, R10, 0x7, RZ, 0xc0, !PT ;  /* 0x000000070a007812 */ /* 0x000fe400078ec0ff */
[CC--:B------:R-:W-:Y:S02]  /*18e0*/  SHF.L.U64.HI R11, R21.reuse, R12.reuse, RZ ;  /* 0x0000000c150b7219 */ /* 0x0c0fe400000102ff */
[----:B------:R-:W-:Y:S02]  /*18f0*/  SHF.L.U32 R10, R21, R12, RZ ;  /* 0x0000000c150a7219 */ /* 0x000fe400000006ff */
[----:B------:R-:W-:-:S02]  /*1900*/  SHF.L.U64.HI R13, R15, R20, RZ ;  /* 0x000000140f0d7219 */ /* 0x000fc400000102ff */
[----:B------:R-:W-:Y:S01]  /*1910*/  SHF.L.U32 R12, R15, R20, RZ ;  /* 0x000000140f0c7219 */ /* 0x000fe200000006ff */
[----:B------:R0:W-:Y:S01]  /*1920*/  REDG.E.OR.64.STRONG.GPU desc[UR4][R4.64], R10 ;  /* 0x0000000a0400798e */ /* 0x0001e2000f12e504 */
[CC--:B------:R-:W-:Y:S02]  /*1930*/  SHF.L.U64.HI R15, R0.reuse, R7.reuse, RZ ;  /* 0x00000007000f7219 */ /* 0x0c0fe400000102ff */
[----:B------:R-:W-:Y:S01]  /*1940*/  SHF.L.U32 R14, R0, R7, RZ ;  /* 0x00000007000e7219 */ /* 0x000fe200000006ff */
[----:B------:R-:W-:Y:S01]  /*1950*/  VIADD R0, R6, 0x1e ;  /* 0x0000001e06007836 */ /* 0x000fe20000000000 */
[----:B------:R0:W-:Y:S04]  /*1960*/  REDG.E.OR.64.STRONG.GPU desc[UR4][R4.64], R12 ;  /* 0x0000000c0400798e */ /* 0x0001e8000f12e504 */
[----:B------:R-:W-:Y:S01]  /*1970*/  LOP3.LUT R0, R0, 0x3e, RZ, 0xc0, !PT ;  /* 0x0000003e00007812 */ /* 0x000fe200078ec0ff */
[----:B------:R0:W-:Y:S03]  /*1980*/  REDG.E.OR.64.STRONG.GPU desc[UR4][R4.64], R14 ;  /* 0x0000000e0400798e */ /* 0x0001e6000f12e504 */
[----:B------:R-:W-:Y:S01]  /*1990*/  ISETP.NE.AND P0, PT, R0, 0x3e, PT ;  /* 0x0000003e0000780c */ /* 0x000fe20003f05270 */
[----:B------:R-:W-:Y:S01]  /*19a0*/  BSSY.RECONVERGENT B0, `(.L_x_7) ;  /* 0x000000d000007945 */ /* 0x000fe20003800200 */
[----:B--2---:R-:W-:-:S11]  /*19b0*/  LOP3.LUT R7, R18, 0x7, RZ, 0xc0, !PT ;  /* 0x0000000712077812 */ /* 0x004fd600078ec0ff */
[----:B0-----:R-:W-:Y:S05]  /*19c0*/  @P0 BRA `(.L_x_8) ;  /* 0x00000000001c0947 */ /* 0x001fea0003800000 */
[----:B------:R-:W-:Y:S01]  /*19d0*/  IMAD.SHL.U32 R11, R18, 0x40000000, RZ ;  /* 0x40000000120b7824 */ /* 0x000fe200078e00ff */
[----:B------:R-:W-:Y:S01]  /*19e0*/  SHF.R.U64 R12, R7, 0x2, RZ ;  /* 0x00000002070c7819 */ /* 0x000fe200000012ff */
[----:B------:R-:W-:Y:S02]  /*19f0*/  IMAD.MOV.U32 R10, RZ, RZ, RZ ;  /* 0x000000ffff0a7224 */ /* 0x000fe400078e00ff */
[----:B------:R-:W-:-:S03]  /*1a00*/  IMAD.MOV.U32 R13, RZ, RZ, RZ ;  /* 0x000000ffff0d7224 */ /* 0x000fc600078e00ff */
[----:B------:R0:W-:Y:S04]  /*1a10*/  REDG.E.OR.64.STRONG.GPU desc[UR4][R4.64], R10 ;  /* 0x0000000a0400798e */ /* 0x0001e8000f12e504 */
[----:B------:R0:W-:Y:S01]  /*1a20*/  REDG.E.OR.64.STRONG.GPU desc[UR4][R4.64+0x8], R12 ;  /* 0x0000080c0400798e */ /* 0x0001e2000f12e504 */
[----:B------:R-:W-:Y:S05]  /*1a30*/  BRA `(.L_x_9) ;  /* 0x00000000000c7947 */ /* 0x000fea0003800000 */
.L_x_8:
[CC--:B------:R-:W-:Y:S02]  /*1a40*/  SHF.L.U64.HI R11, R7.reuse, R0.reuse, RZ ;  /* 0x00000000070b7219 */ /* 0x0c0fe400000102ff */
[----:B------:R-:W-:-:S05]  /*1a50*/  SHF.L.U32 R10, R7, R0, RZ ;  /* 0x00000000070a7219 */ /* 0x000fca00000006ff */
[----:B------:R1:W-:Y:S02]  /*1a60*/  REDG.E.OR.64.STRONG.GPU desc[UR4][R4.64], R10 ;  /* 0x0000000a0400798e */ /* 0x0003e4000f12e504 */
.L_x_9:
[----:B------:R-:W-:Y:S05]  /*1a70*/  BSYNC.RECONVERGENT B0 ;  /* 0x0000000000007941 */ /* 0x000fea0003800200 */
.L_x_7:
[----:B------:R-:W2:Y:S04]  /*1a80*/  LDG.E.CONSTANT R17, desc[UR4][R2.64+0xb00] ;  /* 0x000b000402117981 */ /* 0x000ea8000c1e9900 */
[----:B------:R-:W3:Y:S04]  /*1a90*/  LDG.E.CONSTANT R15, desc[UR4][R2.64+0xd00] ;  /* 0x000d0004020f7981 */ /* 0x000ee8000c1e9900 */
[----:B------:R-:W4:Y:S04]  /*1aa0*/  LDG.E.CONSTANT R25, desc[UR4][R2.64+0xc00] ;  /* 0x000c000402197981 */ /* 0x000f28000c1e9900 */
[----:B01----:R-:W5:Y:S04]  /*1ab0*/  LDG.E.CONSTANT R11, desc[UR4][R2.64+0xf00] ;  /* 0x000f0004020b7981 */ /* 0x003f68000c1e9900 */
[----:B------:R-:W5:Y:S04]  /*1ac0*/  LDG.E.CONSTANT R14, desc[UR4][R2.64+0xe00] ;  /* 0x000e0004020e7981 */ /* 0x000f68000c1e9900 */
[----:B------:R-:W5:Y:S04]  /*1ad0*/  LDG.E.CONSTANT R10, desc[UR4][R2.64+0x1000] ;  /* 0x00100004020a7981 */ /* 0x000f68000c1e9900 */
[----:B------:R-:W5:Y:S01]  /*1ae0*/  LDG.E.CONSTANT R7, desc[UR4][R2.64+0x1100] ;  /* 0x0011000402077981 */ /* 0x000f62000c1e9900 */
[----:B------:R-:W-:-:S03]  /*1af0*/  VIADD R12, R6, 0x21 ;  /* 0x00000021060c7836 */ /* 0x000fc60000000000 */
[----:B------:R-:W5:Y:S02]  /*1b00*/  LDG.E.CONSTANT R5, desc[UR4][R2.64+0x1300] ;  /* 0x0013000402057981 */ /* 0x000f64000c1e9900 */
[----:B------:R-:W-:Y:S02]  /*1b10*/  LOP3.LUT R16, R12, 0x21, RZ, 0xc0, !PT ;  /* 0x000000210c107812 */ /* 0x000fe400078ec0ff */
[----:B------:R-:W-:Y:S01]  /*1b20*/  SHF.R.U32.HI R21, RZ, 0x6, R12 ;  /* 0x00000006ff157819 */ /* 0x000fe2000001160c */
[----:B------:R-:W5:Y:S04]  /*1b30*/  LDG.E.CONSTANT R0, desc[UR4][R2.64+0x1400] ;  /* 0x0014000402007981 */ /* 0x000f68000c1e9900 */
[----:B------:R-:W-:Y:S01]  /*1b40*/  IMAD.WIDE.U32 R20, R21, 0x8, R8 ;  /* 0x0000000815147825 */ /* 0x000fe200078e0008 */
[----:B------:R-:W5:Y:S03]  /*1b50*/  LDG.E.CONSTANT R4, desc[UR4][R2.64+0x1200] ;  /* 0x0012000402047981 */ /* 0x000f66000c1e9900 */
[----:B------:R-:W-:Y:S01]  /*1b60*/  VIADD R24, R6, 0x2d ;  /* 0x0000002d06187836 */ /* 0x000fe20000000000 */
[----:B--2---:R-:W-:-:S04]  /*1b70*/  LOP3.LUT R17, R17, 0x7, RZ, 0xc0, !PT ;  /* 0x0000000711117812 */ /* 0x004fc800078ec0ff */
[CC--:B------:R-:W-:Y:S02]  /*1b80*/  SHF.L.U64.HI R13, R17.reuse, R16.reuse, RZ ;  /* 0x00000010110d7219 */ /* 0x0c0fe400000102ff */
[----:B------:R-:W-:Y:S01]  /*1b90*/  SHF.L.U32 R12, R17, R16, RZ ;  /* 0x00000010110c7219 */ /* 0x000fe200000006ff */
[C---:B------:R-:W-:Y:S02]  /*1ba0*/  VIADD R16, R6.reuse, 0x24 ;  /* 0x0000002406107836 */ /* 0x040fe40000000000 */
[----:B------:R-:W-:Y:S01]  /*1bb0*/  VIADD R17, R6, 0x27 ;  /* 0x0000002706117836 */ /* 0x000fe20000000000 */
[----:B---3--:R-:W-:Y:S01]  /*1bc0*/  LOP3.LUT R15, R15, 0x7, RZ, 0xc0, !PT ;  /* 0x000000070f0f7812 */ /* 0x008fe200078ec0ff */
[----:B------:R0:W-:Y:S01]  /*1bd0*/  REDG.E.OR.64.STRONG.GPU desc[UR4][R20.64], R12 ;  /* 0x0000000c1400798e */ /* 0x0001e2000f12e504 */
[----:B------:R-:W-:Y:S02]  /*1be0*/  SHF.R.U32.HI R19, RZ, 0x6, R16 ;  /* 0x00000006ff137819 */ /* 0x000fe40000011610 */
[----:B------:R-:W-:-:S02]  /*1bf0*/  LOP3.LUT R22, R17, 0x27, RZ, 0xc0, !PT ;  /* 0x0000002711167812 */ /* 0x000fc400078ec0ff */
[----:B------:R-:W-:Y:S02]  /*1c00*/  LOP3.LUT R16, R16, 0x24, RZ, 0xc0, !PT ;  /* 0x0000002410107812 */ /* 0x000fe400078ec0ff */
[----:B----4-:R-:W-:Y:S02]  /*1c10*/  LOP3.LUT R25, R25, 0x7, RZ, 0xc0, !PT ;  /* 0x0000000719197812 */ /* 0x010fe400078ec0ff */
[----:B------:R-:W-:Y:S01]  /*1c20*/  SHF.R.U32.HI R23, RZ, 0x6, R17 ;  /* 0x00000006ff177819 */ /* 0x000fe20000011611 */
[--C-:B------:R-:W-:Y:S01]  /*1c30*/  IMAD.WIDE.U32 R18, R19, 0x8, R8.reuse ;  /* 0x0000000813127825 */ /* 0x100fe200078e0008 */
[----:B------:R-:W-:Y:S02]  /*1c40*/  SHF.L.U64.HI R17, R25, R16, RZ ;  /* 0x0000001019117219 */ /* 0x000fe400000102ff */
[CC--:B0-----:R-:W-:Y:S02]  /*1c50*/  SHF.L.U64.HI R13, R15.reuse, R22.reuse, RZ ;  /* 0x000000160f0d7219 */ /* 0x0c1fe400000102ff */
[----:B------:R-:W-:Y:S01]  /*1c60*/  SHF.L.U32 R12, R15, R22, RZ ;  /* 0x000000160f0c7219 */ /* 0x000fe200000006ff */
[----:B------:R-:W-:Y:S01]  /*1c70*/  VIADD R15, R6, 0x2a ;  /* 0x0000002a060f7836 */ /* 0x000fe20000000000 */
[----:B------:R-:W-:Y:S01]  /*1c80*/  SHF.L.U32 R16, R25, R16, RZ ;  /* 0x0000001019107219 */ /* 0x000fe200000006ff */
[----:B------:R-:W-:Y:S01]  /*1c90*/  IMAD.WIDE.U32 R20, R23, 0x8, R8 ;  /* 0x0000000817147825 */ /* 0x000fe200078e0008 */
[----:B------:R-:W-:-:S02]  /*1ca0*/  SHF.R.U32.HI R25, RZ, 0x6, R24 ;  /* 0x00000006ff197819 */ /* 0x000fc40000011618 */
[----:B------:R-:W-:Y:S01]  /*1cb0*/  LOP3.LUT R24, R24, 0x2d, RZ, 0xc0, !PT ;  /* 0x0000002d18187812 */ /* 0x000fe200078ec0ff */
[----:B------:R-:W-:Y:S01]  /*1cc0*/  REDG.E.OR.64.STRONG.GPU desc[UR4][R18.64], R16 ;  /* 0x000000101200798e */ /* 0x000fe2000f12e504 */
[----:B-----5:R-:W-:Y:S02]  /*1cd0*/  LOP3.LUT R11, R11, 0x7, RZ, 0xc0, !PT ;  /* 0x000000070b0b7812 */ /* 0x020fe400078ec0ff */
[----:B------:R-:W-:Y:S01]  /*1ce0*/  LOP3.LUT R22, R15, 0x2a, RZ, 0xc0, !PT ;  /* 0x0000002a0f167812 */ /* 0x000fe200078ec0ff */
[----:B------:R0:W-:Y:S01]  /*1cf0*/  REDG.E.OR.64.STRONG.GPU desc[UR4][R20.64], R12 ;  /* 0x0000000c1400798e */ /* 0x0001e2000f12e504 */
[----:B------:R-:W-:Y:S02]  /*1d00*/  LOP3.LUT R27, R14, 0x7, RZ, 0xc0, !PT ;  /* 0x000000070e1b7812 */ /* 0x000fe400078ec0ff */
[----:B------:R-:W-:Y:S02]  /*1d10*/  SHF.R.U32.HI R23, RZ, 0x6, R15 ;  /* 0x00000006ff177819 */ /* 0x000fe4000001160f */
[----:B------:R-:W-:-:S02]  /*1d20*/  SHF.L.U64.HI R15, R27, R22, RZ ;  /* 0x000000161b0f7219 */ /* 0x000fc400000102ff */
[----:B------:R-:W-:Y:S01]  /*1d30*/  SHF.L.U32 R14, R27, R22, RZ ;  /* 0x000000161b0e7219 */ /* 0x000fe200000006ff */
[C---:B------:R-:W-:Y:S01]  /*1d40*/  VIADD R22, R6.reuse, 0x33 ;  /* 0x0000003306167836 */ /* 0x040fe20000000000 */
[CC--:B0-----:R-:W-:Y:S02]  /*1d50*/  SHF.L.U64.HI R13, R11.reuse, R24.reuse, RZ ;  /* 0x000000180b0d7219 */ /* 0x0c1fe400000102ff */
[----:B------:R-:W-:Y:S01]  /*1d60*/  SHF.L.U32 R12, R11, R24, RZ ;  /* 0x000000180b0c7219 */ /* 0x000fe200000006ff */
[----:B------:R-:W-:Y:S02]  /*1d70*/  VIADD R11, R6, 0x30 ;  /* 0x00000030060b7836 */ /* 0x000fe40000000000 */
[----:B------:R-:W-:Y:S01]  /*1d80*/  IMAD.WIDE.U32 R16, R23, 0x8, R8 ;  /* 0x0000000817107825 */ /* 0x000fe200078e0008 */
[----:B------:R-:W-:Y:S02]  /*1d90*/  SHF.R.U32.HI R23, RZ, 0x6, R22 ;  /* 0x00000006ff177819 */ /* 0x000fe40000011616 */
[----:B------:R-:W-:Y:S01]  /*1da0*/  SHF.R.U32.HI R21, RZ, 0x6, R11 ;  /* 0x00000006ff157819 */ /* 0x000fe2000001160b */
[----:B------:R-:W-:Y:S01]  /*1db0*/  IMAD.WIDE.U32 R18, R25, 0x8, R8 ;  /* 0x0000000819127825 */ /* 0x000fe200078e0008 */
[----:B------:R-:W-:Y:S01]  /*1dc0*/  LOP3.LUT R20, R11, 0x30, RZ, 0xc0, !PT ;  /* 0x000000300b147812 */ /* 0x000fe200078ec0ff */
[----:B------:R0:W-:Y:S01]  /*1dd0*/  REDG.E.OR.64.STRONG.GPU desc[UR4][R16.64], R14 ;  /* 0x0000000e1000798e */ /* 0x0001e2000f12e504 */
[----:B------:R-:W-:-:S02]  /*1de0*/  LOP3.LUT R25, R10, 0x7, RZ, 0xc0, !PT ;  /* 0x000000070a197812 */ /* 0x000fc400078ec0ff */
[----:B------:R-:W-:Y:S01]  /*1df0*/  LOP3.LUT R22, R22, 0x33, RZ, 0xc0, !PT ;  /* 0x0000003316167812 */ /* 0x000fe200078ec0ff */
[----:B------:R1:W-:Y:S01]  /*1e00*/  REDG.E.OR.64.STRONG.GPU desc[UR4][R18.64], R12 ;  /* 0x0000000c1200798e */ /* 0x0003e2000f12e504 */
[----:B------:R-:W-:Y:S02]  /*1e10*/  LOP3.LUT R7, R7, 0x7, RZ, 0xc0, !PT ;  /* 0x0000000707077812 */ /* 0x000fe400078ec0ff */
[CC--:B------:R-:W-:Y:S02]  /*1e20*/  SHF.L.U64.HI R11, R25.reuse, R20.reuse, RZ ;  /* 0x00000014190b7219 */ /* 0x0c0fe400000102ff */
[----:B------:R-:W-:Y:S01]  /*1e30*/  SHF.L.U32 R10, R25, R20, RZ ;  /* 0x00000014190a7219 */ /* 0x000fe200000006ff */
[----:B0-----:R-:W-:Y:S01]  /*1e40*/  IMAD.WIDE.U32 R14, R21, 0x8, R8 ;  /* 0x00000008150e7825 */ /* 0x001fe200078e0008 */
[----:B-1----:R-:W-:-:S03]  /*1e50*/  SHF.L.U64.HI R13, R7, R22, RZ ;  /* 0x00000016070d7219 */ /* 0x002fc600000102ff */
[----:B------:R-:W-:Y:S01]  /*1e60*/  IMAD.WIDE.U32 R16, R23, 0x8, R8 ;  /* 0x0000000817107825 */ /* 0x000fe200078e0008 */
[----:B------:R-:W-:Y:S01]  /*1e70*/  SHF.L.U32 R12, R7, R22, RZ ;  /* 0x00000016070c7219 */ /* 0x000fe200000006ff */
[----:B------:R0:W-:Y:S02]  /*1e80*/  REDG.E.OR.64.STRONG.GPU desc[UR4][R14.64], R10 ;  /* 0x0000000a0e00798e */ /* 0x0001e4000f12e504 */
[C---:B------:R-:W-:Y:S02]  /*1e90*/  VIADD R19, R6.reuse, 0x39 ;  /* 0x0000003906137836 */ /* 0x040fe40000000000 */
[----:B------:R-:W-:Y:S01]  /*1ea0*/  VIADD R21, R6, 0x3c ;  /* 0x0000003c06157836 */ /* 0x000fe20000000000 */
[----:B------:R1:W-:Y:S02]  /*1eb0*/  REDG.E.OR.64.STRONG.GPU desc[UR4][R16.64], R12 ;  /* 0x0000000c1000798e */ /* 0x0003e4000f12e504 */
[----:B------:R-:W-:Y:S02]  /*1ec0*/  LOP3.LUT R20, R19, 0x39, RZ, 0xc0, !PT ;  /* 0x0000003913147812 */ /* 0x000fe400078ec0ff */
[----:B0-----:R-:W-:-:S02]  /*1ed0*/  LOP3.LUT R14, R21, 0x3c, RZ, 0xc0, !PT ;  /* 0x0000003c150e7812 */ /* 0x001fc400078ec0ff */
[----:B-1----:R-:W-:Y:S02]  /*1ee0*/  SHF.R.U32.HI R17, RZ, 0x6, R19 ;  /* 0x00000006ff117819 */ /* 0x002fe40000011613 */
[----:B------:R-:W-:Y:S02]  /*1ef0*/  SHF.R.U32.HI R19, RZ, 0x6, R21 ;  /* 0x00000006ff137819 */ /* 0x000fe40000011615 */
[----:B------:R-:W2:Y:S01]  /*1f00*/  LDG.E.CONSTANT R21, desc[UR4][R2.64+0x1500] ;  /* 0x0015000402157981 */ /* 0x000ea2000c1e9900 */
[----:B------:R-:W-:-:S04]  /*1f10*/  LOP3.LUT R23, R5, 0x7, RZ, 0xc0, !PT ;  /* 0x0000000705177812 */ /* 0x000fc800078ec0ff */
[CC--:B------:R-:W-:Y:S02]  /*1f20*/  SHF.L.U64.HI R11, R23.reuse, R20.reuse, RZ ;  /* 0x00000014170b7219 */ /* 0x0c0fe400000102ff */
[----:B------:R-:W-:Y:S02]  /*1f30*/  SHF.L.U32 R10, R23, R20, RZ ;  /* 0x00000014170a7219 */ /* 0x000fe400000006ff */
[----:B------:R-:W-:Y:S01]  /*1f40*/  LOP3.LUT R23, R0, 0x7, RZ, 0xc0, !PT ;  /* 0x0000000700177812 */ /* 0x000fe200078ec0ff */
[C---:B------:R-:W-:Y:S02]  /*1f50*/  VIADD R0, R6.reuse, 0x3f ;  /* 0x0000003f06007836 */ /* 0x040fe40000000000 */
[----:B------:R-:W-:-:S03]  /*1f60*/  VIADD R7, R6, 0x36 ;  /* 0x0000003606077836 */ /* 0x000fc60000000000 */
[----:B------:R-:W-:Y:S02]  /*1f70*/  LOP3.LUT R20, R0, 0x3f, RZ, 0xc0, !PT ;  /* 0x0000003f00147812 */ /* 0x000fe400078ec0ff */
[----:B------:R-:W-:Y:S02]  /*1f80*/  SHF.R.U32.HI R15, RZ, 0x6, R7 ;  /* 0x00000006ff0f7819 */ /* 0x000fe40000011607 */
[----:B------:R-:W-:Y:S02]  /*1f90*/  ISETP.GE.U32.AND P0, PT, R20, 0x3e, PT ;  /* 0x0000003e1400780c */ /* 0x000fe40003f06070 */
[----:B------:R-:W-:Y:S02]  /*1fa0*/  LOP3.LUT R18, R7, 0x36, RZ, 0xc0, !PT ;  /* 0x0000003607127812 */ /* 0x000fe400078ec0ff */
[----:B------:R-:W-:Y:S02]  /*1fb0*/  LOP3.LUT R25, R4, 0x7, RZ, 0xc0, !PT ;  /* 0x0000000704197812 */ /* 0x000fe400078ec0ff */
[----:B------:R-:W-:-:S02]  /*1fc0*/  SHF.L.U64.HI R13, R23, R14, RZ ;  /* 0x0000000e170d7219 */ /* 0x000fc400000102ff */
[----:B------:R-:W-:Y:S01]  /*1fd0*/  SHF.L.U32 R12, R23, R14, RZ ;  /* 0x0000000e170c7219 */ /* 0x000fe200000006ff */
[--C-:B------:R-:W-:Y:S01]  /*1fe0*/  IMAD.WIDE.U32 R14, R15, 0x8, R8.reuse ;  /* 0x000000080f0e7825 */ /* 0x100fe200078e0008 */
[CC--:B------:R-:W-:Y:S02]  /*1ff0*/  SHF.L.U64.HI R5, R25.reuse, R18.reuse, RZ ;  /* 0x0000001219057219 */ /* 0x0c0fe400000102ff */
[----:B------:R-:W-:Y:S01]  /*2000*/  SHF.L.U32 R4, R25, R18, RZ ;  /* 0x0000001219047219 */ /* 0x000fe200000006ff */
[----:B------:R-:W-:-:S04]  /*2010*/  IMAD.WIDE.U32 R16, R17, 0x8, R8 ;  /* 0x0000000811107825 */ /* 0x000fc800078e0008 */
[----:B------:R-:W-:Y:S01]  /*2020*/  IMAD.WIDE.U32 R18, R19, 0x8, R8 ;  /* 0x0000000813127825 */ /* 0x000fe200078e0008 */
[----:B------:R0:W-:Y:S01]  /*2030*/  REDG.E.OR.64.STRONG.GPU desc[UR4][R14.64], R4 ;  /* 0x000000040e00798e */ /* 0x0001e2000f12e504 */
[----:B------:R-:W-:Y:S03]  /*2040*/  BSSY.RECONVERGENT B0, `(.L_x_10) ;  /* 0x0000013000007945 */ /* 0x000fe60003800200 */
[----:B------:R0:W-:Y:S01]  /*2050*/  REDG.E.OR.64.STRONG.GPU desc[UR4][R16.64], R10 ;  /* 0x0000000a1000798e */ /* 0x0001e2000f12e504 */
[----:B------:R-:W-:-:S03]  /*2060*/  SHF.R.U32.HI R7, RZ, 0x6, R0 ;  /* 0x00000006ff077819 */ /* 0x000fc60000011600 */
[----:B------:R0:W-:Y:S01]  /*2070*/  REDG.E.OR.64.STRONG.GPU desc[UR4][R18.64], R12 ;  /* 0x0000000c1200798e */ /* 0x0001e2000f12e504 */
[----:B--2---:R-:W-:Y:S01]  /*2080*/  LOP3.LUT R21, R21, 0x7, RZ, 0xc0, !PT ;  /* 0x0000000715157812 */ /* 0x004fe200078ec0ff */
[----:B0-----:R-:W-:Y:S06]  /*2090*/  @!P0 BRA `(.L_x_11) ;  /* 0x0000000000248947 */ /* 0x001fec0003800000 */
[----:B------:R-:W-:Y:S01]  /*20a0*/  IADD3 R12, PT, PT, -R20, 0x40, RZ ;  /* 0x00000040140c7810 */ /* 0x000fe20007ffe1ff */
[----:B------:R-:W-:Y:S01]  /*20b0*/  IMAD.WIDE.U32 R4, R7, 0x8, R8 ;  /* 0x0000000807047825 */ /* 0x000fe200078e0008 */
[CC--:B------:R-:W-:Y:S02]  /*20c0*/  SHF.L.U64.HI R11, R21.reuse, R20.reuse, RZ ;  /* 0x00000014150b7219 */ /* 0x0c0fe400000102ff */
[C---:B------:R-:W-:Y:S01]  /*20d0*/  SHF.L.U32 R10, R21.reuse, R20, RZ ;  /* 0x00000014150a7219 */ /* 0x040fe200000006ff */
[----:B------:R-:W-:Y:S01]  /*20e0*/  IMAD.MOV.U32 R13, RZ, RZ, RZ ;  /* 0x000000ffff0d7224 */ /* 0x000fe200078e00ff */
[----:B------:R-:W-:-:S03]  /*20f0*/  SHF.R.U64 R12, R21, R12, RZ ;  /* 0x0000000c150c7219 */ /* 0x000fc600000012ff */
[----:B------:R0:W-:Y:S04]  /*2100*/  REDG.E.OR.64.STRONG.GPU desc[UR4][R4.64], R10 ;  /* 0x0000000a0400798e */ /* 0x0001e8000f12e504 */
[----:B------:R0:W-:Y:S01]  /*2110*/  REDG.E.OR.64.STRONG.GPU desc[UR4][R4.64+0x8], R12 ;  /* 0x0000080c0400798e */ /* 0x0001e2000f12e504 */
[----:B------:R-:W-:Y:S05]  /*2120*/  BRA `(.L_x_12) ;  /* 0x0000000000107947 */ /* 0x000fea0003800000 */
.L_x_11:
[-C--:B------:R-:W-:Y:S01]  /*2130*/  SHF.L.U64.HI R11, R21, R20.reuse, RZ ;  /* 0x00000014150b7219 */ /* 0x080fe200000102ff */
[----:B------:R-:W-:Y:S01]  /*2140*/  IMAD.WIDE.U32 R4, R7, 0x8, R8 ;  /* 0x0000000807047825 */ /* 0x000fe200078e0008 */
[----:B------:R-:W-:-:S05]  /*2150*/  SHF.L.U32 R10, R21, R20, RZ ;  /* 0x00000014150a7219 */ /* 0x000fca00000006ff */
[----:B------:R1:W-:Y:S02]  /*2160*/  REDG.E.OR.64.STRONG.GPU desc[UR4][R4.64], R10 ;  /* 0x0000000a0400798e */ /* 0x0003e4000f12e504 */
.L_x_12:
[----:B------:R-:W-:Y:S05]  /*2170*/  BSYNC.RECONVERGENT B0 ;  /* 0x0000000000007941 */ /* 0x000fea0003800200 */
.L_x_10:
[----:B------:R-:W2:Y:S04]  /*2180*/  LDG.E.CONSTANT R14, desc[UR4][R2.64+0x1600] ;  /* 0x00160004020e7981 */ /* 0x000ea8000c1e9900 */
[----:B------:R-:W3:Y:S04]  /*2190*/  LDG.E.CONSTANT R21, desc[UR4][R2.64+0x1700] ;  /* 0x0017000402157981 */ /* 0x000ee8000c1e9900 */
[----:B0-----:R-:W4:Y:S04]  /*21a0*/  LDG.E.CONSTANT R12, desc[UR4][R2.64+0x1800] ;  /* 0x00180004020c7981 */ /* 0x001f28000c1e9900 */
[----:B------:R-:W5:Y:S04]  /*21b0*/  LDG.E.CONSTANT R7, desc[UR4][R2.64+0x1900] ;  /* 0x0019000402077981 */ /* 0x000f68000c1e9900 */
[----:B-1----:R-:W5:Y:S04]  /*21c0*/  LDG.E.CONSTANT R4, desc[UR4][R2.64+0x1a00] ;  /* 0x001a000402047981 */ /* 0x002f68000c1e9900 */
[----:B------:R-:W5:Y:S04]  /*21d0*/  LDG.E.CONSTANT R5, desc[UR4][R2.64+0x1b00] ;  /* 0x001b000402057981 */ /* 0x000f68000c1e9900 */
[----:B------:R-:W5:Y:S04]  /*21e0*/  LDG.E.CONSTANT R0, desc[UR4][R2.64+0x1c00] ;  /* 0x001c000402007981 */ /* 0x000f68000c1e9900 */
[----:B------:R-:W5:Y:S04]  /*21f0*/  LDG.E.CONSTANT R18, desc[UR4][R2.64+0x1d00] ;  /* 0x001d000402127981 */ /* 0x000f68000c1e9900 */
[----:B------:R-:W5:Y:S04]  /*2200*/  LDG.E.CONSTANT R19, desc[UR4][R2.64+0x1e00] ;  /* 0x001e000402137981 */ /* 0x000f68000c1e9900 */
[----:B------:R3:W5:Y:S01]  /*2210*/  LDG.E.CONSTANT R20, desc[UR4][R2.64+0x1f00] ;  /* 0x001f000402147981 */ /* 0x000762000c1e9900 */
[----:B------:R-:W-:-:S05]  /*2220*/  VIADD R10, R6, 0x42 ;  /* 0x00000042060a7836 */ /* 0x000fca0000000000 */
[----:B------:R-:W-:Y:S02]  /*2230*/  LOP3.LUT R13, R10, 0x22, RZ, 0xc0, !PT ;  /* 0x000000220a0d7812 */ /* 0x000fe400078ec0ff */
[----:B------:R-:W-:Y:S01]  /*2240*/  SHF.R.U32.HI R15, RZ, 0x6, R10 ;  /* 0x00000006ff0f7819 */ /* 0x000fe2000001160a */
[----:B------:R-:W-:-:S05]  /*2250*/  VIADD R16, R6, 0x48 ;  /* 0x0000004806107836 */ /* 0x000fca0000000000 */
[----:B------:R-:W-:Y:S02]  /*2260*/  SHF.R.U32.HI R23, RZ, 0x6, R16 ;  /* 0x00000006ff177819 */ /* 0x000fe40000011610 */
[----:B------:R-:W-:Y:S01]  /*2270*/  LOP3.LUT R16, R16, 0x28, RZ, 0xc0, !PT ;  /* 0x0000002810107812 */ /* 0x000fe200078ec0ff */
[----:B------:R-:W-:Y:S02]  /*2280*/  VIADD R25, R6, 0x4e ;  /* 0x0000004e06197836 */ /* 0x000fe40000000000 */
[----:B------:R-:W-:-:S04]  /*2290*/  IMAD.WIDE.U32 R22, R23, 0x8, R8 ;  /* 0x0000000817167825 */ /* 0x000fc800078e0008 */
[----:B------:R-:W-:Y:S01]  /*22a0*/  VIADD R24, R6, 0x54 ;  /* 0x0000005406187836 */ /* 0x000fe20000000000 */
[----:B--2---:R-:W-:-:S04]  /*22b0*/  LOP3.LUT R14, R14, 0x7, RZ, 0xc0, !PT ;  /* 0x000000070e0e7812 */ /* 0x004fc800078ec0ff */
[CC--:B------:R-:W-:Y:S02]  /*22c0*/  SHF.L.U64.HI R11, R14.reuse, R13.reuse, RZ ;  /* 0x0000000d0e0b7219 */ /* 0x0c0fe400000102ff */
[----:B------:R-:W-:Y:S01]  /*22d0*/  SHF.L.U32 R10, R14, R13, RZ ;  /* 0x0000000d0e0a7219 */ /* 0x000fe200000006ff */
[----:B------:R-:W-:Y:S02]  /*22e0*/  VIADD R13, R6, 0x45 ;  /* 0x00000045060d7836 */ /* 0x000fe40000000000 */
[----:B------:R-:W-:Y:S01]  /*22f0*/  IMAD.WIDE.U32 R14, R15, 0x8, R8 ;  /* 0x000000080f0e7825 */ /* 0x000fe200078e0008 */
[----:B---3--:R-:W-:Y:S02]  /*2300*/  LOP3.LUT R2, R21, 0x7, RZ, 0xc0, !PT ;  /* 0x0000000715027812 */ /* 0x008fe400078ec0ff */
[----:B------:R-:W-:Y:S02]  /*2310*/  SHF.R.U32.HI R17, RZ, 0x6, R13 ;  /* 0x00000006ff117819 */ /* 0x000fe4000001160d */
[----:B------:R-:W-:Y:S01]  /*2320*/  LOP3.LUT R13, R13, 0x25, RZ, 0xc0, !PT ;  /* 0x000000250d0d7812 */ /* 0x000fe200078ec0ff */
[----:B------:R0:W-:Y:S01]  /*2330*/  REDG.E.OR.64.STRONG.GPU desc[UR4][R14.64], R10 ;  /* 0x0000000a0e00798e */ /* 0x0001e2000f12e504 */
[----:B----4-:R-:W-:-:S02]  /*2340*/  LOP3.LUT R21, R12, 0x7, RZ, 0xc0, !PT ;  /* 0x000000070c157812 */ /* 0x010fc400078ec0ff */
[CC--:B------:R-:W-:Y:S02]  /*2350*/  SHF.L.U64.HI R3, R2.reuse, R13.reuse, RZ ;  /* 0x0000000d02037219 */ /* 0x0c0fe400000102ff */
[----:B------:R-:W-:Y:S01]  /*2360*/  SHF.L.U32 R2, R2, R13, RZ ;  /* 0x0000000d02027219 */ /* 0x000fe200000006ff */
[----:B------:R-:W-:Y:S01]  /*2370*/  IMAD.WIDE.U32 R12, R17, 0x8, R8 ;  /* 0x00000008110c7825 */ /* 0x000fe200078e0008 */
[----:B-----5:R-:W-:-:S04]  /*2380*/  LOP3.LUT R4, R4, 0x7, RZ, 0xc0, !PT ;  /* 0x0000000704047812 */ /* 0x020fc800078ec0ff */
[----:B------:R1:W-:Y:S01]  /*2390*/  REDG.E.OR.64.STRONG.GPU desc[UR4][R12.64], R2 ;  /* 0x000000020c00798e */ /* 0x0003e2000f12e504 */
[----:B0-----:R-:W-:Y:S01]  /*23a0*/  VIADD R14, R6, 0x4b ;  /* 0x0000004b060e7836 */ /* 0x001fe20000000000 */
[CC--:B------:R-:W-:Y:S02]  /*23b0*/  SHF.L.U64.HI R11, R21.reuse, R16.reuse, RZ ;  /* 0x00000010150b7219 */ /* 0x0c0fe400000102ff */
[----:B------:R-:W-:Y:S02]  /*23c0*/  SHF.L.U32 R10, R21, R16, RZ ;  /* 0x00000010150a7219 */ /* 0x000fe400000006ff */
[----:B------:R-:W-:Y:S02]  /*23d0*/  LOP3.LUT R16, R14, 0x2b, RZ, 0xc0, !PT ;  /* 0x0000002b0e107812 */ /* 0x000fe400078ec0ff */
[----:B------:R-:W-:Y:S01]  /*23e0*/  LOP3.LUT R21, R7, 0x7, RZ, 0xc0, !PT ;  /* 0x0000000707157812 */ /* 0x000fe200078ec0ff */
[----:B------:R-:W-:Y:S01]  /*23f0*/  VIADD R7, R6, 0x51 ;  /* 0x0000005106077836 */ /* 0x000fe20000000000 */
[----:B------:R-:W-:Y:S01]  /*2400*/  SHF.R.U32.HI R17, RZ, 0x6, R14 ;  /* 0x00000006ff117819 */ /* 0x000fe2000001160e */
[----:B------:R0:W-:Y:S01]  /*2410*/  REDG.E.OR.64.STRONG.GPU desc[UR4][R22.64], R10 ;  /* 0x0000000a1600798e */ /* 0x0001e2000f12e504 */
[----:B------:R-:W-:-:S02]  /*2420*/  SHF.L.U64.HI R15, R21, R16, RZ ;  /* 0x00000010150f7219 */ /* 0x000fc400000102ff */
[----:B------:R-:W-:Y:S02]  /*2430*/  SHF.L.U32 R14, R21, R16, RZ ;  /* 0x00000010150e7219 */ /* 0x000fe400000006ff */
[----:B------:R-:W-:Y:S01]  /*2440*/  LOP3.LUT R21, R25, 0x2e, RZ, 0xc0, !PT ;  /* 0x0000002e19157812 */ /* 0x000fe200078ec0ff */
[----:B------:R-:W-:Y:S01]  /*2450*/  IMAD.WIDE.U32 R16, R17, 0x8, R8 ;  /* 0x0000000811107825 */ /* 0x000fe200078e0008 */
[----:B-1----:R-:W-:Y:S02]  /*2460*/  LOP3.LUT R12, R7, 0x31, RZ, 0xc0, !PT ;  /* 0x00000031070c7812 */ /* 0x002fe400078ec0ff */
[CC--:B------:R-:W-:Y:S02]  /*2470*/  SHF.L.U64.HI R3, R4.reuse, R21.reuse, RZ ;  /* 0x0000001504037219 */ /* 0x0c0fe400000102ff */
[----:B------:R-:W-:Y:S02]  /*2480*/  SHF.L.U32 R2, R4, R21, RZ ;  /* 0x0000001504027219 */ /* 0x000fe400000006ff */
[----:B0-----:R-:W-:Y:S01]  /*2490*/  LOP3.LUT R11, R5, 0x7, RZ, 0xc0, !PT ;  /* 0x00000007050b7812 */ /* 0x001fe200078ec0ff */
[C---:B------:R-:W-:Y:S01]  /*24a0*/  VIADD R22, R6.reuse, 0x57 ;  /* 0x0000005706167836 */ /* 0x040fe20000000000 */
[----:B------:R0:W-:Y:S01]  /*24b0*/  REDG.E.OR.64.STRONG.GPU desc[UR4][R16.64], R14 ;  /* 0x0000000e1000798e */ /* 0x0001e2000f12e504 */
[----:B------:R-:W-:Y:S01]  /*24c0*/  VIADD R21, R6, 0x5a ;  /* 0x0000005a06157836 */ /* 0x000fe20000000000 */
[----:B------:R-:W-:-:S02]  /*24d0*/  SHF.L.U64.HI R5, R11, R12, RZ ;  /* 0x0000000c0b057219 */ /* 0x000fc400000102ff */
[----:B------:R-:W-:Y:S02]  /*24e0*/  SHF.L.U32 R4, R11, R12, RZ ;  /* 0x0000000c0b047219 */ /* 0x000fe400000006ff */
[----:B------:R-:W-:Y:S02]  /*24f0*/  SHF.R.U32.HI R11, RZ, 0x6, R25 ;  /* 0x00000006ff0b7819 */ /* 0x000fe40000011619 */
[----:B------:R-:W-:Y:S01]  /*2500*/  SHF.R.U32.HI R13, RZ, 0x6, R7 ;  /* 0x00000006ff0d7819 */ /* 0x000fe20000011607 */
[----:B------:R-:W-:Y:S01]  /*2510*/  VIADD R23, R6, 0x5d ;  /* 0x0000005d06177836 */ /* 0x000fe20000000000 */
[----:B------:R-:W-:Y:S01]  /*2520*/  SHF.R.U32.HI R27, RZ, 0x6, R21 ;  /* 0x00000006ff1b7819 */ /* 0x000fe20000011615 */
[----:B------:R-:W-:Y:S01]  /*2530*/  IMAD.WIDE.U32 R6, R11, 0x8, R8 ;  /* 0x000000080b067825 */ /* 0x000fe200078e0008 */
[----:B0-----:R-:W-:Y:S02]  /*2540*/  SHF.R.U32.HI R15, RZ, 0x6, R24 ;  /* 0x00000006ff0f7819 */ /* 0x001fe40000011618 */
[----:B------:R-:W-:Y:S01]  /*2550*/  SHF.R.U32.HI R17, RZ, 0x6, R22 ;  /* 0x00000006ff117819 */ /* 0x000fe20000011616 */
[----:B------:R-:W-:Y:S01]  /*2560*/  IMAD.WIDE.U32 R10, R13, 0x8, R8 ;  /* 0x000000080d0a7825 */ /* 0x000fe200078e0008 */
[----:B------:R-:W-:Y:S01]  /*2570*/  SHF.R.U32.HI R25, RZ, 0x6, R23 ;  /* 0x00000006ff197819 */ /* 0x000fe20000011617 */
[----:B------:R0:W-:Y:S02]  /*2580*/  REDG.E.OR.64.STRONG.GPU desc[UR4][R6.64], R2 ;  /* 0x000000020600798e */ /* 0x0001e4000f12e504 */
[--C-:B------:R-:W-:Y:S01]  /*2590*/  IMAD.WIDE.U32 R12, R15, 0x8, R8.reuse ;  /* 0x000000080f0c7825 */ /* 0x100fe200078e0008 */
[----:B------:R-:W-:Y:S01]  /*25a0*/  LOP3.LUT R24, R24, 0x34, RZ, 0xc0, !PT ;  /* 0x0000003418187812 */ /* 0x000fe200078ec0ff */
[----:B------:R1:W-:Y:S02]  /*25b0*/  REDG.E.OR.64.STRONG.GPU desc[UR4][R10.64], R4 ;  /* 0x000000040a00798e */ /* 0x0003e4000f12e504 */
[----:B------:R-:W-:-:S04]  /*25c0*/  IMAD.WIDE.U32 R14, R17, 0x8, R8 ;  /* 0x00000008110e7825 */ /* 0x000fc800078e0008 */
[----:B------:R-:W-:Y:S01]  /*25d0*/  IMAD.WIDE.U32 R16, R27, 0x8, R8 ;  /* 0x000000081b107825 */ /* 0x000fe200078e0008 */
[----:B------:R-:W-:-:S03]  /*25e0*/  LOP3.LUT R27, R0, 0x7, RZ, 0xc0, !PT ;  /* 0x00000007001b7812 */ /* 0x000fc600078ec0ff */
[----:B------:R-:W-:Y:S01]  /*25f0*/  IMAD.WIDE.U32 R8, R25, 0x8, R8 ;  /* 0x0000000819087825 */ /* 0x000fe200078e0008 */
[CC--:B------:R-:W-:Y:S02]  /*2600*/  SHF.L.U64.HI R25, R27.reuse, R24.reuse, RZ ;  /* 0x000000181b197219 */ /* 0x0c0fe400000102ff */
[----:B------:R-:W-:Y:S02]  /*2610*/  SHF.L.U32 R24, R27, R24, RZ ;  /* 0x000000181b187219 */ /* 0x000fe400000006ff */
[----:B------:R-:W-:Y:S02]  /*2620*/  LOP3.LUT R22, R22, 0x37, RZ, 0xc0, !PT ;  /* 0x0000003716167812 */ /* 0x000fe400078ec0ff */
[----:B------:R-:W-:Y:S01]  /*2630*/  LOP3.LUT R27, R18, 0x7, RZ, 0xc0, !PT ;  /* 0x00000007121b7812 */ /* 0x000fe200078ec0ff */
[----:B------:R-:W-:Y:S01]  /*2640*/  REDG.E.OR.64.STRONG.GPU desc[UR4][R12.64], R24 ;  /* 0x000000180c00798e */ /* 0x000fe2000f12e504 */
[----:B------:R-:W-:Y:S02]  /*2650*/  LOP3.LUT R21, R21, 0x3a, RZ, 0xc0, !PT ;  /* 0x0000003a15157812 */ /* 0x000fe400078ec0ff */
[----:B------:R-:W-:-:S02]  /*2660*/  LOP3.LUT R0, R19, 0x7, RZ, 0xc0, !PT ;  /* 0x0000000713007812 */ /* 0x000fc400078ec0ff */
[----:B------:R-:W-:Y:S02]  /*2670*/  LOP3.LUT R23, R23, 0x3d, RZ, 0xc0, !PT ;  /* 0x0000003d17177812 */ /* 0x000fe400078ec0ff */
[----:B------:R-:W-:Y:S02]  /*2680*/  LOP3.LUT R20, R20, 0x7, RZ, 0xc0, !PT ;  /* 0x0000000714147812 */ /* 0x000fe400078ec0ff */
[CC--:B------:R-:W-:Y:S02]  /*2690*/  SHF.L.U64.HI R19, R27.reuse, R22.reuse, RZ ;  /* 0x000000161b137219 */ /* 0x0c0fe400000102ff */
[----:B------:R-:W-:Y:S02]  /*26a0*/  SHF.L.U32 R18, R27, R22, RZ ;  /* 0x000000161b127219 */ /* 0x000fe400000006ff */
[CC--:B0-----:R-:W-:Y:S02]  /*26b0*/  SHF.L.U64.HI R3, R0.reuse, R21.reuse, RZ ;  /* 0x0000001500037219 */ /* 0x0c1fe400000102ff */
[----:B------:R-:W-:Y:S01]  /*26c0*/  SHF.L.U32 R2, R0, R21, RZ ;  /* 0x0000001500027219 */ /* 0x000fe200000006ff */
[----:B------:R-:W-:Y:S01]  /*26d0*/  REDG.E.OR.64.STRONG.GPU desc[UR4][R14.64], R18 ;  /* 0x000000120e00798e */ /* 0x000fe2000f12e504 */
[----:B-1----:R-:W-:-:S02]  /*26e0*/  SHF.L.U64.HI R5, R20, R23, RZ ;  /* 0x0000001714057219 */ /* 0x002fc400000102ff */
[----:B------:R-:W-:Y:S01]  /*26f0*/  SHF.L.U32 R4, R20, R23, RZ ;  /* 0x0000001714047219 */ /* 0x000fe200000006ff */
[----:B------:R-:W-:Y:S04]  /*2700*/  REDG.E.OR.64.STRONG.GPU desc[UR4][R16.64], R2 ;  /* 0x000000021000798e */ /* 0x000fe8000f12e504 */
[----:B------:R-:W-:Y:S01]  /*2710*/  REDG.E.OR.64.STRONG.GPU desc[UR4][R8.64], R4 ;  /* 0x000000040800798e */ /* 0x000fe2000f12e504 */
[----:B------:R-:W-:Y:S05]  /*2720*/  EXIT ;  /* 0x000000000000794d */ /* 0x000fea0003800000 */
.L_x_3:
        /* <DEDUP_REMOVED lines=13> */
[----:B------:R-:W5:Y:S04]  /*2800*/  LDG.E.64.CONSTANT R12, desc[UR4][R16.64+0x500] ;  /* 0x00050004100c7981 */ /* 0x000f68000c1e9b00 */
[----:B------:R-:W5:Y:S04]  /*2810*/  LDG.E.CONSTANT R5, desc[UR4][R16.64+0x600] ;  /* 0x0006000410057981 */ /* 0x000f68000c1e9900 */
[----:B------:R-:W5:Y:S04]  /*2820*/  LDG.E.CONSTANT R18, desc[UR4][R16.64+0x700] ;  /* 0x0007000410127981 */ /* 0x000f68000c1e9900 */
[----:B------:R-:W5:Y:S04]  /*2830*/  LDG.E.CONSTANT R23, desc[UR4][R16.64+0x800] ;  /* 0x0008000410177981 */ /* 0x000f68000c1e9900 */
[----:B------:R-:W5:Y:S04]  /*2840*/  LDG.E.CONSTANT R10, desc[UR4][R16.64+0x900] ;  /* 0x00090004100a7981 */ /* 0x000f68000c1e9900 */
[----:B------:R-:W5:Y:S04]  /*2850*/  LDG.E.64.CONSTANT R6, desc[UR4][R16.64+0xa00] ;  /* 0x000a000410067981 */ /* 0x000f68000c1e9b00 */
[----:B------:R-:W5:Y:S04]  /*2860*/  LDG.E.CONSTANT R19, desc[UR4][R16.64+0xb00] ;  /* 0x000b000410137981 */ /* 0x000f68000c1e9900 */
[----:B------:R-:W5:Y:S04]  /*2870*/  LDG.E.CONSTANT R2, desc[UR4][R16.64+0xc00] ;  /* 0x000c000410027981 */ /* 0x000f68000c1e9900 */
[----:B------:R-:W5:Y:S04]  /*2880*/  LDG.E.CONSTANT R4, desc[UR4][R16.64+0xd00] ;  /* 0x000d000410047981 */ /* 0x000f68000c1e9900 */
[----:B------:R-:W5:Y:S01]  /*2890*/  LDG.E.CONSTANT R0, desc[UR4][R16.64+0xe00] ;  /* 0x000e000410007981 */ /* 0x000f62000c1e9900 */
[----:B------:R-:W-:-:S02]  /*28a0*/  IMAD R3, R15, 0xc0, RZ ;  /* 0x000000c00f037824 */ /* 0x000fc400078e02ff */
[----:B------:R-:W-:Y:S01]  /*28b0*/  IMAD.MOV.U32 R27, RZ, RZ, RZ ;  /* 0x000000ffff1b7224 */ /* 0x000fe200078e00ff */
[----:B------:R-:W5:Y:S02]  /*28c0*/  LDG.E.CONSTANT R22, desc[UR4][R16.64+0xf00] ;  /* 0x000f000410167981 */ /* 0x000f64000c1e9900 */
[----:B------:R-:W-:Y:S01]  /*28d0*/  SHF.R.U32.HI R21, RZ, 0x6, R3 ;  /* 0x00000006ff157819 */ /* 0x000fe20000011603 */
[----:B------:R-:W-:Y:S02]  /*28e0*/  IMAD.MOV.U32 R25, RZ, RZ, RZ ;  /* 0x000000ffff197224 */ /* 0x000fe400078e00ff */
[----:B------:R-:W-:Y:S02]  /*28f0*/  IMAD.MOV.U32 R15, RZ, RZ, RZ ;  /* 0x000000ffff0f7224 */ /* 0x000fe400078e00ff */
[----:B------:R-:W-:-:S04]  /*2900*/  IMAD.WIDE.U32 R20, R21, 0x8, R8 ;  /* 0x0000000815147825 */ /* 0x000fc800078e0008 */
[----:B--2---:R-:W-:Y:S02]  /*2910*/  IMAD.SHL.U32 R24, R24, 0x40, RZ ;  /* 0x0000004018187824 */ /* 0x004fe400078e00ff */
[----:B---3--:R-:W-:-:S03]  /*2920*/  IMAD.SHL.U32 R14, R14, 0x1000, RZ ;  /* 0x000010000e0e7824 */ /* 0x008fc600078e00ff */
[----:B------:R-:W-:Y:S02]  /*2930*/  LOP3.LUT R24, R24, 0xfc0, RZ, 0xc0, !PT ;  /* 0x00000fc018187812 */ /* 0x000fe400078ec0ff */
[----:B----4-:R-:W-:Y:S02]  /*2940*/  LOP3.LUT R26, R26, 0x3f, RZ, 0xc0, !PT ;  /* 0x0000003f1a1a7812 */ /* 0x010fe400078ec0ff */
[----:B------:R-:W-:Y:S01]  /*2950*/  LOP3.LUT R14, R14, 0x3f000, RZ, 0xc0, !PT ;  /* 0x0003f0000e0e7812 */ /* 0x000fe200078ec0ff */
[----:B-----5:R-:W-:Y:S02]  /*2960*/  IMAD.SHL.U32 R29, R28, 0x40000, RZ ;  /* 0x000400001c1d7824 */ /* 0x020fe400078e00ff */
[----:B------:R0:W-:Y:S01]  /*2970*/  REDG.E.OR.64.STRONG.GPU desc[UR4][R20.64], R26 ;  /* 0x0000001a1400798e */ /* 0x0001e2000f12e504 */
[----:B------:R-:W-:-:S03]  /*2980*/  IMAD.SHL.U32 R11, R11, 0x1000000, RZ ;  /* 0x010000000b0b7824 */ /* 0x000fc600078e00ff */
[----:B------:R1:W-:Y:S04]  /*2990*/  REDG.E.OR.64.STRONG.GPU desc[UR4][R20.64], R24 ;  /* 0x000000181400798e */ /* 0x0003e8000f12e504 */
[----:B------:R2:W-:Y:S01]  /*29a0*/  REDG.E.OR.64.STRONG.GPU desc[UR4][R20.64], R14 ;  /* 0x0000000e1400798e */ /* 0x0005e2000f12e504 */
[----:B------:R-:W-:-:S03]  /*29b0*/  IMAD.SHL.U32 R5, R5, 0x10, RZ ;  /* 0x0000001005057824 */ /* 0x000fc600078e00ff */
[----:B------:R-:W3:Y:S01]  /*29c0*/  LDG.E.CONSTANT R28, desc[UR4][R16.64+0x1000] ;  /* 0x00100004101c7981 */ /* 0x000ee2000c1e9900 */
[----:B0-----:R-:W-:Y:S01]  /*29d0*/  LOP3.LUT R26, R11, 0x3f000000, RZ, 0xc0, !PT ;  /* 0x3f0000000b1a7812 */ /* 0x001fe200078ec0ff */
[C---:B------:R-:W-:Y:S01]  /*29e0*/  IMAD.SHL.U32 R11, R12.reuse, 0x40000000, RZ ;  /* 0x400000000c0b7824 */ /* 0x040fe200078e00ff */
[----:B------:R-:W-:Y:S01]  /*29f0*/  SHF.L.U64.HI R12, R12, 0x1e, R13 ;  /* 0x0000001e0c0c7819 */ /* 0x000fe2000001020d */
[----:B------:R-:W-:Y:S01]  /*2a00*/  IMAD.SHL.U32 R18, R18, 0x400, RZ ;  /* 0x0000040012127824 */ /* 0x000fe200078e00ff */
[----:B-1----:R-:W4:Y:S01]  /*2a10*/  LDG.E.CONSTANT R25, desc[UR4][R16.64+0x1100] ;  /* 0x0011000410197981 */ /* 0x002f22000c1e9900 */
[----:B--2---:R-:W-:Y:S01]  /*2a20*/  LOP3.LUT R14, R29, 0xfc0000, RZ, 0xc0, !PT ;  /* 0x00fc00001d0e7812 */ /* 0x004fe200078ec0ff */
[----:B------:R-:W-:Y:S01]  /*2a30*/  IMAD.U32 R23, R23, 0x10000, RZ ;  /* 0x0001000017177824 */ /* 0x000fe200078e00ff */
[----:B------:R-:W-:Y:S01]  /*2a40*/  LOP3.LUT R13, R5, 0x3f0, RZ, 0xc0, !PT ;  /* 0x000003f0050d7812 */ /* 0x000fe200078ec0ff */
[----:B------:R-:W-:Y:S01]  /*2a50*/  IMAD.SHL.U32 R10, R10, 0x400000, RZ ;  /* 0x004000000a0a7824 */ /* 0x000fe200078e00ff */
[----:B------:R-:W2:Y:S04]  /*2a60*/  LDG.E.CONSTANT R24, desc[UR4][R16.64+0x1200] ;  /* 0x0012000410187981 */ /* 0x000ea8000c1e9900 */
[----:B------:R0:W-:Y:S04]  /*2a70*/  REDG.E.OR.64.STRONG.GPU desc[UR4][R20.64], R14 ;  /* 0x0000000e1400798e */ /* 0x0001e8000f12e504 */
[----:B------:R1:W-:Y:S04]  /*2a80*/  REDG.E.OR.64.STRONG.GPU desc[UR4][R20.64], R26 ;  /* 0x0000001a1400798e */ /* 0x0003e8000f12e504 */
[----:B------:R-:W5:Y:S01]  /*2a90*/  LDG.E.CONSTANT R5, desc[UR4][R16.64+0x1400] ;  /* 0x0014000410057981 */ /* 0x000f62000c1e9900 */
[----:B0-----:R-:W-:-:S02]  /*2aa0*/  LOP3.LUT R14, R11, 0xc0000000, RZ, 0xc0, !PT ;  /* 0xc00000000b0e7812 */ /* 0x001fc400078ec0ff */
[----:B------:R-:W-:Y:S01]  /*2ab0*/  LOP3.LUT R15, R12, 0xf, RZ, 0xc0, !PT ;  /* 0x0000000f0c0f7812 */ /* 0x000fe200078ec0ff */
[----:B------:R-:W-:Y:S01]  /*2ac0*/  IMAD.MOV.U32 R12, RZ, RZ, RZ ;  /* 0x000000ffff0c7224 */ /* 0x000fe200078e00ff */
[----:B-1----:R-:W-:Y:S01]  /*2ad0*/  LOP3.LUT R27, R18, 0xfc00, RZ, 0xc0, !PT ;  /* 0x0000fc00121b7812 */ /* 0x002fe200078ec0ff */
[----:B------:R-:W-:Y:S01]  /*2ae0*/  IMAD.MOV.U32 R26, RZ, RZ, RZ ;  /* 0x000000ffff1a7224 */ /* 0x000fe200078e00ff */
[----:B------:R-:W5:Y:S04]  /*2af0*/  LDG.E.CONSTANT R11, desc[UR4][R16.64+0x1300] ;  /* 0x00130004100b7981 */ /* 0x000f68000c1e9900 */
[----:B------:R0:W-:Y:S04]  /*2b00*/  REDG.E.OR.64.STRONG.GPU desc[UR4][R20.64], R14 ;  /* 0x0000000e1400798e */ /* 0x0001e8000f12e504 */
[----:B------:R1:W-:Y:S04]  /*2b10*/  REDG.E.OR.64.STRONG.GPU desc[UR4][R20.64], R12 ;  /* 0x0000000c1400798e */ /* 0x0003e8000f12e504 */
[----:B------:R1:W-:Y:S01]  /*2b20*/  REDG.E.OR.64.STRONG.GPU desc[UR4][R20.64], R26 ;  /* 0x0000001a1400798e */ /* 0x0003e2000f12e504 */
[----:B------:R-:W-:-:S03]  /*2b30*/  IMAD.SHL.U32 R29, R19, 0x4, RZ ;  /* 0x00000004131d7824 */ /* 0x000fc600078e00ff */
[----:B0-----:R-:W5:Y:S01]  /*2b40*/  LDG.E.64.CONSTANT R14, desc[UR4][R16.64+0x1500] ;  /* 0x00150004100e7981 */ /* 0x001f62000c1e9b00 */
[----:B-1----:R-:W-:Y:S01]  /*2b50*/  LOP3.LUT R13, R23, 0x3f0000, RZ, 0xc0, !PT ;  /* 0x003f0000170d7812 */ /* 0x002fe200078ec0ff */
[----:B------:R-:W-:Y:S01]  /*2b60*/  VIADD R23, R3, 0x42 ;  /* 0x0000004203177836 */ /* 0x000fe20000000000 */
[----:B------:R-:W-:-:S03]  /*2b70*/  LOP3.LUT R27, R10, 0xfc00000, RZ, 0xc0, !PT ;  /* 0x0fc000000a1b7812 */ /* 0x000fc600078ec0ff */
[----:B------:R0:W-:Y:S01]  /*2b80*/  REDG.E.OR.64.STRONG.GPU desc[UR4][R20.64], R12 ;  /* 0x0000000c1400798e */ /* 0x0001e2000f12e504 */
[----:B------:R-:W-:-:S03]  /*2b90*/  SHF.R.U32.HI R23, RZ, 0x6, R23 ;  /* 0x00000006ff177819 */ /* 0x000fc60000011617 */
[----:B------:R1:W-:Y:S01]  /*2ba0*/  REDG.E.OR.64.STRONG.GPU desc[UR4][R20.64], R26 ;  /* 0x0000001a1400798e */ /* 0x0003e2000f12e504 */
[----:B------:R-:W-:-:S03]  /*2bb0*/  IMAD.MOV.U32 R19, RZ, RZ, RZ ;  /* 0x000000ffff137224 */ /* 0x000fc600078e00ff */
[----:B------:R-:W5:Y:S01]  /*2bc0*/  LDG.E.CONSTANT R10, desc[UR4][R16.64+0x1700] ;  /* 0x00170004100a7981 */ /* 0x000f62000c1e9900 */
[C---:B0-----:R-:W-:Y:S01]  /*2bd0*/  IMAD.SHL.U32 R13, R6.reuse, 0x10000000, RZ ;  /* 0x10000000060d7824 */ /* 0x041fe200078e00ff */
[----:B------:R-:W-:Y:S02]  /*2be0*/  SHF.R.U64 R6, R6, 0x4, R7 ;  /* 0x0000000406067819 */ /* 0x000fe40000001207 */
[----:B------:R-:W5:Y:S04]  /*2bf0*/  LDG.E.CONSTANT R7, desc[UR4][R16.64+0x1600] ;  /* 0x0016000410077981 */ /* 0x000f68000c1e9900 */
[----:B------:R0:W-:Y:S01]  /*2c00*/  REDG.E.OR.64.STRONG.GPU desc[UR4][R20.64], R12 ;  /* 0x0000000c1400798e */ /* 0x0001e2000f12e504 */
[----:B------:R-:W-:Y:S01]  /*2c10*/  LOP3.LUT R18, R6, 0x3, RZ, 0xc0, !PT ;  /* 0x0000000306127812 */ /* 0x000fe200078ec0ff */
[----:B-1----:R-:W-:-:S02]  /*2c20*/  IMAD.SHL.U32 R26, R2, 0x100, RZ ;  /* 0x00000100021a7824 */ /* 0x002fc400078e00ff */
[----:B------:R-:W-:Y:S01]  /*2c30*/  VIADD R2, R3, 0x4e ;  /* 0x0000004e03027836 */ /* 0x000fe20000000000 */
[----:B------:R-:W5:Y:S04]  /*2c40*/  LDG.E.CONSTANT R6, desc[UR4][R16.64+0x1800] ;  /* 0x0018000410067981 */ /* 0x000f68000c1e9900 */
[----:B------:R1:W-:Y:S01]  /*2c50*/  REDG.E.OR.64.STRONG.GPU desc[UR4][R20.64+0x8], R18 ;  /* 0x000008121400798e */ /* 0x0003e2000f12e504 */
[----:B0-----:R-:W-:-:S04]  /*2c60*/  IMAD.WIDE.U32 R12, R23, 0x8, R8 ;  /* 0x00000008170c7825 */ /* 0x001fc800078e0008 */
[----:B------:R-:W-:-:S05]  /*2c70*/  VIADD R23, R3, 0x48 ;  /* 0x0000004803177836 */ /* 0x000fca0000000000 */
[----:B------:R-:W-:Y:S02]  /*2c80*/  SHF.R.U32.HI R23, RZ, 0x6, R23 ;  /* 0x00000006ff177819 */ /* 0x000fe40000011617 */
[----:B-1----:R-:W-:Y:S01]  /*2c90*/  LOP3.LUT R18, R29, 0xfc, RZ, 0xc0, !PT ;  /* 0x000000fc1d127812 */ /* 0x002fe200078ec0ff */
[----:B------:R-:W-:Y:S01]  /*2ca0*/  IMAD.MOV.U32 R27, RZ, RZ, RZ ;  /* 0x000000ffff1b7224 */ /* 0x000fe200078e00ff */
[----:B------:R-:W-:Y:S01]  /*2cb0*/  LOP3.LUT R26, R26, 0x3f00, RZ, 0xc0, !PT ;  /* 0x00003f001a1a7812 */ /* 0x000fe200078ec0ff */
[----:B------:R-:W-:Y:S01]  /*2cc0*/  IMAD.WIDE.U32 R20, R23, 0x8, R8 ;  /* 0x0000000817147825 */ /* 0x000fe200078e0008 */
[----:B------:R-:W-:Y:S01]  /*2cd0*/  SHF.R.U32.HI R23, RZ, 0x6, R2 ;  /* 0x00000006ff177819 */ /* 0x000fe20000011602 */
[----:B------:R0:W-:Y:S02]  /*2ce0*/  REDG.E.OR.64.STRONG.GPU desc[UR4][R12.64], R18 ;  /* 0x000000120c00798e */ /* 0x0001e4000f12e504 */
[----:B------:R-:W-:Y:S02]  /*2cf0*/  IMAD.SHL.U32 R2, R4, 0x4000, RZ ;  /* 0x0000400004027824 */ /* 0x000fe400078e00ff */
[----:B------:R1:W-:Y:S04]  /*2d00*/  REDG.E.OR.64.STRONG.GPU desc[UR4][R20.64], R26 ;  /* 0x0000001a1400798e */ /* 0x0003e8000f12e504 */
[----:B------:R-:W5:Y:S04]  /*2d10*/  LDG.E.CONSTANT R4, desc[UR4][R16.64+0x1900] ;  /* 0x0019000410047981 */ /* 0x000f68000c1e9900 */
[----:B------:R-:W5:Y:S01]  /*2d20*/  LDG.E.CONSTANT R29, desc[UR4][R16.64+0x1f00] ;  /* 0x001f0004101d7981 */ /* 0x000f62000c1e9900 */
[----:B0-----:R-:W-:Y:S01]  /*2d30*/  LOP3.LUT R18, R2, 0xfc000, RZ, 0xc0, !PT ;  /* 0x000fc00002127812 */ /* 0x001fe200078ec0ff */
[----:B------:R-:W-:-:S02]  /*2d40*/  VIADD R2, R3, 0x54 ;  /* 0x0000005403027836 */ /* 0x000fc40000000000 */
[----:B------:R-:W5:Y:S01]  /*2d50*/  LDG.E.64.CONSTANT R12, desc[UR4][R16.64+0x1a00] ;  /* 0x001a0004100c7981 */ /* 0x000f62000c1e9b00 */
[----:B-1----:R-:W-:Y:S02]  /*2d60*/  IMAD.WIDE.U32 R20, R23, 0x8, R8 ;  /* 0x0000000817147825 */ /* 0x002fe400078e0008 */
[----:B------:R-:W-:Y:S01]  /*2d70*/  SHF.R.U32.HI R23, RZ, 0x6, R2 ;  /* 0x00000006ff177819 */ /* 0x000fe20000011602 */
[----:B------:R-:W5:Y:S01]  /*2d80*/  LDG.E.CONSTANT R26, desc[UR4][R16.64+0x1d00] ;  /* 0x001d0004101a7981 */ /* 0x000f62000c1e9900 */
[----:B------:R-:W-:-:S03]  /*2d90*/  IMAD.SHL.U32 R2, R0, 0x100000, RZ ;  /* 0x0010000000027824 */ /* 0x000fc600078e00ff */
[----:B------:R0:W-:Y:S04]  /*2da0*/  REDG.E.OR.64.STRONG.GPU desc[UR4][R20.64], R18 ;  /* 0x000000121400798e */ /* 0x0001e8000f12e504 */
[----:B------:R-:W5:Y:S04]  /*2db0*/  LDG.E.CONSTANT R0, desc[UR4][R16.64+0x1b00] ;  /* 0x001b000410007981 */ /* 0x000f68000c1e9900 */
[----:B------:R-:W5:Y:S01]  /*2dc0*/  LDG.E.CONSTANT R27, desc[UR4][R16.64+0x1e00] ;  /* 0x001e0004101b7981 */ /* 0x000f62000c1e9900 */
[----:B0-----:R-:W-:-:S03]  /*2dd0*/  LOP3.LUT R18, R2, 0x3f00000, RZ, 0xc0, !PT ;  /* 0x03f0000002127812 */ /* 0x001fc600078ec0ff */
[----:B------:R0:W5:Y:S01]  /*2de0*/  LDG.E.CONSTANT R2, desc[UR4][R16.64+0x1c00] ;  /* 0x001c000410027981 */ /* 0x000162000c1e9900 */
[----:B------:R-:W-:-:S04]  /*2df0*/  IMAD.WIDE.U32 R20, R23, 0x8, R8 ;  /* 0x0000000817147825 */ /* 0x000fc800078e0008 */
[C---:B------:R-:W-:Y:S01]  /*2e00*/  VIADD R23, R3.reuse, 0x5a ;  /* 0x0000005a03177836 */ /* 0x040fe20000000000 */
[----:B------:R1:W-:Y:S01]  /*2e10*/  REDG.E.OR.64.STRONG.GPU desc[UR4][R20.64], R18 ;  /* 0x000000121400798e */ /* 0x0003e2000f12e504 */
[----:B------:R-:W-:Y:S02]  /*2e20*/  IMAD.SHL.U32 R22, R22, 0x4000000, RZ ;  /* 0x0400000016167824 */ /* 0x000fe400078e00ff */
[----:B------:R-:W-:Y:S01]  /*2e30*/  VIADD R30, R3, 0x66 ;  /* 0x00000066031e7836 */ /* 0x000fe20000000000 */
[----:B------:R-:W-:-:S04]  /*2e40*/  SHF.R.U32.HI R23, RZ, 0x6, R23 ;  /* 0x00000006ff177819 */ /* 0x000fc80000011617 */
[----:B------:R-:W-:Y:S01]  /*2e50*/  SHF.R.U32.HI R31, RZ, 0x6, R30 ;  /* 0x00000006ff1f7819 */ /* 0x000fe2000001161e */
[----:B-1----:R-:W-:Y:S01]  /*2e60*/  VIADD R18, R3, 0x60 ;  /* 0x0000006003127836 */ /* 0x002fe20000000000 */
[----:B------:R-:W-:Y:S01]  /*2e70*/  LOP3.LUT R20, R22, 0xfc000000, RZ, 0xc0, !PT ;  /* 0xfc00000016147812 */ /* 0x000fe200078ec0ff */
[----:B------:R-:W-:-:S04]  /*2e80*/  IMAD.WIDE.U32 R22, R23, 0x8, R8 ;  /* 0x0000000817167825 */ /* 0x000fc800078e0008 */
[----:B------:R-:W-:Y:S01]  /*2e90*/  IMAD.MOV.U32 R21, RZ, RZ, RZ ;  /* 0x000000ffff157224 */ /* 0x000fe200078e00ff */
[----:B------:R-:W-:Y:S01]  /*2ea0*/  SHF.R.U32.HI R19, RZ, 0x6, R18 ;  /* 0x00000006ff137819 */ /* 0x000fe20000011612 */
[----:B0-----:R-:W-:-:S03]  /*2eb0*/  IMAD.MOV.U32 R16, RZ, RZ, RZ ;  /* 0x000000ffff107224 */ /* 0x001fc600078e00ff */
[----:B------:R0:W-:Y:S01]  /*2ec0*/  REDG.E.OR.64.STRONG.GPU desc[UR4][R22.64], R20 ;  /* 0x000000141600798e */ /* 0x0001e2000f12e504 */
[----:B------:R-:W-:-:S04]  /*2ed0*/  IMAD.WIDE.U32 R18, R19, 0x8, R8 ;  /* 0x0000000813127825 */ /* 0x000fc800078e0008 */
[----:B0-----:R-:W-:-:S04]  /*2ee0*/  IMAD.WIDE.U32 R22, R31, 0x8, R8 ;  /* 0x000000081f167825 */ /* 0x001fc800078e0008 */
[----:B------:R-:W-:Y:S01]  /*2ef0*/  IMAD.MOV.U32 R20, RZ, RZ, RZ ;  /* 0x000000ffff147224 */ /* 0x000fe200078e00ff */
[----:B---3--:R-:W-:-:S05]  /*2f00*/  LOP3.LUT R17, R28, 0x3f, RZ, 0xc0, !PT ;  /* 0x0000003f1c117812 */ /* 0x008fca00078ec0ff */
[----:B------:R0:W-:Y:S01]  /*2f10*/  REDG.E.OR.64.STRONG.GPU desc[UR4][R18.64], R16 ;  /* 0x000000101200798e */ /* 0x0001e2000f12e504 */
[----:B----4-:R-:W-:Y:S02]  /*2f20*/  IMAD.SHL.U32 R28, R25, 0x40, RZ ;  /* 0x00000040191c7824 */ /* 0x010fe400078e00ff */
[----:B------:R-:W-:-:S05]  /*2f30*/  VIADD R25, R3, 0x6c ;  /* 0x0000006c03197836 */ /* 0x000fca0000000000 */
[----:B------:R-:W-:Y:S01]  /*2f40*/  SHF.R.U32.HI R31, RZ, 0x6, R25 ;  /* 0x00000006ff1f7819 */ /* 0x000fe20000011619 */
[----:B--2---:R-:W-:Y:S02]  /*2f50*/  IMAD.SHL.U32 R25, R24, 0x1000, RZ ;  /* 0x0000100018197824 */ /* 0x004fe400078e00ff */
[C---:B------:R-:W-:Y:S01]  /*2f60*/  VIADD R24, R3.reuse, 0x72 ;  /* 0x0000007203187836 */ /* 0x040fe20000000000 */
[----:B------:R-:W-:Y:S01]  /*2f70*/  LOP3.LUT R21, R28, 0xfc0, RZ, 0xc0, !PT ;  /* 0x00000fc01c157812 */ /* 0x000fe200078ec0ff */
[----:B0-----:R-:W-:Y:S01]  /*2f80*/  VIADD R18, R3, 0x7e ;  /* 0x0000007e03127836 */ /* 0x001fe20000000000 */
[----:B------:R-:W-:Y:S01]  /*2f90*/  LOP3.LUT R25, R25, 0x3f000, RZ, 0xc0, !PT ;  /* 0x0003f00019197812 */ /* 0x000fe200078ec0ff */
[----:B------:R-:W-:Y:S01]  /*2fa0*/  IMAD.WIDE.U32 R16, R31, 0x8, R8 ;  /* 0x000000081f107825 */ /* 0x000fe200078e0008 */
[----:B------:R-:W-:Y:S01]  /*2fb0*/  SHF.R.U32.HI R33, RZ, 0x6, R24 ;  /* 0x00000006ff217819 */ /* 0x000fe20000011618 */
[----:B------:R0:W-:Y:S02]  /*2fc0*/  REDG.E.OR.64.STRONG.GPU desc[UR4][R22.64], R20 ;  /* 0x000000141600798e */ /* 0x0001e4000f12e504 */
[----:B------:R-:W-:-:S02]  /*2fd0*/  IMAD.MOV.U32 R24, RZ, RZ, RZ ;  /* 0x000000ffff187224 */ /* 0x000fc400078e00ff */
[----:B-----5:R-:W-:Y:S01]  /*2fe0*/  IMAD.SHL.U32 R19, R5, 0x1000000, RZ ;  /* 0x0100000005137824 */ /* 0x020fe200078e00ff */
[----:B------:R-:W-:Y:S01]  /*2ff0*/  SHF.R.U32.HI R5, RZ, 0x6, R18 ;  /* 0x00000006ff057819 */ /* 0x000fe20000011612 */
[----:B------:R-:W-:Y:S01]  /*3000*/  IMAD.SHL.U32 R30, R11, 0x40000, RZ ;  /* 0x000400000b1e7824 */ /* 0x000fe200078e00ff */
[----:B------:R1:W-:Y:S01]  /*3010*/  REDG.E.OR.64.STRONG.GPU desc[UR4][R16.64], R24 ;  /* 0x000000181000798e */ /* 0x0003e2000f12e504 */
[----:B------:R-:W-:-:S05]  /*3020*/  VIADD R11, R3, 0x78 ;  /* 0x00000078030b7836 */ /* 0x000fca0000000000 */
[----:B------:R-:W-:Y:S01]  /*3030*/  SHF.R.U32.HI R11, RZ, 0x6, R11 ;  /* 0x00000006ff0b7819 */ /* 0x000fe2000001160b */
[--C-:B------:R-:W-:Y:S01]  /*3040*/  IMAD.WIDE.U32 R32, R33, 0x8, R8.reuse ;  /* 0x0000000821207825 */ /* 0x100fe200078e0008 */
[----:B------:R-:W-:Y:S02]  /*3050*/  LOP3.LUT R31, R30, 0xfc0000, RZ, 0xc0, !PT ;  /* 0x00fc00001e1f7812 */ /* 0x000fe400078ec0ff */
[----:B------:R-:W-:Y:S01]  /*3060*/  LOP3.LUT R19, R19, 0x3f000000, RZ, 0xc0, !PT ;  /* 0x3f00000013137812 */ /* 0x000fe200078ec0ff */
[----:B------:R-:W-:Y:S02]  /*3070*/  IMAD.MOV.U32 R30, RZ, RZ, RZ ;  /* 0x000000ffff1e7224 */ /* 0x000fe400078e00ff */
[----:B0-----:R-:W-:-:S03]  /*3080*/  IMAD.WIDE.U32 R20, R11, 0x8, R8 ;  /* 0x000000080b147825 */ /* 0x001fc600078e0008 */
[----:B------:R-:W-:Y:S01]  /*3090*/  REDG.E.OR.64.STRONG.GPU desc[UR4][R32.64], R30 ;  /* 0x0000001e2000798e */ /* 0x000fe2000f12e504 */
[----:B------:R-:W-:Y:S01]  /*30a0*/  IMAD.MOV.U32 R18, RZ, RZ, RZ ;  /* 0x000000ffff127224 */ /* 0x000fe200078e00ff */
[C---:B------:R-:W-:Y:S01]  /*30b0*/  SHF.R.U64 R22, R14.reuse, 0x2, R15 ;  /* 0x000000020e167819 */ /* 0x040fe2000000120f */
[----:B-1----:R-:W-:Y:S02]  /*30c0*/  VIADD R24, R3, 0x90 ;  /* 0x0000009003187836 */ /* 0x002fe40000000000 */
[----:B------:R-:W-:Y:S01]  /*30d0*/  IMAD.SHL.U32 R17, R14, 0x40000000, RZ ;  /* 0x400000000e117824 */ /* 0x000fe200078e00ff */
[----:B------:R0:W-:Y:S01]  /*30e0*/  REDG.E.OR.64.STRONG.GPU desc[UR4][R20.64], R18 ;  /* 0x000000121400798e */ /* 0x0001e2000f12e504 */
[----:B------:R-:W-:-:S04]  /*30f0*/  IMAD.WIDE.U32 R14, R5, 0x8, R8 ;  /* 0x00000008050e7825 */ /* 0x000fc800078e0008 */
[C---:B------:R-:W-:Y:S02]  /*3100*/  VIADD R5, R3.reuse, 0x84 ;  /* 0x0000008403057836 */ /* 0x040fe40000000000 */
[----:B------:R-:W-:Y:S02]  /*3110*/  IMAD.MOV.U32 R16, RZ, RZ, RZ ;  /* 0x000000ffff107224 */ /* 0x000fe400078e00ff */
[----:B------:R-:W-:Y:S01]  /*3120*/  VIADD R11, R3, 0x8a ;  /* 0x0000008a030b7836 */ /* 0x000fe20000000000 */
[----:B------:R-:W-:Y:S01]  /*3130*/  SHF.R.U32.HI R5, RZ, 0x6, R5 ;  /* 0x00000006ff057819 */ /* 0x000fe20000011605 */
[----:B------:R-:W-:Y:S01]  /*3140*/  IMAD.MOV.U32 R23, RZ, RZ, RZ ;  /* 0x000000ffff177224 */ /* 0x000fe200078e00ff */
[----:B------:R-:W-:Y:S01]  /*3150*/  LOP3.LUT R22, R22, 0xf, RZ, 0xc0, !PT ;  /* 0x0000000f16167812 */ /* 0x000fe200078ec0ff */
[----:B------:R1:W-:Y:S01]  /*3160*/  REDG.E.OR.64.STRONG.GPU desc[UR4][R14.64], R16 ;  /* 0x000000100e00798e */ /* 0x0003e2000f12e504 */
[----:B0-----:R-:W-:Y:S01]  /*3170*/  SHF.R.U32.HI R19, RZ, 0x6, R24 ;  /* 0x00000006ff137819 */ /* 0x001fe20000011618 */
[----:B------:R-:W-:Y:S01]  /*3180*/  IMAD.WIDE.U32 R20, R5, 0x8, R8 ;  /* 0x0000000805147825 */ /* 0x000fe200078e0008 */
[----:B------:R-:W-:Y:S01]  /*3190*/  SHF.R.U32.HI R11, RZ, 0x6, R11 ;  /* 0x00000006ff0b7819 */ /* 0x000fe2000001160b */
[----:B------:R0:W-:Y:S02]  /*31a0*/  REDG.E.OR.64.STRONG.GPU desc[UR4][R14.64+0x8], R22 ;  /* 0x000008160e00798e */ /* 0x0001e4000f12e504 */
[----:B------:R-:W-:-:S02]  /*31b0*/  IMAD.SHL.U32 R24, R7, 0x10, RZ ;  /* 0x0000001007187824 */ /* 0x000fc400078e00ff */
[----:B------:R-:W-:-:S05]  /*31c0*/  IMAD.SHL.U32 R7, R10, 0x400, RZ ;  /* 0x000004000a077824 */ /* 0x000fca00078e00ff */
[----:B-1----:R-:W-:Y:S01]  /*31d0*/  LOP3.LUT R16, R7, 0xfc00, RZ, 0xc0, !PT ;  /* 0x0000fc0007107812 */ /* 0x002fe200078ec0ff */
[----:B------:R-:W-:Y:S02]  /*31e0*/  IMAD.MOV.U32 R7, RZ, RZ, RZ ;  /* 0x000000ffff077224 */ /* 0x000fe400078e00ff */
[----:B------:R-:W-:Y:S01]  /*31f0*/  IMAD.U32 R18, R6, 0x10000, RZ ;  /* 0x0001000006127824 */ /* 0x000fe200078e00ff */
[----:B------:R-:W-:Y:S01]  /*3200*/  LOP3.LUT R6, R24, 0x3f0, RZ, 0xc0, !PT ;  /* 0x000003f018067812 */ /* 0x000fe200078ec0ff */
[----:B------:R-:W-:-:S03]  /*3210*/  IMAD.WIDE.U32 R10, R11, 0x8, R8 ;  /* 0x000000080b0a7825 */ /* 0x000fc600078e0008 */
[----:B------:R-:W-:Y:S01]  /*3220*/  LOP3.LUT R18, R18, 0x3f0000, RZ, 0xc0, !PT ;  /* 0x003f000012127812 */ /* 0x000fe200078ec0ff */
[----:B0-----:R-:W-:Y:S01]  /*3230*/  IMAD.WIDE.U32 R14, R19, 0x8, R8 ;  /* 0x00000008130e7825 */ /* 0x001fe200078e0008 */
[----:B------:R0:W-:Y:S03]  /*3240*/  REDG.E.OR.64.STRONG.GPU desc[UR4][R20.64], R6 ;  /* 0x000000061400798e */ /* 0x0001e6000f12e504 */
[----:B------:R-:W-:Y:S02]  /*3250*/  IMAD.MOV.U32 R17, RZ, RZ, RZ ;  /* 0x000000ffff117224 */ /* 0x000fe400078e00ff */
[----:B------:R-:W-:Y:S02]  /*3260*/  IMAD.MOV.U32 R19, RZ, RZ, RZ ;  /* 0x000000ffff137224 */ /* 0x000fe400078e00ff */
[C---:B------:R-:W-:Y:S01]  /*3270*/  VIADD R5, R3.reuse, 0x96 ;  /* 0x0000009603057836 */ /* 0x040fe20000000000 */
[----:B------:R1:W-:Y:S01]  /*3280*/  REDG.E.OR.64.STRONG.GPU desc[UR4][R10.64], R16 ;  /* 0x000000100a00798e */ /* 0x0003e2000f12e504 */
[----:B------:R-:W-:-:S03]  /*3290*/  VIADD R24, R3, 0xa8 ;  /* 0x000000a803187836 */ /* 0x000fc60000000000 */
[----:B------:R2:W-:Y:S01]  /*32a0*/  REDG.E.OR.64.STRONG.GPU desc[UR4][R14.64], R18 ;  /* 0x000000120e00798e */ /* 0x0005e2000f12e504 */
[C---:B0-----:R-:W-:Y:S02]  /*32b0*/  VIADD R6, R3.reuse, 0xae ;  /* 0x000000ae03067836 */ /* 0x041fe40000000000 */
[----:B------:R-:W-:Y:S01]  /*32c0*/  VIADD R20, R3, 0xb4 ;  /* 0x000000b403147836 */ /* 0x000fe20000000000 */
[----:B------:R-:W-:-:S04]  /*32d0*/  SHF.R.U32.HI R5, RZ, 0x6, R5 ;  /* 0x00000006ff057819 */ /* 0x000fc80000011605 */
[----:B-1----:R-:W-:Y:S02]  /*32e0*/  SHF.R.U32.HI R17, RZ, 0x6, R20 ;  /* 0x00000006ff117819 */ /* 0x002fe40000011614 */
[----:B--2---:R-:W-:Y:S02]  /*32f0*/  SHF.R.U32.HI R15, RZ, 0x6, R6 ;  /* 0x00000006ff0f7819 */ /* 0x004fe40000011606 */
[C---:B------:R-:W-:Y:S01]  /*3300*/  SHF.L.U64.HI R22, R12.reuse, 0x1c, R13 ;  /* 0x0000001c0c167819 */ /* 0x040fe2000001020d */
[----:B------:R-:W-:Y:S02]  /*3310*/  IMAD.SHL.U32 R23, R12, 0x10000000, RZ ;  /* 0x100000000c177824 */ /* 0x000fe400078e00ff */
[C---:B------:R-:W-:Y:S02]  /*3320*/  VIADD R13, R3.reuse, 0xa2 ;  /* 0x000000a2030d7836 */ /* 0x040fe40000000000 */
[C---:B------:R-:W-:Y:S02]  /*3330*/  VIADD R12, R3.reuse, 0x9c ;  /* 0x0000009c030c7836 */ /* 0x040fe40000000000 */
[----:B------:R-:W-:Y:S01]  /*3340*/  VIADD R3, R3, 0xba ;  /* 0x000000ba03037836 */ /* 0x000fe20000000000 */
[----:B------:R-:W-:-:S02]  /*3350*/  SHF.R.U32.HI R11, RZ, 0x6, R13 ;  /* 0x00000006ff0b7819 */ /* 0x000fc4000001160d */
[----:B------:R-:W-:Y:S02]  /*3360*/  SHF.R.U32.HI R7, RZ, 0x6, R12 ;  /* 0x00000006ff077819 */ /* 0x000fe4000001160c */
[----:B------:R-:W-:Y:S01]  /*3370*/  SHF.R.U32.HI R13, RZ, 0x6, R24 ;  /* 0x00000006ff0d7819 */ /* 0x000fe20000011618 */
[----:B------:R-:W-:Y:S01]  /*3380*/  IMAD.SHL.U32 R18, R4, 0x400000, RZ ;  /* 0x0040000004127824 */ /* 0x000fe200078e00ff */
[----:B------:R-:W-:Y:S01]  /*3390*/  SHF.R.U32.HI R3, RZ, 0x6, R3 ;  /* 0x00000006ff037819 */ /* 0x000fe20000011603 */
[----:B------:R-:W-:Y:S02]  /*33a0*/  IMAD.SHL.U32 R0, R0, 0x4, RZ ;  /* 0x0000000400007824 */ /* 0x000fe400078e00ff */
[----:B------:R-:W-:Y:S01]  /*33b0*/  IMAD.WIDE.U32 R4, R5, 0x8, R8 ;  /* 0x0000000805047825 */ /* 0x000fe200078e0008 */
[----:B------:R-:W-:-:S03]  /*33c0*/  LOP3.LUT R18, R18, 0xfc00000, RZ, 0xc0, !PT ;  /* 0x0fc0000012127812 */ /* 0x000fc600078ec0ff */
[----:B------:R-:W-:-:S04]  /*33d0*/  IMAD.WIDE.U32 R6, R7, 0x8, R8 ;  /* 0x0000000807067825 */ /* 0x000fc800078e0008 */
[----:B------:R-:W-:Y:S02]  /*33e0*/  IMAD.SHL.U32 R2, R2, 0x100, RZ ;  /* 0x0000010002027824 */ /* 0x000fe400078e00ff */
[--C-:B------:R-:W-:Y:S01]  /*33f0*/  IMAD.WIDE.U32 R14, R15, 0x8, R8.reuse ;  /* 0x000000080f0e7825 */ /* 0x100fe200078e0008 */
[----:B------:R-:W-:Y:S01]  /*3400*/  LOP3.LUT R20, R23, 0xf0000000, RZ, 0xc0, !PT ;  /* 0xf000000017147812 */ /* 0x000fe200078ec0ff */
[----:B------:R0:W-:Y:S02]  /*3410*/  REDG.E.OR.64.STRONG.GPU desc[UR4][R4.64], R18 ;  /* 0x000000120400798e */ /* 0x0001e4000f12e504 */
[----:B------:R-:W-:-:S04]  /*3420*/  IMAD.WIDE.U32 R10, R11, 0x8, R8 ;  /* 0x000000080b0a7825 */ /* 0x000fc800078e0008 */
[----:B------:R-:W-:-:S04]  /*3430*/  IMAD.WIDE.U32 R12, R13, 0x8, R8 ;  /* 0x000000080d0c7825 */ /* 0x000fc800078e0008 */
[----:B------:R-:W-:Y:S01]  /*3440*/  IMAD.WIDE.U32 R16, R17, 0x8, R8 ;  /* 0x0000000811107825 */ /* 0x000fe200078e0008 */
[----:B------:R-:W-:-:S03]  /*3450*/  LOP3.LUT R21, R22, 0x3, RZ, 0xc0, !PT ;  /* 0x0000000316157812 */ /* 0x000fc600078ec0ff */
[----:B------:R-:W-:Y:S01]  /*3460*/  IMAD.WIDE.U32 R8, R3, 0x8, R8 ;  /* 0x0000000803087825 */ /* 0x000fe200078e0008 */
[----:B------:R-:W-:Y:S01]  /*3470*/  LOP3.LUT R3, R0, 0xfc, RZ, 0xc0, !PT ;  /* 0x000000fc00037812 */ /* 0x000fe200078ec0ff */
[----:B------:R-:W-:Y:S02]  /*3480*/  REDG.E.OR.64.STRONG.GPU desc[UR4][R6.64], R20 ;  /* 0x000000140600798e */ /* 0x000fe4000f12e504 */
[----:B------:R-:W-:Y:S01]  /*3490*/  IMAD.SHL.U32 R26, R26, 0x4000, RZ ;  /* 0x000040001a1a7824 */ /* 0x000fe200078e00ff */
[----:B------:R-:W-:Y:S01]  /*34a0*/  LOP3.LUT R23, R2, 0x3f00, RZ, 0xc0, !PT ;  /* 0x00003f0002177812 */ /* 0x000fe200078ec0ff */
[----:B------:R-:W-:Y:S02]  /*34b0*/  IMAD.SHL.U32 R0, R27, 0x100000, RZ ;  /* 0x001000001b007824 */ /* 0x000fe400078e00ff */
[----:B------:R-:W-:Y:S01]  /*34c0*/  IMAD.MOV.U32 R2, RZ, RZ, RZ ;  /* 0x000000ffff027224 */ /* 0x000fe200078e00ff */
[----:B------:R-:W-:Y:S01]  /*34d0*/  LOP3.LUT R25, R26, 0xfc000, RZ, 0xc0, !PT ;  /* 0x000fc0001a197812 */ /* 0x000fe200078ec0ff */
[----:B------:R-:W-:Y:S01]  /*34e0*/  IMAD.MOV.U32 R22, RZ, RZ, RZ ;  /* 0x000000ffff167224 */ /* 0x000fe200078e00ff */
[----:B0-----:R-:W-:Y:S01]  /*34f0*/  LOP3.LUT R5, R0, 0x3f00000, RZ, 0xc0, !PT ;  /* 0x03f0000000057812 */ /* 0x001fe200078ec0ff */
[----:B------:R-:W-:Y:S01]  /*3500*/  IMAD.MOV.U32 R24, RZ, RZ, RZ ;  /* 0x000000ffff187224 */ /* 0x000fe200078e00ff */
[----:B------:R-:W-:Y:S01]  /*3510*/  REDG.E.OR.64.STRONG.GPU desc[UR4][R10.64], R2 ;  /* 0x000000020a00798e */ /* 0x000fe2000f12e504 */
[----:B------:R-:W-:-:S02]  /*3520*/  IMAD.MOV.U32 R4, RZ, RZ, RZ ;  /* 0x000000ffff047224 */ /* 0x000fc400078e00ff */
[----:B------:R-:W-:Y:S01]  /*3530*/  IMAD.SHL.U32 R27, R29, 0x4000000, RZ ;  /* 0x040000001d1b7824 */ /* 0x000fe200078e00ff */
[----:B------:R-:W-:Y:S01]  /*3540*/  REDG.E.OR.64.STRONG.GPU desc[UR4][R12.64], R22 ;  /* 0x000000160c00798e */ /* 0x000fe2000f12e504 */
[----:B------:R-:W-:-:S03]  /*3550*/  IMAD.MOV.U32 R26, RZ, RZ, RZ ;  /* 0x000000ffff1a7224 */ /* 0x000fc600078e00ff */
[----:B------:R-:W-:Y:S04]  /*3560*/  REDG.E.OR.64.STRONG.GPU desc[UR4][R14.64], R24 ;  /* 0x000000180e00798e */ /* 0x000fe8000f12e504 */
[----:B------:R-:W-:Y:S04]  /*3570*/  REDG.E.OR.64.STRONG.GPU desc[UR4][R16.64], R4 ;  /* 0x000000041000798e */ /* 0x000fe8000f12e504 */
[----:B------:R-:W-:Y:S01]  /*3580*/  REDG.E.OR.64.STRONG.GPU desc[UR4][R8.64], R26 ;  /* 0x0000001a0800798e */ /* 0x000fe2000f12e504 */
[----:B------:R-:W-:Y:S05]  /*3590*/  EXIT ;  /* 0x000000000000794d */ /* 0x000fea0003800000 */
.L_x_14:
[----:B------:R-:W0:Y:S02]  /*35a0*/  S2R R5, SR_TID.X ;  /* 0x0000000000057919 */ /* 0x000e240000002100 */
[----:B0-----:R-:W-:-:S05]  /*35b0*/  IMAD.WIDE.U32 R6, R5, 0x8, R2 ;  /* 0x0000000805067825 */ /* 0x001fca00078e0002 */
[----:B------:R-:W2:Y:S04]  /*35c0*/  LDG.E.CONSTANT R3, desc[UR4][R6.64] ;  /* 0x0000000406037981 */ /* 0x000ea8000c1e9900 */
[----:B------:R-:W3:Y:S04]  /*35d0*/  LDG.E.CONSTANT R13, desc[UR4][R6.64+0x100] ;  /* 0x00010004060d7981 */ /* 0x000ee8000c1e9900 */
[----:B------:R-:W4:Y:S01]  /*35e0*/  LDG.E.CONSTANT R19, desc[UR4][R6.64+0x200] ;  /* 0x0002000406137981 */ /* 0x000f22000c1e9900 */
[----:B------:R-:W-:-:S03]  /*35f0*/  IMAD R0, R5, 0xa0, RZ ;  /* 0x000000a005007824 */ /* 0x000fc600078e02ff */
[----:B------:R-:W5:Y:S01]  /*3600*/  LDG.E.CONSTANT R12, desc[UR4][R6.64+0x300] ;  /* 0x00030004060c7981 */ /* 0x000f62000c1e9900 */
[C---:B------:R-:W-:Y:S01]  /*3610*/  VIADD R4, R0.reuse, 0x5 ;  /* 0x0000000500047836 */ /* 0x040fe20000000000 */
[----:B------:R-:W-:Y:S02]  /*3620*/  LOP3.LUT R2, R0, 0x20, RZ, 0xc0, !PT ;  /* 0x0000002000027812 */ /* 0x000fe400078ec0ff */
[----:B------:R-:W5:Y:S04]  /*3630*/  LDG.E.CONSTANT R11, desc[UR4][R6.64+0x400] ;  /* 0x00040004060b7981 */ /* 0x000f68000c1e9900 */
[----:B------:R-:W5:Y:S01]  /*3640*/  LDG.E.CONSTANT R10, desc[UR4][R6.64+0x500] ;  /* 0x00050004060a7981 */ /* 0x000f62000c1e9900 */
[----:B------:R-:W-:Y:S02]  /*3650*/  LOP3.LUT R4, R4, 0x25, RZ, 0xc0, !PT ;  /* 0x0000002504047812 */ /* 0x000fe400078ec0ff */
[----:B--2---:R-:W-:-:S02]  /*3660*/  LOP3.LUT R5, R3, 0x1f, RZ, 0xc0, !PT ;  /* 0x0000001f03057812 */ /* 0x004fc400078ec0ff */
[----:B------:R-:W-:Y:S02]  /*3670*/  SHF.R.U32.HI R3, RZ, 0x6, R0 ;  /* 0x00000006ff037819 */ /* 0x000fe40000011600 */
[----:B---3--:R-:W-:Y:S02]  /*3680*/  LOP3.LUT R13, R13, 0x1f, RZ, 0xc0, !PT ;  /* 0x0000001f0d0d7812 */ /* 0x008fe400078ec0ff */
[CC--:B------:R-:W-:Y:S02]  /*3690*/  SHF.L.U64.HI R15, R5.reuse, R2.reuse, RZ ;  /* 0x00000002050f7219 */ /* 0x0c0fe400000102ff */
[----:B------:R-:W-:Y:S01]  /*36a0*/  SHF.L.U32 R14, R5, R2, RZ ;  /* 0x00000002050e7219 */ /* 0x000fe200000006ff */
[----:B------:R-:W-:Y:S01]  /*36b0*/  IMAD.WIDE.U32 R2, R3, 0x8, R8 ;  /* 0x0000000803027825 */ /* 0x000fe200078e0008 */
[CC--:B------:R-:W-:Y:S02]  /*36c0*/  SHF.L.U64.HI R17, R13.reuse, R4.reuse, RZ ;  /* 0x000000040d117219 */ /* 0x0c0fe400000102ff */
[----:B------:R-:W-:Y:S01]  /*36d0*/  SHF.L.U32 R16, R13, R4, RZ ;  /* 0x000000040d107219 */ /* 0x000fe200000006ff */
[----:B------:R-:W-:Y:S01]  /*36e0*/  VIADD R5, R0, 0xa ;  /* 0x0000000a00057836 */ /* 0x000fe20000000000 */
[----:B------:R-:W-:Y:S01]  /*36f0*/  REDG.E.OR.64.STRONG.GPU desc[UR4][R2.64], R14 ;  /* 0x0000000e0200798e */ /* 0x000fe2000f12e504 */
[----:B----4-:R-:W-:-:S03]  /*3700*/  LOP3.LUT R19, R19, 0x1f, RZ, 0xc0, !PT ;  /* 0x0000001f13137812 */ /* 0x010fc600078ec0ff */
[----:B------:R0:W-:Y:S01]  /*3710*/  REDG.E.OR.64.STRONG.GPU desc[UR4][R2.64], R16 ;  /* 0x000000100200798e */ /* 0x0001e2000f12e504 */
[----:B------:R-:W-:-:S03]  /*3720*/  LOP3.LUT R4, R5, 0x2a, RZ, 0xc0, !PT ;  /* 0x0000002a05047812 */ /* 0x000fc600078ec0ff */
[----:B0-----:R-:W2:Y:S01]  /*3730*/  LDG.E.CONSTANT R17, desc[UR4][R6.64+0x600] ;  /* 0x0006000406117981 */ /* 0x001ea2000c1e9900 */
[C---:B------:R-:W-:Y:S01]  /*3740*/  VIADD R16, R0.reuse, 0x1e ;  /* 0x0000001e00107836 */ /* 0x040fe20000000000 */
[CC--:B------:R-:W-:Y:S01]  /*3750*/  SHF.L.U64.HI R5, R19.reuse, R4.reuse, RZ ;  /* 0x0000000413057219 */ /* 0x0c0fe200000102ff */
[C---:B------:R-:W-:Y:S01]  /*3760*/  VIADD R13, R0.reuse, 0xf ;  /* 0x0000000f000d7836 */ /* 0x040fe20000000000 */
[----:B------:R-:W-:Y:S01]  /*3770*/  SHF.L.U32 R4, R19, R4, RZ ;  /* 0x0000000413047219 */ /* 0x000fe200000006ff */
[----:B------:R-:W-:Y:S01]  /*3780*/  VIADD R18, R0, 0x14 ;  /* 0x0000001400127836 */ /* 0x000fe20000000000 */
[----:B------:R-:W-:Y:S01]  /*3790*/  LOP3.LUT R16, R16, 0x3e, RZ, 0xc0, !PT ;  /* 0x0000003e10107812 */ /* 0x000fe200078ec0ff */
[----:B------:R-:W-:Y:S01]  /*37a0*/  VIADD R19, R0, 0x19 ;  /* 0x0000001900137836 */ /* 0x000fe20000000000 */
[----:B------:R-:W-:Y:S01]  /*37b0*/  LOP3.LUT R13, R13, 0x2f, RZ, 0xc0, !PT ;  /* 0x0000002f0d0d7812 */ /* 0x000fe200078ec0ff */
[----:B------:R0:W-:Y:S01]  /*37c0*/  REDG.E.OR.64.STRONG.GPU desc[UR4][R2.64], R4 ;  /* 0x000000040200798e */ /* 0x0001e2000f12e504 */
[----:B-----5:R-:W-:-:S02]  /*37d0*/  LOP3.LUT R12, R12, 0x1f, RZ, 0xc0, !PT ;  /* 0x0000001f0c0c7812 */ /* 0x020fc400078ec0ff */
[----:B------:R-:W-:Y:S02]  /*37e0*/  ISETP.GE.U32.AND P0, PT, R16, 0x3c, PT ;  /* 0x0000003c1000780c */ /* 0x000fe40003f06070 */
[----:B------:R-:W-:Y:S02]  /*37f0*/  LOP3.LUT R18, R18, 0x34, RZ, 0xc0, !PT ;  /* 0x0000003412127812 */ /* 0x000fe400078ec0ff */
[----:B------:R-:W-:Y:S02]  /*3800*/  LOP3.LUT R15, R11, 0x1f, RZ, 0xc0, !PT ;  /* 0x0000001f0b0f7812 */ /* 0x000fe400078ec0ff */
[----:B------:R-:W-:Y:S02]  /*3810*/  LOP3.LUT R19, R19, 0x39, RZ, 0xc0, !PT ;  /* 0x0000003913137812 */ /* 0x000fe400078ec0ff */
[----:B------:R-:W-:Y:S02]  /*3820*/  LOP3.LUT R14, R10, 0x1f, RZ, 0xc0, !PT ;  /* 0x0000001f0a0e7812 */ /* 0x000fe400078ec0ff */
[----:B------:R-:W-:-:S02]  /*3830*/  SHF.L.U64.HI R11, R12, R13, RZ ;  /* 0x0000000d0c0b7219 */ /* 0x000fc400000102ff */
[----:B------:R-:W-:Y:S02]  /*3840*/  SHF.L.U32 R10, R12, R13, RZ ;  /* 0x0000000d0c0a7219 */ /* 0x000fe400000006ff */
[CC--:B------:R-:W-:Y:S02]  /*3850*/  SHF.L.U64.HI R13, R15.reuse, R18.reuse, RZ ;  /* 0x000000120f0d7219 */ /* 0x0c0fe400000102ff */
[----:B------:R-:W-:Y:S01]  /*3860*/  SHF.L.U32 R12, R15, R18, RZ ;  /* 0x000000120f0c7219 */ /* 0x000fe200000006ff */
[----:B------:R0:W-:Y:S01]  /*3870*/  REDG.E.OR.64.STRONG.GPU desc[UR4][R2.64], R10 ;  /* 0x0000000a0200798e */ /* 0x0001e2000f12e504 */
[CC--:B------:R-:W-:Y:S02]  /*3880*/  SHF.L.U64.HI R15, R14.reuse, R19.reuse, RZ ;  /* 0x000000130e0f7219 */ /* 0x0c0fe400000102ff */
[----:B------:R-:W-:Y:S01]  /*3890*/  SHF.L.U32 R14, R14, R19, RZ ;  /* 0x000000130e0e7219 */ /* 0x000fe200000006ff */
[----:B------:R0:W-:Y:S01]  /*38a0*/  REDG.E.OR.64.STRONG.GPU desc[UR4][R2.64], R12 ;  /* 0x0000000c0200798e */ /* 0x0001e2000f12e504 */
[----:B------:R-:W-:Y:S03]  /*38b0*/  BSSY.RECONVERGENT B0, `(.L_x_15) ;  /* 0x000000f000007945 */ /* 0x000fe60003800200 */
[----:B------:R0:W-:Y:S01]  /*38c0*/  REDG.E.OR.64.STRONG.GPU desc[UR4][R2.64], R14 ;  /* 0x0000000e0200798e */ /* 0x0001e2000f12e504 */
[----:B--2---:R-:W-:Y:S01]  /*38d0*/  LOP3.LUT R17, R17, 0x1f, RZ, 0xc0, !PT ;  /* 0x0000001f11117812 */ /* 0x004fe200078ec0ff */
[----:B0-----:R-:W-:Y:S06]  /*38e0*/  @!P0 BRA `(.L_x_16) ;  /* 0x0000000000208947 */ /* 0x001fec0003800000 */
[----:B------:R-:W-:Y:S01]  /*38f0*/  IADD3 R10, PT, PT, -R16, 0x40, RZ ;  /* 0x00000040100a7810 */ /* 0x000fe20007ffe1ff */
[----:B------:R-:W-:Y:S01]  /*3900*/  IMAD.MOV.U32 R11, RZ, RZ, RZ ;  /* 0x000000ffff0b7224 */ /* 0x000fe200078e00ff */
[CC--:B------:R-:W-:Y:S02]  /*3910*/  SHF.L.U64.HI R5, R17.reuse, R16.reuse, RZ ;  /* 0x0000001011057219 */ /* 0x0c0fe400000102ff */
[C---:B------:R-:W-:Y:S02]  /*3920*/  SHF.L.U32 R4, R17.reuse, R16, RZ ;  /* 0x0000001011047219 */ /* 0x040fe400000006ff */
[----:B------:R-:W-:-:S03]  /*3930*/  SHF.R.U64 R10, R17, R10, RZ ;  /* 0x0000000a110a7219 */ /* 0x000fc600000012ff */
[----:B------:R0:W-:Y:S04]  /*3940*/  REDG.E.OR.64.STRONG.GPU desc[UR4][R2.64], R4 ;  /* 0x000000040200798e */ /* 0x0001e8000f12e504 */
[----:B------:R0:W-:Y:S01]  /*3950*/  REDG.E.OR.64.STRONG.GPU desc[UR4][R2.64+0x8], R10 ;  /* 0x0000080a0200798e */ /* 0x0001e2000f12e504 */
[----:B------:R-:W-:Y:S05]  /*3960*/  BRA `(.L_x_17) ;  /* 0x00000000000c7947 */ /* 0x000fea0003800000 */
.L_x_16:
[CC--:B------:R-:W-:Y:S02]  /*3970*/  SHF.L.U64.HI R5, R17.reuse, R16.reuse, RZ ;  /* 0x0000001011057219 */ /* 0x0c0fe400000102ff */
[----:B------:R-:W-:-:S05]  /*3980*/  SHF.L.U32 R4, R17, R16, RZ ;  /* 0x0000001011047219 */ /* 0x000fca00000006ff */
[----:B------:R1:W-:Y:S02]  /*3990*/  REDG.E.OR.64.STRONG.GPU desc[UR4][R2.64], R4 ;  /* 0x000000040200798e */ /* 0x0003e4000f12e504 */
.L_x_17:
[----:B------:R-:W-:Y:S05]  /*39a0*/  BSYNC.RECONVERGENT B0 ;  /* 0x0000000000007941 */ /* 0x000fea0003800200 */
.L_x_15:
[----:B------:R-:W2:Y:S04]  /*39b0*/  LDG.E.CONSTANT R12, desc[UR4][R6.64+0x800] ;  /* 0x00080004060c7981 */ /* 0x000ea8000c1e9900 */
[----:B------:R-:W3:Y:S04]  /*39c0*/  LDG.E.CONSTANT R14, desc[UR4][R6.64+0x700] ;  /* 0x00070004060e7981 */ /* 0x000ee8000c1e9900 */
[----:B------:R-:W4:Y:S04]  /*39d0*/  LDG.E.CONSTANT R25, desc[UR4][R6.64+0x900] ;  /* 0x0009000406197981 */ /* 0x000f28000c1e9900 */
[----:B01----:R-:W5:Y:S04]  /*39e0*/  LDG.E.CONSTANT R2, desc[UR4][R6.64+0xa00] ;  /* 0x000a000406027981 */ /* 0x003f68000c1e9900 */
[----:B------:R-:W5:Y:S04]  /*39f0*/  LDG.E.CONSTANT R10, desc[UR4][R6.64+0xb00] ;  /* 0x000b0004060a7981 */ /* 0x000f68000c1e9900 */
[----:B------:R-:W5:Y:S01]  /*3a00*/  LDG.E.CONSTANT R22, desc[UR4][R6.64+0xc00] ;  /* 0x000c000406167981 */ /* 0x000f62000c1e9900 */
[----:B------:R-:W-:-:S02]  /*3a10*/  VIADD R4, R0, 0x28 ;  /* 0x0000002800047836 */ /* 0x000fc40000000000 */
[----:B------:R-:W-:-:S03]  /*3a20*/  VIADD R3, R0, 0x23 ;  /* 0x0000002300037836 */ /* 0x000fc60000000000 */
[----:B------:R-:W-:Y:S02]  /*3a30*/  LOP3.LUT R11, R4, 0x28, RZ, 0xc0, !PT ;  /* 0x00000028040b7812 */ /* 0x000fe400078ec0ff */
[----:B------:R-:W-:Y:S02]  /*3a40*/  SHF.R.U32.HI R15, RZ, 0x6, R3 ;  /* 0x00000006ff0f7819 */ /* 0x000fe40000011603 */
[----:B------:R-:W-:Y:S01]  /*3a50*/  LOP3.LUT R3, R3, 0x23, RZ, 0xc0, !PT ;  /* 0x0000002303037812 */ /* 0x000fe200078ec0ff */
[----:B------:R-:W-:Y:S01]  /*3a60*/  VIADD R19, R0, 0x32 ;  /* 0x0000003200137836 */ /* 0x000fe20000000000 */
[----:B------:R-:W-:-:S04]  /*3a70*/  SHF.R.U32.HI R17, RZ, 0x6, R4 ;  /* 0x00000006ff117819 */ /* 0x000fc80000011604 */
[----:B------:R-:W-:Y:S01]  /*3a80*/  LOP3.LUT R20, R19, 0x32, RZ, 0xc0, !PT ;  /* 0x0000003213147812 */ /* 0x000fe200078ec0ff */
[----:B------:R-:W-:-:S04]  /*3a90*/  IMAD.WIDE.U32 R16, R17, 0x8, R8 ;  /* 0x0000000811107825 */ /* 0x000fc800078e0008 */
[----:B------:R-:W-:Y:S01]  /*3aa0*/  VIADD R21, R0, 0x37 ;  /* 0x0000003700157836 */ /* 0x000fe20000000000 */
[----:B------:R-:W-:Y:S01]  /*3ab0*/  BSSY.RECONVERGENT B0, `(.L_x_18) ;  /* 0x0000031000007945 */ /* 0x000fe20003800200 */
[----:B--2---:R-:W-:-:S04]  /*3ac0*/  LOP3.LUT R12, R12, 0x1f, RZ, 0xc0, !PT ;  /* 0x0000001f0c0c7812 */ /* 0x004fc800078ec0ff */
[CC--:B------:R-:W-:Y:S02]  /*3ad0*/  SHF.L.U64.HI R13, R12.reuse, R11.reuse, RZ ;  /* 0x0000000b0c0d7219 */ /* 0x0c0fe400000102ff */
[----:B------:R-:W-:Y:S01]  /*3ae0*/  SHF.L.U32 R12, R12, R11, RZ ;  /* 0x0000000b0c0c7219 */ /* 0x000fe200000006ff */
[----:B------:R-:W-:Y:S01]  /*3af0*/  VIADD R11, R0, 0x2d ;  /* 0x0000002d000b7836 */ /* 0x000fe20000000000 */
[----:B---3--:R-:W-:Y:S02]  /*3b00*/  LOP3.LUT R14, R14, 0x1f, RZ, 0xc0, !PT ;  /* 0x0000001f0e0e7812 */ /* 0x008fe400078ec0ff */
[----:B----4-:R-:W-:Y:S02]  /*3b10*/  LOP3.LUT R25, R25, 0x1f, RZ, 0xc0, !PT ;  /* 0x0000001f19197812 */ /* 0x010fe400078ec0ff */
[----:B------:R-:W-:Y:S02]  /*3b20*/  LOP3.LUT R18, R11, 0x2d, RZ, 0xc0, !PT ;  /* 0x0000002d0b127812 */ /* 0x000fe400078ec0ff */
[----:B------:R-:W-:-:S02]  /*3b30*/  SHF.L.U64.HI R5, R14, R3, RZ ;  /* 0x000000030e057219 */ /* 0x000fc400000102ff */
[----:B------:R-:W-:Y:S01]  /*3b40*/  SHF.L.U32 R4, R14, R3, RZ ;  /* 0x000000030e047219 */ /* 0x000fe200000006ff */
[----:B------:R-:W-:Y:S01]  /*3b50*/  IMAD.WIDE.U32 R14, R15, 0x8, R8 ;  /* 0x000000080f0e7825 */ /* 0x000fe200078e0008 */
[----:B-----5:R-:W-:Y:S02]  /*3b60*/  LOP3.LUT R23, R2, 0x1f, RZ, 0xc0, !PT ;  /* 0x0000001f02177812 */ /* 0x020fe400078ec0ff */
[CC--:B------:R-:W-:Y:S02]  /*3b70*/  SHF.L.U64.HI R3, R25.reuse, R18.reuse, RZ ;  /* 0x0000001219037219 */ /* 0x0c0fe400000102ff */
[----:B------:R-:W-:Y:S01]  /*3b80*/  SHF.L.U32 R2, R25, R18, RZ ;  /* 0x0000001219027219 */ /* 0x000fe200000006ff */
[----:B------:R-:W-:Y:S01]  /*3b90*/  VIADD R18, R0, 0x3c ;  /* 0x0000003c00127836 */ /* 0x000fe20000000000 */
[----:B------:R0:W-:Y:S04]  /*3ba0*/  REDG.E.OR.64.STRONG.GPU desc[UR4][R14.64], R4 ;  /* 0x000000040e00798e */ /* 0x0001e8000f12e504 */
[----:B------:R1:W-:Y:S01]  /*3bb0*/  REDG.E.OR.64.STRONG.GPU desc[UR4][R16.64], R12 ;  /* 0x0000000c1000798e */ /* 0x0003e2000f12e504 */
[----:B0-----:R-:W-:-:S02]  /*3bc0*/  SHF.L.U64.HI R5, R23, R20, RZ ;  /* 0x0000001417057219 */ /* 0x001fc400000102ff */
[----:B------:R-:W-:Y:S02]  /*3bd0*/  SHF.L.U32 R4, R23, R20, RZ ;  /* 0x0000001417047219 */ /* 0x000fe400000006ff */
[----:B------:R-:W-:Y:S02]  /*3be0*/  LOP3.LUT R20, R18, 0x3c, RZ, 0xc0, !PT ;  /* 0x0000003c12147812 */ /* 0x000fe400078ec0ff */
[----:B-1----:R-:W-:Y:S02]  /*3bf0*/  SHF.R.U32.HI R13, RZ, 0x6, R11 ;  /* 0x00000006ff0d7819 */ /* 0x002fe4000001160b */
[----:B------:R-:W-:Y:S02]  /*3c00*/  ISETP.NE.AND P0, PT, R20, 0x3c, PT ;  /* 0x0000003c1400780c */ /* 0x000fe40003f05270 */
[----:B------:R-:W-:Y:S02]  /*3c10*/  LOP3.LUT R14, R21, 0x37, RZ, 0xc0, !PT ;  /* 0x00000037150e7812 */ /* 0x000fe400078ec0ff */
[----:B------:R-:W-:-:S02]  /*3c20*/  LOP3.LUT R23, R10, 0x1f, RZ, 0xc0, !PT ;  /* 0x0000001f0a177812 */ /* 0x000fc400078ec0ff */
[----:B------:R-:W-:Y:S02]  /*3c30*/  SHF.R.U32.HI R15, RZ, 0x6, R19 ;  /* 0x00000006ff0f7819 */ /* 0x000fe40000011613 */
[----:B------:R-:W-:Y:S01]  /*3c40*/  SHF.R.U32.HI R17, RZ, 0x6, R21 ;  /* 0x00000006ff117819 */ /* 0x000fe20000011615 */
[--C-:B------:R-:W-:Y:S01]  /*3c50*/  IMAD.WIDE.U32 R12, R13, 0x8, R8.reuse ;  /* 0x000000080d0c7825 */ /* 0x100fe200078e0008 */
[CC--:B------:R-:W-:Y:S02]  /*3c60*/  SHF.L.U64.HI R11, R23.reuse, R14.reuse, RZ ;  /* 0x0000000e170b7219 */ /* 0x0c0fe400000102ff */
[----:B------:R-:W-:Y:S01]  /*3c70*/  SHF.L.U32 R10, R23, R14, RZ ;  /* 0x0000000e170a7219 */ /* 0x000fe200000006ff */
[--C-:B------:R-:W-:Y:S01]  /*3c80*/  IMAD.WIDE.U32 R14, R15, 0x8, R8.reuse ;  /* 0x000000080f0e7825 */ /* 0x100fe200078e0008 */
[----:B------:R0:W-:Y:S03]  /*3c90*/  REDG.E.OR.64.STRONG.GPU desc[UR4][R12.64], R2 ;  /* 0x000000020c00798e */ /* 0x0001e6000f12e504 */
[----:B------:R-:W-:Y:S01]  /*3ca0*/  IMAD.WIDE.U32 R16, R17, 0x8, R8 ;  /* 0x0000000811107825 */ /* 0x000fe200078e0008 */
[----:B------:R0:W-:Y:S01]  /*3cb0*/  REDG.E.OR.64.STRONG.GPU desc[UR4][R14.64], R4 ;  /* 0x000000040e00798e */ /* 0x0001e2000f12e504 */
[----:B------:R-:W-:-:S03]  /*3cc0*/  SHF.R.U32.HI R19, RZ, 0x6, R18 ;  /* 0x00000006ff137819 */ /* 0x000fc60000011612 */
[----:B------:R0:W-:Y:S01]  /*3cd0*/  REDG.E.OR.64.STRONG.GPU desc[UR4][R16.64], R10 ;  /* 0x0000000a1000798e */ /* 0x0001e2000f12e504 */
[----:B------:R-:W-:Y:S01]  /*3ce0*/  LOP3.LUT R21, R22, 0x1f, RZ, 0xc0, !PT ;  /* 0x0000001f16157812 */ /* 0x000fe200078ec0ff */
[----:B------:R-:W-:Y:S06]  /*3cf0*/  @P0 BRA `(.L_x_19) ;  /* 0x0000000000200947 */ /* 0x000fec0003800000 */
[----:B0-----:R-:W-:Y:S01]  /*3d00*/  IMAD.SHL.U32 R5, R22, 0x10000000, RZ ;  /* 0x1000000016057824 */ /* 0x001fe200078e00ff */
[----:B------:R-:W-:Y:S01]  /*3d10*/  SHF.R.U64 R10, R21, 0x4, RZ ;  /* 0x00000004150a7819 */ /* 0x000fe200000012ff */
[----:B------:R-:W-:-:S04]  /*3d20*/  IMAD.WIDE.U32 R2, R19, 0x8, R8 ;  /* 0x0000000813027825 */ /* 0x000fc800078e0008 */
[----:B------:R-:W-:Y:S02]  /*3d30*/  IMAD.MOV.U32 R4, RZ, RZ, RZ ;  /* 0x000000ffff047224 */ /* 0x000fe400078e00ff */
[----:B------:R-:W-:-:S03]  /*3d40*/  IMAD.MOV.U32 R11, RZ, RZ, RZ ;  /* 0x000000ffff0b7224 */ /* 0x000fc600078e00ff */
[----:B------:R1:W-:Y:S04]  /*3d50*/  REDG.E.OR.64.STRONG.GPU desc[UR4][R2.64], R4 ;  /* 0x000000040200798e */ /* 0x0003e8000f12e504 */
[----:B------:R1:W-:Y:S01]  /*3d60*/  REDG.E.OR.64.STRONG.GPU desc[UR4][R2.64+0x8], R10 ;  /* 0x0000080a0200798e */ /* 0x0003e2000f12e504 */
[----:B------:R-:W-:Y:S05]  /*3d70*/  BRA `(.L_x_20) ;  /* 0x0000000000107947 */ /* 0x000fea0003800000 */
.L_x_19:
[-C--:B0-----:R-:W-:Y:S01]  /*3d80*/  SHF.L.U64.HI R3, R21, R20.reuse, RZ ;  /* 0x0000001415037219 */ /* 0x081fe200000102ff */
[----:B------:R-:W-:Y:S01]  /*3d90*/  IMAD.WIDE.U32 R4, R19, 0x8, R8 ;  /* 0x0000000813047825 */ /* 0x000fe200078e0008 */
[----:B------:R-:W-:-:S05]  /*3da0*/  SHF.L.U32 R2, R21, R20, RZ ;  /* 0x0000001415027219 */ /* 0x000fca00000006ff */
[----:B------:R0:W-:Y:S02]  /*3db0*/  REDG.E.OR.64.STRONG.GPU desc[UR4][R4.64], R2 ;  /* 0x000000020400798e */ /* 0x0001e4000f12e504 */
.L_x_20:
[----:B------:R-:W-:Y:S05]  /*3dc0*/  BSYNC.RECONVERGENT B0 ;  /* 0x0000000000007941 */ /* 0x000fea0003800200 */
.L_x_18:
[----:B-1----:R-:W2:Y:S04]  /*3dd0*/  LDG.E.CONSTANT R11, desc[UR4][R6.64+0xd00] ;  /* 0x000d0004060b7981 */ /* 0x002ea8000c1e9900 */
[----:B------:R-:W3:Y:S04]  /*3de0*/  LDG.E.CONSTANT R14, desc[UR4][R6.64+0xe00] ;  /* 0x000e0004060e7981 */ /* 0x000ee8000c1e9900 */
[----:B------:R-:W4:Y:S01]  /*3df0*/  LDG.E.CONSTANT R21, desc[UR4][R6.64+0xf00] ;  /* 0x000f000406157981 */ /* 0x000f22000c1e9900 */
[----:B0-----:R-:W-:-:S03]  /*3e00*/  VIADD R5, R0, 0x41 ;  /* 0x0000004100057836 */ /* 0x001fc60000000000 */
[----:B------:R-:W5:Y:S02]  /*3e10*/  LDG.E.CONSTANT R3, desc[UR4][R6.64+0x1000] ;  /* 0x0010000406037981 */ /* 0x000f64000c1e9900 */
[----:B------:R-:W-:Y:S02]  /*3e20*/  LOP3.LUT R10, R5, 0x21, RZ, 0xc0, !PT ;  /* 0x00000021050a7812 */ /* 0x000fe400078ec0ff */
[----:B------:R-:W-:Y:S01]  /*3e30*/  SHF.R.U32.HI R13, RZ, 0x6, R5 ;  /* 0x00000006ff0d7819 */ /* 0x000fe20000011605 */
[----:B------:R-:W-:Y:S01]  /*3e40*/  VIADD R5, R0, 0x46 ;  /* 0x0000004600057836 */ /* 0x000fe20000000000 */
[----:B------:R-:W5:Y:S03]  /*3e50*/  LDG.E.CONSTANT R4, desc[UR4][R6.64+0x1100] ;  /* 0x0011000406047981 */ /* 0x000f66000c1e9900 */
[----:B------:R-:W-:Y:S01]  /*3e60*/  IMAD.WIDE.U32 R12, R13, 0x8, R8 ;  /* 0x000000080d0c7825 */ /* 0x000fe200078e0008 */
[----:B------:R-:W5:Y:S01]  /*3e70*/  LDG.E.CONSTANT R2, desc[UR4][R6.64+0x1200] ;  /* 0x0012000406027981 */ /* 0x000f62000c1e9900 */
[----:B------:R-:W-:-:S02]  /*3e80*/  SHF.R.U32.HI R15, RZ, 0x6, R5 ;  /* 0x00000006ff0f7819 */ /* 0x000fc40000011605 */
[----:B------:R-:W-:Y:S02]  /*3e90*/  LOP3.LUT R5, R5, 0x26, RZ, 0xc0, !PT ;  /* 0x0000002605057812 */ /* 0x000fe400078ec0ff */
[----:B--2---:R-:W-:-:S04]  /*3ea0*/  LOP3.LUT R11, R11, 0x1f, RZ, 0xc0, !PT ;  /* 0x0000001f0b0b7812 */ /* 0x004fc800078ec0ff */
[CC--:B------:R-:W-:Y:S02]  /*3eb0*/  SHF.L.U64.HI R17, R11.reuse, R10.reuse, RZ ;  /* 0x0000000a0b117219 */ /* 0x0c0fe400000102ff */
[----:B------:R-:W-:Y:S01]  /*3ec0*/  SHF.L.U32 R16, R11, R10, RZ ;  /* 0x0000000a0b107219 */ /* 0x000fe200000006ff */
[----:B------:R-:W-:Y:S01]  /*3ed0*/  VIADD R10, R0, 0x4b ;  /* 0x0000004b000a7836 */ /* 0x000fe20000000000 */
[----:B---3--:R-:W-:Y:S02]  /*3ee0*/  LOP3.LUT R14, R14, 0x1f, RZ, 0xc0, !PT ;  /* 0x0000001f0e0e7812 */ /* 0x008fe400078ec0ff */
[----:B----4-:R-:W-:Y:S01]  /*3ef0*/  LOP3.LUT R21, R21, 0x1f, RZ, 0xc0, !PT ;  /* 0x0000001f15157812 */ /* 0x010fe200078ec0ff */
[----:B------:R0:W-:Y:S01]  /*3f00*/  REDG.E.OR.64.STRONG.GPU desc[UR4][R12.64], R16 ;  /* 0x000000100c00798e */ /* 0x0001e2000f12e504 */
[----:B------:R-:W-:Y:S02]  /*3f10*/  SHF.R.U32.HI R19, RZ, 0x6, R10 ;  /* 0x00000006ff137819 */ /* 0x000fe4000001160a */
[----:B------:R-:W-:-:S02]  /*3f20*/  LOP3.LUT R18, R10, 0x2b, RZ, 0xc0, !PT ;  /* 0x0000002b0a127812 */ /* 0x000fc400078ec0ff */
[CC--:B------:R-:W-:Y:S02]  /*3f30*/  SHF.L.U64.HI R11, R14.reuse, R5.reuse, RZ ;  /* 0x000000050e0b7219 */ /* 0x0c0fe400000102ff */
[----:B------:R-:W-:Y:S01]  /*3f40*/  SHF.L.U32 R10, R14, R5, RZ ;  /* 0x000000050e0a7219 */ /* 0x000fe200000006ff */
[----:B------:R-:W-:-:S05]  /*3f50*/  IMAD.WIDE.U32 R14, R15, 0x8, R8 ;  /* 0x000000080f0e7825 */ /* 0x000fca00078e0008 */
[----:B------:R1:W-:Y:S01]  /*3f60*/  REDG.E.OR.64.STRONG.GPU desc[UR4][R14.64], R10 ;  /* 0x0000000a0e00798e */ /* 0x0003e2000f12e504 */
[-C--:B0-----:R-:W-:Y:S01]  /*3f70*/  SHF.L.U64.HI R13, R21, R18.reuse, RZ ;  /* 0x00000012150d7219 */ /* 0x081fe200000102ff */
[----:B------:R-:W-:Y:S01]  /*3f80*/  IMAD.WIDE.U32 R16, R19, 0x8, R8 ;  /* 0x0000000813107825 */ /* 0x000fe200078e0008 */
[----:B------:R-:W-:-:S03]  /*3f90*/  SHF.L.U32 R12, R21, R18, RZ ;  /* 0x00000012150c7219 */ /* 0x000fc600000006ff */
[C---:B------:R-:W-:Y:S02]  /*3fa0*/  VIADD R21, R0.reuse, 0x5a ;  /* 0x0000005a00157836 */ /* 0x040fe40000000000 */
[----:B------:R0:W-:Y:S03]  /*3fb0*/  REDG.E.OR.64.STRONG.GPU desc[UR4][R16.64], R12 ;  /* 0x0000000c1000798e */ /* 0x0001e6000f12e504 */
[----:B-1----:R-:W-:Y:S02]  /*3fc0*/  LOP3.LUT R14, R21, 0x3a, RZ, 0xc0, !PT ;  /* 0x0000003a150e7812 */ /* 0x002fe400078ec0ff */
[----:B0-----:R-:W-:Y:S02]  /*3fd0*/  SHF.R.U32.HI R17, RZ, 0x6, R21 ;  /* 0x00000006ff117819 */ /* 0x001fe40000011615 */
[----:B------:R-:W2:Y:S01]  /*3fe0*/  LDG.E.CONSTANT R21, desc[UR4][R6.64+0x1300] ;  /* 0x0013000406157981 */ /* 0x000ea2000c1e9900 */
[----:B------:R-:W-:-:S02]  /*3ff0*/  VIADD R18, R0, 0x50 ;  /* 0x0000005000127836 */ /* 0x000fc40000000000 */
[----:B------:R-:W-:-:S03]  /*4000*/  VIADD R20, R0, 0x55 ;  /* 0x0000005500147836 */ /* 0x000fc60000000000 */
[----:B------:R-:W-:Y:S02]  /*4010*/  LOP3.LUT R19, R18, 0x30, RZ, 0xc0, !PT ;  /* 0x0000003012137812 */ /* 0x000fe400078ec0ff */
[----:B------:R-:W-:Y:S01]  /*4020*/  SHF.R.U32.HI R13, RZ, 0x6, R18 ;  /* 0x00000006ff0d7819 */ /* 0x000fe20000011612 */
[----:B------:R-:W-:Y:S01]  /*4030*/  VIADD R18, R0, 0x5f ;  /* 0x0000005f00127836 */ /* 0x000fe20000000000 */
[----:B-----5:R-:W-:Y:S02]  /*4040*/  LOP3.LUT R24, R3, 0x1f, RZ, 0xc0, !PT ;  /* 0x0000001f03187812 */ /* 0x020fe400078ec0ff */
[----:B------:R-:W-:Y:S02]  /*4050*/  LOP3.LUT R3, R20, 0x35, RZ, 0xc0, !PT ;  /* 0x0000003514037812 */ /* 0x000fe400078ec0ff */
[----:B------:R-:W-:Y:S02]  /*4060*/  SHF.R.U32.HI R15, RZ, 0x6, R20 ;  /* 0x00000006ff0f7819 */ /* 0x000fe40000011614 */
[----:B------:R-:W-:-:S02]  /*4070*/  LOP3.LUT R20, R18, 0x3f, RZ, 0xc0, !PT ;  /* 0x0000003f12147812 */ /* 0x000fc400078ec0ff */
[----:B------:R-:W-:Y:S02]  /*4080*/  LOP3.LUT R22, R4, 0x1f, RZ, 0xc0, !PT ;  /* 0x0000001f04167812 */ /* 0x000fe400078ec0ff */
[CC--:B------:R-:W-:Y:S02]  /*4090*/  SHF.L.U64.HI R5, R24.reuse, R19.reuse, RZ ;  /* 0x0000001318057219 */ /* 0x0c0fe400000102ff */
[----:B------:R-:W-:Y:S02]  /*40a0*/  SHF.L.U32 R4, R24, R19, RZ ;  /* 0x0000001318047219 */ /* 0x000fe400000006ff */
[----:B------:R-:W-:Y:S02]  /*40b0*/  ISETP.GE.U32.AND P0, PT, R20, 0x3c, PT ;  /* 0x0000003c1400780c */ /* 0x000fe40003f06070 */
[----:B------:R-:W-:Y:S01]  /*40c0*/  LOP3.LUT R19, R2, 0x1f, RZ, 0xc0, !PT ;  /* 0x0000001f02137812 */ /* 0x000fe200078ec0ff */
[----:B------:R-:W-:Y:S01]  /*40d0*/  IMAD.WIDE.U32 R12, R13, 0x8, R8 ;  /* 0x000000080d0c7825 */ /* 0x000fe200078e0008 */
[----:B------:R-:W-:-:S02]  /*40e0*/  SHF.L.U64.HI R11, R22, R3, RZ ;  /* 0x00000003160b7219 */ /* 0x000fc400000102ff */
[----:B------:R-:W-:Y:S02]  /*40f0*/  SHF.L.U32 R10, R22, R3, RZ ;  /* 0x00000003160a7219 */ /* 0x000fe400000006ff */
[-C--:B------:R-:W-:Y:S01]  /*4100*/  SHF.L.U64.HI R3, R19, R14.reuse, RZ ;  /* 0x0000000e13037219 */ /* 0x080fe200000102ff */
[--C-:B------:R-:W-:Y:S01]  /*4110*/  IMAD.WIDE.U32 R16, R17, 0x8, R8.reuse ;  /* 0x0000000811107825 */ /* 0x100fe200078e0008 */
[----:B------:R-:W-:Y:S01]  /*4120*/  SHF.L.U32 R2, R19, R14, RZ ;  /* 0x0000000e13027219 */ /* 0x000fe200000006ff */
[----:B------:R0:W-:Y:S02]  /*4130*/  REDG.E.OR.64.STRONG.GPU desc[UR4][R12.64], R4 ;  /* 0x000000040c00798e */ /* 0x0001e4000f12e504 */
[----:B------:R-:W-:Y:S01]  /*4140*/  IMAD.WIDE.U32 R14, R15, 0x8, R8 ;  /* 0x000000080f0e7825 */ /* 0x000fe200078e0008 */
[----:B------:R-:W-:Y:S04]  /*4150*/  BSSY.RECONVERGENT B0, `(.L_x_21) ;  /* 0x0000013000007945 */ /* 0x000fe80003800200 */
        /* <DEDUP_REMOVED lines=14> */
.L_x_22:
[-C--:B------:R-:W-:Y:S01]  /*4240*/  SHF.L.U64.HI R5, R21, R20.reuse, RZ ;  /* 0x0000001415057219 */ /* 0x080fe200000102ff */
[----:B------:R-:W-:Y:S01]  /*4250*/  IMAD.WIDE.U32 R2, R19, 0x8, R8 ;  /* 0x0000000813027825 */ /* 0x000fe200078e0008 */
[----:B------:R-:W-:-:S05]  /*4260*/  SHF.L.U32 R4, R21, R20, RZ ;  /* 0x0000001415047219 */ /* 0x000fca00000006ff */
[----:B------:R1:W-:Y:S02]  /*4270*/  REDG.E.OR.64.STRONG.GPU desc[UR4][R2.64], R4 ;  /* 0x000000040200798e */ /* 0x0003e4000f12e504 */
.L_x_23:
[----:B------:R-:W-:Y:S05]  /*4280*/  BSYNC.RECONVERGENT B0 ;  /* 0x0000000000007941 */ /* 0x000fea0003800200 */
.L_x_21:
[----:B------:R-:W2:Y:S04]  /*4290*/  LDG.E.CONSTANT R14, desc[UR4][R6.64+0x1400] ;  /* 0x00140004060e7981 */ /* 0x000ea8000c1e9900 */
[----:B------:R-:W3:Y:S04]  /*42a0*/  LDG.E.CONSTANT R12, desc[UR4][R6.64+0x1500] ;  /* 0x00150004060c7981 */ /* 0x000ee8000c1e9900 */
[----:B------:R-:W4:Y:S04]  /*42b0*/  LDG.E.CONSTANT R25, desc[UR4][R6.64+0x1600] ;  /* 0x0016000406197981 */ /* 0x000f28000c1e9900 */
[----:B01----:R-:W5:Y:S01]  /*42c0*/  LDG.E.CONSTANT R2, desc[UR4][R6.64+0x1700] ;  /* 0x0017000406027981 */ /* 0x003f62000c1e9900 */
[----:B------:R-:W-:-:S02]  /*42d0*/  VIADD R3, R0, 0x64 ;  /* 0x0000006400037836 */ /* 0x000fc40000000000 */
[----:B------:R-:W-:Y:S01]  /*42e0*/  VIADD R4, R0, 0x69 ;  /* 0x0000006900047836 */ /* 0x000fe20000000000 */
[----:B------:R-:W5:Y:S02]  /*42f0*/  LDG.E.CONSTANT R10, desc[UR4][R6.64+0x1800] ;  /* 0x00180004060a7981 */ /* 0x000f64000c1e9900 */
[----:B------:R-:W-:Y:S02]  /*4300*/  SHF.R.U32.HI R15, RZ, 0x6, R3 ;  /* 0x00000006ff0f7819 */ /* 0x000fe40000011603 */
[----:B------:R-:W-:Y:S02]  /*4310*/  LOP3.LUT R3, R3, 0x24, RZ, 0xc0, !PT ;  /* 0x0000002403037812 */ /* 0x000fe400078ec0ff */
[----:B------:R-:W-:Y:S02]  /*4320*/  SHF.R.U32.HI R17, RZ, 0x6, R4 ;  /* 0x00000006ff117819 */ /* 0x000fe40000011604 */
[----:B------:R-:W-:Y:S01]  /*4330*/  LOP3.LUT R11, R4, 0x29, RZ, 0xc0, !PT ;  /* 0x00000029040b7812 */ /* 0x000fe200078ec0ff */
[----:B------:R-:W-:-:S02]  /*4340*/  VIADD R21, R0, 0x78 ;  /* 0x0000007800157836 */ /* 0x000fc40000000000 */
[--C-:B------:R-:W-:Y:S01]  /*4350*/  IMAD.WIDE.U32 R16, R17, 0x8, R8.reuse ;  /* 0x0000000811107825 */ /* 0x100fe200078e0008 */
[----:B--2---:R-:W-:Y:S02]  /*4360*/  LOP3.LUT R14, R14, 0x1f, RZ, 0xc0, !PT ;  /* 0x0000001f0e0e7812 */ /* 0x004fe400078ec0ff */
[----:B---3--:R-:W-:Y:S02]  /*4370*/  LOP3.LUT R12, R12, 0x1f, RZ, 0xc0, !PT ;  /* 0x0000001f0c0c7812 */ /* 0x008fe400078ec0ff */
[CC--:B------:R-:W-:Y:S02]  /*4380*/  SHF.L.U64.HI R5, R14.reuse, R3.reuse, RZ ;  /* 0x000000030e057219 */ /* 0x0c0fe400000102ff */
[----:B------:R-:W-:Y:S01]  /*4390*/  SHF.L.U32 R4, R14, R3, RZ ;  /* 0x000000030e047219 */ /* 0x000fe200000006ff */
[----:B------:R-:W-:Y:S01]  /*43a0*/  IMAD.WIDE.U32 R14, R15, 0x8, R8 ;  /* 0x000000080f0e7825 */ /* 0x000fe200078e0008 */
[CC--:B------:R-:W-:Y:S02]  /*43b0*/  SHF.L.U64.HI R13, R12.reuse, R11.reuse, RZ ;  /* 0x0000000b0c0d7219 */ /* 0x0c0fe400000102ff */
[----:B------:R-:W-:-:S02]  /*43c0*/  SHF.L.U32 R12, R12, R11, RZ ;  /* 0x0000000b0c0c7219 */ /* 0x000fc400000006ff */
[----:B------:R0:W-:Y:S01]  /*43d0*/  REDG.E.OR.64.STRONG.GPU desc[UR4][R14.64], R4 ;  /* 0x000000040e00798e */ /* 0x0001e2000f12e504 */
[C---:B------:R-:W-:Y:S02]  /*43e0*/  VIADD R11, R0.reuse, 0x6e ;  /* 0x0000006e000b7836 */ /* 0x040fe40000000000 */
[----:B------:R-:W-:Y:S01]  /*43f0*/  VIADD R19, R0, 0x73 ;  /* 0x0000007300137836 */ /* 0x000fe20000000000 */
[----:B------:R1:W-:Y:S01]  /*4400*/  REDG.E.OR.64.STRONG.GPU desc[UR4][R16.64], R12 ;  /* 0x0000000c1000798e */ /* 0x0003e2000f12e504 */
[----:B----4-:R-:W-:Y:S02]  /*4410*/  LOP3.LUT R25, R25, 0x1f, RZ, 0xc0, !PT ;  /* 0x0000001f19197812 */ /* 0x010fe400078ec0ff */
[----:B------:R-:W-:Y:S02]  /*4420*/  LOP3.LUT R18, R11, 0x2e, RZ, 0xc0, !PT ;  /* 0x0000002e0b127812 */ /* 0x000fe400078ec0ff */
[----:B-----5:R-:W-:Y:S02]  /*4430*/  LOP3.LUT R23, R2, 0x1f, RZ, 0xc0, !PT ;  /* 0x0000001f02177812 */ /* 0x020fe400078ec0ff */
[----:B------:R-:W-:-:S02]  /*4440*/  SHF.L.U64.HI R3, R25, R18, RZ ;  /* 0x0000001219037219 */ /* 0x000fc400000102ff */
[----:B------:R-:W-:Y:S02]  /*4450*/  SHF.L.U32 R2, R25, R18, RZ ;  /* 0x0000001219027219 */ /* 0x000fe400000006ff */
[----:B0-----:R-:W-:Y:S02]  /*4460*/  LOP3.LUT R14, R21, 0x38, RZ, 0xc0, !PT ;  /* 0x00000038150e7812 */ /* 0x001fe400078ec0ff */
[----:B------:R-:W-:Y:S02]  /*4470*/  LOP3.LUT R20, R19, 0x33, RZ, 0xc0, !PT ;  /* 0x0000003313147812 */ /* 0x000fe400078ec0ff */
[----:B-1----:R-:W-:Y:S02]  /*4480*/  SHF.R.U32.HI R17, RZ, 0x6, R21 ;  /* 0x00000006ff117819 */ /* 0x002fe40000011615 */
[----:B------:R-:W2:Y:S01]  /*4490*/  LDG.E.CONSTANT R21, desc[UR4][R6.64+0x1900] ;  /* 0x0019000406157981 */ /* 0x000ea2000c1e9900 */
[----:B------:R-:W-:Y:S01]  /*44a0*/  VIADD R18, R0, 0x7d ;  /* 0x0000007d00127836 */ /* 0x000fe20000000000 */
[----:B------:R-:W-:-:S02]  /*44b0*/  SHF.L.U64.HI R5, R23, R20, RZ ;  /* 0x0000001417057219 */ /* 0x000fc400000102ff */
[----:B------:R-:W-:Y:S02]  /*44c0*/  SHF.L.U32 R4, R23, R20, RZ ;  /* 0x0000001417047219 */ /* 0x000fe400000006ff */
[----:B------:R-:W-:Y:S02]  /*44d0*/  LOP3.LUT R20, R18, 0x3d, RZ, 0xc0, !PT ;  /* 0x0000003d12147812 */ /* 0x000fe400078ec0ff */
[----:B------:R-:W-:Y:S02]  /*44e0*/  SHF.R.U32.HI R13, RZ, 0x6, R11 ;  /* 0x00000006ff0d7819 */ /* 0x000fe4000001160b */
[----:B------:R-:W-:Y:S02]  /*44f0*/  ISETP.GE.U32.AND P0, PT, R20, 0x3c, PT ;  /* 0x0000003c1400780c */ /* 0x000fe40003f06070 */
[----:B------:R-:W-:Y:S01]  /*4500*/  LOP3.LUT R23, R10, 0x1f, RZ, 0xc0, !PT ;  /* 0x0000001f0a177812 */ /* 0x000fe200078ec0ff */
[----:B------:R-:W-:Y:S01]  /*4510*/  IMAD.WIDE.U32 R12, R13, 0x8, R8 ;  /* 0x000000080d0c7825 */ /* 0x000fe200078e0008 */
[----:B------:R-:W-:-:S02]  /*4520*/  SHF.R.U32.HI R15, RZ, 0x6, R19 ;  /* 0x00000006ff0f7819 */ /* 0x000fc40000011613 */
[CC--:B------:R-:W-:Y:S02]  /*4530*/  SHF.L.U64.HI R11, R23.reuse, R14.reuse, RZ ;  /* 0x0000000e170b7219 */ /* 0x0c0fe400000102ff */
[----:B------:R-:W-:Y:S01]  /*4540*/  SHF.L.U32 R10, R23, R14, RZ ;  /* 0x0000000e170a7219 */ /* 0x000fe200000006ff */
[--C-:B------:R-:W-:Y:S01]  /*4550*/  IMAD.WIDE.U32 R14, R15, 0x8, R8.reuse ;  /* 0x000000080f0e7825 */ /* 0x100fe200078e0008 */
[----:B------:R0:W-:Y:S03]  /*4560*/  REDG.E.OR.64.STRONG.GPU desc[UR4][R12.64], R2 ;  /* 0x000000020c00798e */ /* 0x0001e6000f12e504 */
[----:B------:R-:W-:Y:S01]  /*4570*/  IMAD.WIDE.U32 R16, R17, 0x8, R8 ;  /* 0x0000000811107825 */ /* 0x000fe200078e0008 */
[----:B------:R0:W-:Y:S01]  /*4580*/  REDG.E.OR.64.STRONG.GPU desc[UR4][R14.64], R4 ;  /* 0x000000040e00798e */ /* 0x0001e2000f12e504 */
[----:B------:R-:W-:Y:S03]  /*4590*/  BSSY.RECONVERGENT B0, `(.L_x_24) ;  /* 0x0000012000007945 */ /* 0x000fe60003800200 */
[----:B------:R0:W-:Y:S01]  /*45a0*/  REDG.E.OR.64.STRONG.GPU desc[UR4][R16.64], R10 ;  /* 0x0000000a1000798e */ /* 0x0001e2000f12e504 */
[----:B------:R-:W-:-:S02]  /*45b0*/  SHF.R.U32.HI R19, RZ, 0x6, R18 ;  /* 0x00000006ff137819 */ /* 0x000fc40000011612 */
        /* <DEDUP_REMOVED lines=11> */
.L_x_25:
[-C--:B------:R-:W-:Y:S01]  /*4670*/  SHF.L.U64.HI R5, R21, R20.reuse, RZ ;  /* 0x0000001415057219 */ /* 0x080fe200000102ff */
[----:B------:R-:W-:Y:S01]  /*4680*/  IMAD.WIDE.U32 R2, R19, 0x8, R8 ;  /* 0x0000000813027825 */ /* 0x000fe200078e0008 */
[----:B------:R-:W-:-:S05]  /*4690*/  SHF.L.U32 R4, R21, R20, RZ ;  /* 0x0000001415047219 */ /* 0x000fca00000006ff */
[----:B------:R0:W-:Y:S02]  /*46a0*/  REDG.E.OR.64.STRONG.GPU desc[UR4][R2.64], R4 ;  /* 0x000000040200798e */ /* 0x0001e4000f12e504 */
.L_x_26:
[----:B------:R-:W-:Y:S05]  /*46b0*/  BSYNC.RECONVERGENT B0 ;  /* 0x0000000000007941 */ /* 0x000fea0003800200 */
.L_x_24:
[----:B01----:R-:W2:Y:S04]  /*46c0*/  LDG.E.CONSTANT R5, desc[UR4][R6.64+0x1a00] ;  /* 0x001a000406057981 */ /* 0x003ea8000c1e9900 */
[----:B------:R-:W3:Y:S04]  /*46d0*/  LDG.E.CONSTANT R13, desc[UR4][R6.64+0x1b00] ;  /* 0x001b0004060d7981 */ /* 0x000ee8000c1e9900 */
[----:B------:R-:W4:Y:S04]  /*46e0*/  LDG.E.CONSTANT R21, desc[UR4][R6.64+0x1c00] ;  /* 0x001c000406157981 */ /* 0x000f28000c1e9900 */
[----:B------:R-:W5:Y:S04]  /*46f0*/  LDG.E.CONSTANT R19, desc[UR4][R6.64+0x1d00] ;  /* 0x001d000406137981 */ /* 0x000f68000c1e9900 */
[----:B------:R-:W5:Y:S04]  /*4700*/  LDG.E.CONSTANT R18, desc[UR4][R6.64+0x1e00] ;  /* 0x001e000406127981 */ /* 0x000f68000c1e9900 */
[----:B------:R0:W5:Y:S01]  /*4710*/  LDG.E.CONSTANT R22, desc[UR4][R6.64+0x1f00] ;  /* 0x001f000406167981 */ /* 0x000162000c1e9900 */
[----:B------:R-:W-:-:S02]  /*4720*/  VIADD R10, R0, 0x82 ;  /* 0x00000082000a7836 */ /* 0x000fc40000000000 */
[C---:B------:R-:W-:Y:S02]  /*4730*/  VIADD R11, R0.reuse, 0x87 ;  /* 0x00000087000b7836 */ /* 0x040fe40000000000 */
[----:B------:R-:W-:Y:S01]  /*4740*/  VIADD R24, R0, 0x8c ;  /* 0x0000008c00187836 */ /* 0x000fe20000000000 */
[----:B------:R-:W-:Y:S01]  /*4750*/  LOP3.LUT R2, R10, 0x22, RZ, 0xc0, !PT ;  /* 0x000000220a027812 */ /* 0x000fe200078ec0ff */
[C---:B------:R-:W-:Y:S01]  /*4760*/  VIADD R23, R0.reuse, 0x91 ;  /* 0x0000009100177836 */ /* 0x040fe20000000000 */
[----:B------:R-:W-:Y:S01]  /*4770*/  LOP3.LUT R4, R11, 0x27, RZ, 0xc0, !PT ;  /* 0x000000270b047812 */ /* 0x000fe200078ec0ff */
[C---:B------:R-:W-:Y:S01]  /*4780*/  VIADD R20, R0.reuse, 0x96 ;  /* 0x0000009600147836 */ /* 0x040fe20000000000 */
[----:B0-----:R-:W-:Y:S01]  /*4790*/  SHF.R.U32.HI R7, RZ, 0x6, R10 ;  /* 0x00000006ff077819 */ /* 0x001fe2000001160a */
[----:B------:R-:W-:Y:S01]  /*47a0*/  VIADD R0, R0, 0x9b ;  /* 0x0000009b00007836 */ /* 0x000fe20000000000 */
[----:B------:R-:W-:Y:S02]  /*47b0*/  SHF.R.U32.HI R11, RZ, 0x6, R11 ;  /* 0x00000006ff0b7819 */ /* 0x000fe4000001160b */
[----:B------:R-:W-:Y:S01]  /*47c0*/  SHF.R.U32.HI R15, RZ, 0x6, R23 ;  /* 0x00000006ff0f7819 */ /* 0x000fe20000011617 */
[----:B------:R-:W-:Y:S01]  /*47d0*/  IMAD.WIDE.U32 R6, R7, 0x8, R8 ;  /* 0x0000000807067825 */ /* 0x000fe200078e0008 */
[----:B------:R-:W-:-:S02]  /*47e0*/  SHF.R.U32.HI R17, RZ, 0x6, R20 ;  /* 0x00000006ff117819 */ /* 0x000fc40000011614 */
[----:B------:R-:W-:Y:S01]  /*47f0*/  SHF.R.U32.HI R25, RZ, 0x6, R0 ;  /* 0x00000006ff197819 */ /* 0x000fe20000011600 */
[----:B------:R-:W-:Y:S01]  /*4800*/  IMAD.WIDE.U32 R10, R11, 0x8, R8 ;  /* 0x000000080b0a7825 */ /* 0x000fe200078e0008 */
[----:B------:R-:W-:-:S03]  /*4810*/  LOP3.LUT R23, R23, 0x31, RZ, 0xc0, !PT ;  /* 0x0000003117177812 */ /* 0x000fc600078ec0ff */
[----:B------:R-:W-:Y:S01]  /*4820*/  IMAD.WIDE.U32 R14, R15, 0x8, R8 ;  /* 0x000000080f0e7825 */ /* 0x000fe200078e0008 */
[----:B------:R-:W-:-:S03]  /*4830*/  LOP3.LUT R20, R20, 0x36, RZ, 0xc0, !PT ;  /* 0x0000003614147812 */ /* 0x000fc600078ec0ff */
[----:B------:R-:W-:Y:S01]  /*4840*/  IMAD.WIDE.U32 R16, R17, 0x8, R8 ;  /* 0x0000000811107825 */ /* 0x000fe200078e0008 */
[----:B------:R-:W-:Y:S02]  /*4850*/  LOP3.LUT R0, R0, 0x3b, RZ, 0xc0, !PT ;  /* 0x0000003b00007812 */ /* 0x000fe400078ec0ff */
[----:B--2---:R-:W-:Y:S02]  /*4860*/  LOP3.LUT R5, R5, 0x1f, RZ, 0xc0, !PT ;  /* 0x0000001f05057812 */ /* 0x004fe400078ec0ff */
[----:B---3--:R-:W-:Y:S02]  /*4870*/  LOP3.LUT R13, R13, 0x1f, RZ, 0xc0, !PT ;  /* 0x0000001f0d0d7812 */ /* 0x008fe400078ec0ff */
[CC--:B------:R-:W-:Y:S02]  /*4880*/  SHF.L.U64.HI R3, R5.reuse, R2.reuse, RZ ;  /* 0x0000000205037219 */ /* 0x0c0fe400000102ff */
[----:B------:R-:W-:Y:S02]  /*4890*/  SHF.L.U32 R2, R5, R2, RZ ;  /* 0x0000000205027219 */ /* 0x000fe400000006ff */
[----:B------:R-:W-:-:S02]  /*48a0*/  SHF.L.U64.HI R5, R13, R4, RZ ;  /* 0x000000040d057219 */ /* 0x000fc400000102ff */
[----:B------:R-:W-:Y:S01]  /*48b0*/  SHF.L.U32 R4, R13, R4, RZ ;  /* 0x000000040d047219 */ /* 0x000fe200000006ff */
[----:B------:R0:W-:Y:S01]  /*48c0*/  REDG.E.OR.64.STRONG.GPU desc[UR4][R6.64], R2 ;  /* 0x000000020600798e */ /* 0x0001e2000f12e504 */
[----:B------:R-:W-:Y:S02]  /*48d0*/  SHF.R.U32.HI R13, RZ, 0x6, R24 ;  /* 0x00000006ff0d7819 */ /* 0x000fe40000011618 */
[----:B------:R-:W-:Y:S01]  /*48e0*/  LOP3.LUT R24, R24, 0x2c, RZ, 0xc0, !PT ;  /* 0x0000002c18187812 */ /* 0x000fe200078ec0ff */
[----:B------:R1:W-:Y:S01]  /*48f0*/  REDG.E.OR.64.STRONG.GPU desc[UR4][R10.64], R4 ;  /* 0x000000040a00798e */ /* 0x0003e2000f12e504 */
[----:B----4-:R-:W-:Y:S01]  /*4900*/  LOP3.LUT R21, R21, 0x1f, RZ, 0xc0, !PT ;  /* 0x0000001f15157812 */ /* 0x010fe200078ec0ff */
[----:B------:R-:W-:Y:S01]  /*4910*/  IMAD.WIDE.U32 R12, R13, 0x8, R8 ;  /* 0x000000080d0c7825 */ /* 0x000fe200078e0008 */
[----:B-----5:R-:W-:-:S03]  /*4920*/  LOP3.LUT R26, R19, 0x1f, RZ, 0xc0, !PT ;  /* 0x0000001f131a7812 */ /* 0x020fc600078ec0ff */
[----:B------:R-:W-:Y:S01]  /*4930*/  IMAD.WIDE.U32 R8, R25, 0x8, R8 ;  /* 0x0000000819087825 */ /* 0x000fe200078e0008 */
[CC--:B------:R-:W-:Y:S02]  /*4940*/  SHF.L.U64.HI R25, R21.reuse, R24.reuse, RZ ;  /* 0x0000001815197219 */ /* 0x0c0fe400000102ff */
[----:B------:R-:W-:Y:S02]  /*4950*/  SHF.L.U32 R24, R21, R24, RZ ;  /* 0x0000001815187219 */ /* 0x000fe400000006ff */
[----:B------:R-:W-:Y:S02]  /*4960*/  LOP3.LUT R27, R18, 0x1f, RZ, 0xc0, !PT ;  /* 0x0000001f121b7812 */ /* 0x000fe400078ec0ff */
[----:B------:R-:W-:Y:S01]  /*4970*/  LOP3.LUT R21, R22, 0x1f, RZ, 0xc0, !PT ;  /* 0x0000001f16157812 */ /* 0x000fe200078ec0ff */
[----:B------:R-:W-:Y:S01]  /*4980*/  REDG.E.OR.64.STRONG.GPU desc[UR4][R12.64], R24 ;  /* 0x000000180c00798e */ /* 0x000fe2000f12e504 */
[CC--:B------:R-:W-:Y:S02]  /*4990*/  SHF.L.U64.HI R19, R26.reuse, R23.reuse, RZ ;  /* 0x000000171a137219 */ /* 0x0c0fe400000102ff */
[----:B------:R-:W-:-:S02]  /*49a0*/  SHF.L.U32 R18, R26, R23, RZ ;  /* 0x000000171a127219 */ /* 0x000fc400000006ff */
[CC--:B0-----:R-:W-:Y:S02]  /*49b0*/  SHF.L.U64.HI R3, R27.reuse, R20.reuse, RZ ;  /* 0x000000141b037219 */ /* 0x0c1fe400000102ff */
[----:B------:R-:W-:Y:S01]  /*49c0*/  SHF.L.U32 R2, R27, R20, RZ ;  /* 0x000000141b027219 */ /* 0x000fe200000006ff */
[----:B------:R-:W-:Y:S01]  /*49d0*/  REDG.E.OR.64.STRONG.GPU desc[UR4][R14.64], R18 ;  /* 0x000000120e00798e */ /* 0x000fe2000f12e504 */
[CC--:B-1----:R-:W-:Y:S02]  /*49e0*/  SHF.L.U64.HI R5, R21.reuse, R0.reuse, RZ ;  /* 0x0000000015057219 */ /* 0x0c2fe400000102ff */
[----:B------:R-:W-:Y:S01]  /*49f0*/  SHF.L.U32 R4, R21, R0, RZ ;  /* 0x0000000015047219 */ /* 0x000fe200000006ff */
[----:B------:R-:W-:Y:S04]  /*4a00*/  REDG.E.OR.64.STRONG.GPU desc[UR4][R16.64], R2 ;  /* 0x000000021000798e */ /* 0x000fe8000f12e504 */
[----:B------:R-:W-:Y:S01]  /*4a10*/  REDG.E.OR.64.STRONG.GPU desc[UR4][R8.64], R4 ;  /* 0x000000040800798e */ /* 0x000fe2000f12e504 */
[----:B------:R-:W-:Y:S05]  /*4a20*/  EXIT ;  /* 0x000000000000794d */ /* 0x000fea0003800000 */
.L_x_13:
[----:B------:R-:W-:-:S13]  /*4a30*/  ISETP.NE.AND P0, PT, R4, 0x7, PT ;  /* 0x000000070400780c */ /* 0x000fda0003f05270 */
[----:B------:R-:W-:Y:S05]  /*4a40*/  @!P0 BRA `(.L_x_27) ;  /* 0x00000004007c8947 */ /* 0x000fea0003800000 */
[----:B------:R-:W-:-:S13]  /*4a50*/  ISETP.NE.AND P0, PT, R4, 0x8, PT ;  /* 0x000000080400780c */ /* 0x000fda0003f05270 */
[----:B------:R-:W-:Y:S05]  /*4a60*/  @P0 EXIT ;  /* 0x000000000000094d */ /* 0x000fea0003800000 */
[----:B------:R-:W0:Y:S02]  /*4a70*/  S2R R7, SR_TID.X ;  /* 0x0000000000077919 */ /* 0x000e240000002100 */
[----:B0-----:R-:W-:-:S05]  /*4a80*/  IMAD.WIDE.U32 R2, R7, 0x8, R2 ;  /* 0x0000000807027825 */ /* 0x001fca00078e0002 */
[----:B------:R-:W2:Y:S04]  /*4a90*/  LDG.E.CONSTANT R15, desc[UR4][R2.64+0x100] ;  /* 0x00010004020f7981 */ /* 0x000ea8000c1e9900 */
[----:B------:R-:W3:Y:S04]  /*4aa0*/  LDG.E.U8.CONSTANT R6, desc[UR4][R2.64] ;  /* 0x0000000402067981 */ /* 0x000ee8000c1e9100 */
[----:B------:R-:W4:Y:S04]  /*4ab0*/  LDG.E.CONSTANT R12, desc[UR4][R2.64+0x200] ;  /* 0x00020004020c7981 */ /* 0x000f28000c1e9900 */
[----:B------:R-:W5:Y:S04]  /*4ac0*/  LDG.E.CONSTANT R13, desc[UR4][R2.64+0x500] ;  /* 0x00050004020d7981 */ /* 0x000f68000c1e9900 */
[----:B------:R-:W5:Y:S04]  /*4ad0*/  LDG.E.CONSTANT R4, desc[UR4][R2.64+0x900] ;  /* 0x0009000402047981 */ /* 0x000f68000c1e9900 */
[----:B------:R-:W5:Y:S04]  /*4ae0*/  LDG.E.U8.CONSTANT R0, desc[UR4][R2.64+0x800] ;  /* 0x0008000402007981 */ /* 0x000f68000c1e9100 */
[----:B------:R-:W5:Y:S04]  /*4af0*/  LDG.E.CONSTANT R16, desc[UR4][R2.64+0x600] ;  /* 0x0006000402107981 */ /* 0x000f68000c1e9900 */
[----:B------:R-:W5:Y:S04]  /*4b00*/  LDG.E.CONSTANT R14, desc[UR4][R2.64+0x400] ;  /* 0x00040004020e7981 */ /* 0x000f68000c1e9900 */
[----:B------:R-:W5:Y:S04]  /*4b10*/  LDG.E.CONSTANT R11, desc[UR4][R2.64+0xd00] ;  /* 0x000d0004020b7981 */ /* 0x000f68000c1e9900 */
[----:B------:R-:W5:Y:S04]  /*4b20*/  LDG.E.CONSTANT R10, desc[UR4][R2.64+0x300] ;  /* 0x00030004020a7981 */ /* 0x000f68000c1e9900 */
[----:B------:R-:W5:Y:S04]  /*4b30*/  LDG.E.CONSTANT R5, desc[UR4][R2.64+0x700] ;  /* 0x0007000402057981 */ /* 0x000f68000c1e9900 */
[----:B------:R-:W5:Y:S04]  /*4b40*/  LDG.E.CONSTANT R22, desc[UR4][R2.64+0xa00] ;  /* 0x000a000402167981 */ /* 0x000f68000c1e9900 */
[----:B------:R-:W5:Y:S01]  /*4b50*/  LDG.E.CONSTANT R21, desc[UR4][R2.64+0xc00] ;  /* 0x000c000402157981 */ /* 0x000f62000c1e9900 */
[----:B------:R-:W-:-:S03]  /*4b60*/  IMAD.SHL.U32 R7, R7, 0x4, RZ ;  /* 0x0000000407077824 */ /* 0x000fc600078e00ff */
[----:B------:R-:W5:Y:S01]  /*4b70*/  LDG.E.CONSTANT R20, desc[UR4][R2.64+0xf00] ;  /* 0x000f000402147981 */ /* 0x000f62000c1e9900 */
[----:B------:R-:W-:-:S03]  /*4b80*/  IMAD.WIDE.U32 R8, R7, 0x8, R8 ;  /* 0x0000000807087825 */ /* 0x000fc600078e0008 */
[----:B------:R-:W5:Y:S04]  /*4b90*/  LDG.E.CONSTANT R7, desc[UR4][R2.64+0xb00] ;  /* 0x000b000402077981 */ /* 0x000f68000c1e9900 */
[----:B------:R-:W5:Y:S04]  /*4ba0*/  LDG.E.CONSTANT R19, desc[UR4][R2.64+0x1d00] ;  /* 0x001d000402137981 */ /* 0x000f68000c1e9900 */
[----:B------:R-:W5:Y:S04]  /*4bb0*/  LDG.E.CONSTANT R17, desc[UR4][R2.64+0x1900] ;  /* 0x0019000402117981 */ /* 0x000f68000c1e9900 */
[----:B------:R-:W5:Y:S04]  /*4bc0*/  LDG.E.CONSTANT R24, desc[UR4][R2.64+0x1e00] ;  /* 0x001e000402187981 */ /* 0x000f68000c1e9900 */
[----:B------:R-:W5:Y:S01]  /*4bd0*/  LDG.E.U8.CONSTANT R18, desc[UR4][R2.64+0x1000] ;  /* 0x0010000402127981 */ /* 0x000f62000c1e9100 */
[----:B--2---:R-:W-:-:S05]  /*4be0*/  IMAD.SHL.U32 R15, R15, 0x100, RZ ;  /* 0x000001000f0f7824 */ /* 0x004fca00078e00ff */
[----:B---3--:R-:W-:Y:S01]  /*4bf0*/  LOP3.LUT R6, R6, 0xff00, R15, 0xf8, !PT ;  /* 0x0000ff0006067812 */ /* 0x008fe200078ef80f */
[----:B----4-:R-:W-:Y:S02]  /*4c00*/  IMAD.U32 R15, R12, 0x10000, RZ ;  /* 0x000100000c0f7824 */ /* 0x010fe400078e00ff */
[----:B-----5:R-:W-:-:S03]  /*4c10*/  IMAD.SHL.U32 R13, R13, 0x100, RZ ;  /* 0x000001000d0d7824 */ /* 0x020fc600078e00ff */
[----:B------:R-:W-:Y:S02]  /*4c20*/  LOP3.LUT R15, R6, 0xff0000, R15, 0xf8, !PT ;  /* 0x00ff0000060f7812 */ /* 0x000fe400078ef80f */
[----:B------:R-:W2:Y:S01]  /*4c30*/  LDG.E.CONSTANT R6, desc[UR4][R2.64+0xe00] ;  /* 0x000e000402067981 */ /* 0x000ea2000c1e9900 */
[----:B------:R-:W-:Y:S01]  /*4c40*/  IMAD.SHL.U32 R25, R4, 0x100, RZ ;  /* 0x0000010004197824 */ /* 0x000fe200078e00ff */
[----:B------:R-:W-:-:S04]  /*4c50*/  LOP3.LUT R13, R13, 0xff00, RZ, 0xc0, !PT ;  /* 0x0000ff000d0d7812 */ /* 0x000fc800078ec0ff */
[----:B------:R-:W-:Y:S02]  /*4c60*/  LOP3.LUT R25, R0, 0xff00, R25, 0xf8, !PT ;  /* 0x0000ff0000197812 */ /* 0x000fe400078ef819 */
[----:B------:R-:W3:Y:S01]  /*4c70*/  LDG.E.CONSTANT R0, desc[UR4][R2.64+0x1500] ;  /* 0x0015000402007981 */ /* 0x000ee2000c1e9900 */
[----:B------:R-:W-:-:S03]  /*4c80*/  IMAD.U32 R12, R16, 0x10000, RZ ;  /* 0x00010000100c7824 */ /* 0x000fc600078e00ff */
[----:B------:R-:W4:Y:S01]  /*4c90*/  LDG.E.U8.CONSTANT R16, desc[UR4][R2.64+0x1800] ;  /* 0x0018000402107981 */ /* 0x000f22000c1e9100 */
[----:B------:R-:W-:-:S03]  /*4ca0*/  LOP3.LUT R13, R13, 0xff, R14, 0xf8, !PT ;  /* 0x000000ff0d0d7812 */ /* 0x000fc600078ef80e */
[----:B------:R-:W5:Y:S01]  /*4cb0*/  LDG.E.CONSTANT R14, desc[UR4][R2.64+0x1100] ;  /* 0x00110004020e7981 */ /* 0x000f62000c1e9900 */
[----:B------:R-:W-:Y:S01]  /*4cc0*/  IMAD.SHL.U32 R23, R11, 0x100, RZ ;  /* 0x000001000b177824 */ /* 0x000fe200078e00ff */
[----:B------:R-:W-:Y:S02]  /*4cd0*/  LOP3.LUT R12, R13, 0xff0000, R12, 0xf8, !PT ;  /* 0x00ff00000d0c7812 */ /* 0x000fe400078ef80c */
[----:B------:R-:W4:Y:S01]  /*4ce0*/  LDG.E.CONSTANT R13, desc[UR4][R2.64+0x1c00] ;  /* 0x001c0004020d7981 */ /* 0x000f22000c1e9900 */
[----:B------:R-:W-:-:S03]  /*4cf0*/  IMAD.SHL.U32 R10, R10, 0x1000000, RZ ;  /* 0x010000000a0a7824 */ /* 0x000fc600078e00ff */
[----:B------:R-:W4:Y:S01]  /*4d00*/  LDG.E.CONSTANT R11, desc[UR4][R2.64+0x1a00] ;  /* 0x001a0004020b7981 */ /* 0x000f22000c1e9900 */
[----:B------:R-:W-:Y:S01]  /*4d10*/  IMAD.SHL.U32 R5, R5, 0x1000000, RZ ;  /* 0x0100000005057824 */ /* 0x000fe200078e00ff */
[----:B------:R-:W-:Y:S02]  /*4d20*/  LOP3.LUT R4, R15, 0xff000000, R10, 0xf8, !PT ;  /* 0xff0000000f047812 */ /* 0x000fe400078ef80a */
[----:B------:R-:W4:Y:S01]  /*4d30*/  LDG.E.CONSTANT R10, desc[UR4][R2.64+0x1600] ;  /* 0x00160004020a7981 */ /* 0x000f22000c1e9900 */
[----:B------:R-:W-:Y:S01]  /*4d40*/  IMAD.U32 R26, R22, 0x10000, RZ ;  /* 0x00010000161a7824 */ /* 0x000fe200078e00ff */
[----:B------:R-:W-:Y:S02]  /*4d50*/  LOP3.LUT R22, R23, 0xff00, RZ, 0xc0, !PT ;  /* 0x0000ff0017167812 */ /* 0x000fe400078ec0ff */
[----:B------:R-:W-:Y:S01]  /*4d60*/  LOP3.LUT R5, R5, R12, RZ, 0xfc, !PT ;  /* 0x0000000c05057212 */ /* 0x000fe200078efcff */
[----:B------:R-:W4:Y:S01]  /*4d70*/  LDG.E.CONSTANT R15, desc[UR4][R2.64+0x1400] ;  /* 0x00140004020f7981 */ /* 0x000f22000c1e9900 */
[----:B------:R-:W-:-:S03]  /*4d80*/  LOP3.LUT R27, R22, 0xff, R21, 0xf8, !PT ;  /* 0x000000ff161b7812 */ /* 0x000fc600078ef815 */
[----:B------:R-:W4:Y:S01]  /*4d90*/  LDG.E.CONSTANT R12, desc[UR4][R2.64+0x1200] ;  /* 0x00120004020c7981 */ /* 0x000f22000c1e9900 */
[----:B------:R-:W-:-:S03]  /*4da0*/  LOP3.LUT R26, R25, 0xff0000, R26, 0xf8, !PT ;  /* 0x00ff0000191a7812 */ /* 0x000fc600078ef81a */
[----:B------:R-:W4:Y:S04]  /*4db0*/  LDG.E.CONSTANT R22, desc[UR4][R2.64+0x1700] ;  /* 0x0017000402167981 */ /* 0x000f28000c1e9900 */
[----:B------:R-:W4:Y:S04]  /*4dc0*/  LDG.E.CONSTANT R21, desc[UR4][R2.64+0x1300] ;  /* 0x0013000402157981 */ /* 0x000f28000c1e9900 */
[----:B------:R-:W4:Y:S04]  /*4dd0*/  LDG.E.CONSTANT R23, desc[UR4][R2.64+0x1b00] ;  /* 0x001b000402177981 */ /* 0x000f28000c1e9900 */
[----:B------:R0:W4:Y:S04]  /*4de0*/  LDG.E.CONSTANT R25, desc[UR4][R2.64+0x1f00] ;  /* 0x001f000402197981 */ /* 0x000128000c1e9900 */
[----:B------:R1:W-:Y:S01]  /*4df0*/  STG.E.64 desc[UR4][R8.64], R4 ;  /* 0x0000000408007986 */ /* 0x0003e2000c101b04 */
[----:B0-----:R-:W-:-:S02]  /*4e00*/  IMAD.SHL.U32 R3, R17, 0x100, RZ ;  /* 0x0000010011037824 */ /* 0x001fc400078e00ff */
[----:B--2---:R-:W-:-:S05]  /*4e10*/  IMAD.U32 R6, R6, 0x10000, RZ ;  /* 0x0001000006067824 */ /* 0x004fca00078e00ff */
[----:B------:R-:W-:Y:S01]  /*4e20*/  LOP3.LUT R28, R27, 0xff0000, R6, 0xf8, !PT ;  /* 0x00ff00001b1c7812 */ /* 0x000fe200078ef806 */
[----:B------:R-:W-:Y:S02]  /*4e30*/  IMAD.SHL.U32 R27, R7, 0x1000000, RZ ;  /* 0x01000000071b7824 */ /* 0x000fe400078e00ff */
[----:B------:R-:W-:Y:S02]  /*4e40*/  IMAD.SHL.U32 R7, R20, 0x1000000, RZ ;  /* 0x0100000014077824 */ /* 0x000fe400078e00ff */
[----:B---3--:R-:W-:Y:S02]  /*4e50*/  IMAD.SHL.U32 R20, R0, 0x100, RZ ;  /* 0x0000010000147824 */ /* 0x008fe400078e00ff */
[----:B------:R-:W-:-:S03]  /*4e60*/  IMAD.SHL.U32 R0, R19, 0x100, RZ ;  /* 0x0000010013007824 */ /* 0x000fc600078e00ff */
[----:B------:R-:W-:Y:S01]  /*4e70*/  LOP3.LUT R2, R20, 0xff00, RZ, 0xc0, !PT ;  /* 0x0000ff0014027812 */ /* 0x000fe200078ec0ff */
[----:B-----5:R-:W-:Y:S01]  /*4e80*/  IMAD.SHL.U32 R19, R14, 0x100, RZ ;  /* 0x000001000e137824 */ /* 0x020fe200078e00ff */
[----:B------:R-:W-:Y:S02]  /*4e90*/  LOP3.LUT R0, R0, 0xff00, RZ, 0xc0, !PT ;  /* 0x0000ff0000007812 */ /* 0x000fe400078ec0ff */
[----:B----4-:R-:W-:Y:S02]  /*4ea0*/  LOP3.LUT R3, R16, 0xff00, R3, 0xf8, !PT ;  /* 0x0000ff0010037812 */ /* 0x010fe400078ef803 */
[----:B------:R-:W-:Y:S01]  /*4eb0*/  LOP3.LUT R13, R0, 0xff, R13, 0xf8, !PT ;  /* 0x000000ff000d7812 */ /* 0x000fe200078ef80d */
[----:B------:R-:W-:Y:S01]  /*4ec0*/  IMAD.U32 R0, R24, 0x10000, RZ ;  /* 0x0001000018007824 */ /* 0x000fe200078e00ff */
[----:B------:R-:W-:Y:S01]  /*4ed0*/  LOP3.LUT R17, R18, 0xff00, R19, 0xf8, !PT ;  /* 0x0000ff0012117812 */ /* 0x000fe200078ef813 */
[----:B-1----:R-:W-:Y:S02]  /*4ee0*/  IMAD.U32 R4, R11, 0x10000, RZ ;  /* 0x000100000b047824 */ /* 0x002fe400078e00ff */
[----:B------:R-:W-:Y:S01]  /*4ef0*/  IMAD.U32 R5, R10, 0x10000, RZ ;  /* 0x000100000a057824 */ /* 0x000fe200078e00ff */
[----:B------:R-:W-:Y:S01]  /*4f00*/  LOP3.LUT R2, R2, 0xff, R15, 0xf8, !PT ;  /* 0x000000ff02027812 */ /* 0x000fe200078ef80f */
[----:B------:R-:W-:-:S03]  /*4f10*/  IMAD.U32 R12, R12, 0x10000, RZ ;  /* 0x000100000c0c7824 */ /* 0x000fc600078e00ff */
[----:B------:R-:W-:Y:S01]  /*4f20*/  LOP3.LUT R5, R2, 0xff0000, R5, 0xf8, !PT ;  /* 0x00ff000002057812 */ /* 0x000fe200078ef805 */
[----:B------:R-:W-:Y:S01]  /*4f30*/  IMAD.SHL.U32 R22, R22, 0x1000000, RZ ;  /* 0x0100000016167824 */ /* 0x000fe200078e00ff */
[----:B------:R-:W-:Y:S02]  /*4f40*/  LOP3.LUT R10, R17, 0xff0000, R12, 0xf8, !PT ;  /* 0x00ff0000110a7812 */ /* 0x000fe400078ef80c */
[----:B------:R-:W-:Y:S01]  /*4f50*/  LOP3.LUT R4, R3, 0xff0000, R4, 0xf8, !PT ;  /* 0x00ff000003047812 */ /* 0x000fe200078ef804 */
[----:B------:R-:W-:Y:S01]  /*4f60*/  IMAD.SHL.U32 R21, R21, 0x1000000, RZ ;  /* 0x0100000015157824 */ /* 0x000fe200078e00ff */
[----:B------:R-:W-:Y:S01]  /*4f70*/  LOP3.LUT R0, R13, 0xff0000, R0, 0xf8, !PT ;  /* 0x00ff00000d007812 */ /* 0x000fe200078ef800 */
[----:B------:R-:W-:Y:S02]  /*4f80*/  IMAD.SHL.U32 R23, R23, 0x1000000, RZ ;  /* 0x0100000017177824 */ /* 0x000fe400078e00ff */
[----:B------:R-:W-:Y:S01]  /*4f90*/  IMAD.SHL.U32 R25, R25, 0x1000000, RZ ;  /* 0x0100000019197824 */ /* 0x000fe200078e00ff */
[----:B------:R-:W-:-:S02]  /*4fa0*/  LOP3.LUT R3, R22, R5, RZ, 0xfc, !PT ;  /* 0x0000000516037212 */ /* 0x000fc400078efcff */
[----:B------:R-:W-:Y:S02]  /*4fb0*/  LOP3.LUT R6, R26, 0xff000000, R27, 0xf8, !PT ;  /* 0xff0000001a067812 */ /* 0x000fe400078ef81b */
[----:B------:R-:W-:Y:S02]  /*4fc0*/  LOP3.LUT R7, R7, R28, RZ, 0xfc, !PT ;  /* 0x0000001c07077212 */ /* 0x000fe400078efcff */
[----:B------:R-:W-:Y:S02]  /*4fd0*/  LOP3.LUT R2, R10, 0xff000000, R21, 0xf8, !PT ;  /* 0xff0000000a027812 */ /* 0x000fe400078ef815 */
[----:B------:R-:W-:Y:S02]  /*4fe0*/  LOP3.LUT R4, R4, 0xff000000, R23, 0xf8, !PT ;  /* 0xff00000004047812 */ /* 0x000fe400078ef817 */
[----:B------:R-:W-:Y:S01]  /*4ff0*/  LOP3.LUT R5, R25, R0, RZ, 0xfc, !PT ;  /* 0x0000000019057212 */ /* 0x000fe200078efcff */
[----:B------:R-:W-:Y:S04]  /*5000*/  STG.E.64 desc[UR4][R8.64+0x8], R6 ;  /* 0x0000080608007986 */ /* 0x000fe8000c101b04 */
[----:B------:R-:W-:Y:S04]  /*5010*/  STG.E.64 desc[UR4][R8.64+0x10], R2 ;  /* 0x0000100208007986 */ /* 0x000fe8000c101b04 */
[----:B------:R-:W-:Y:S01]  /*5020*/  STG.E.64 desc[UR4][R8.64+0x18], R4 ;  /* 0x0000180408007986 */ /* 0x000fe2000c101b04 */
[----:B------:R-:W-:Y:S05]  /*5030*/  EXIT ;  /* 0x000000000000794d */ /* 0x000fea0003800000 */
.L_x_27:
[----:B------:R-:W0:Y:S02]  /*5040*/  S2R R5, SR_TID.X ;  /* 0x0000000000057919 */ /* 0x000e240000002100 */
[----:B0-----:R-:W-:-:S05]  /*5050*/  IMAD.WIDE.U32 R2, R5, 0x8, R2 ;  /* 0x0000000805027825 */ /* 0x001fca00078e0002 */
[----:B------:R-:W2:Y:S04]  /*5060*/  LDG.E.CONSTANT R7, desc[UR4][R2.64] ;  /* 0x0000000402077981 */ /* 0x000ea8000c1e9900 */
[----:B------:R-:W3:Y:S04]  /*5070*/  LDG.E.CONSTANT R13, desc[UR4][R2.64+0x100] ;  /* 0x00010004020d7981 */ /* 0x000ee8000c1e9900 */
[----:B------:R-:W4:Y:S04]  /*5080*/  LDG.E.CONSTANT R15, desc[UR4][R2.64+0x200] ;  /* 0x00020004020f7981 */ /* 0x000f28000c1e9900 */
[----:B------:R-:W5:Y:S01]  /*5090*/  LDG.E.CONSTANT R17, desc[UR4][R2.64+0x300] ;  /* 0x0003000402117981 */ /* 0x000f62000c1e9900 */
[----:B------:R-:W-:-:S04]  /*50a0*/  IMAD R0, R5, 0xe0, RZ ;  /* 0x000000e005007824 */ /* 0x000fc800078e02ff */
[C---:B------:R-:W-:Y:S01]  /*50b0*/  VIADD R5, R0.reuse, 0x7 ;  /* 0x0000000700057836 */ /* 0x040fe20000000000 */
[C---:B------:R-:W-:Y:S01]  /*50c0*/  LOP3.LUT R4, R0.reuse, 0x20, RZ, 0xc0, !PT ;  /* 0x0000002000047812 */ /* 0x040fe200078ec0ff */
[----:B------:R-:W-:-:S03]  /*50d0*/  VIADD R12, R0, 0x15 ;  /* 0x00000015000c7836 */ /* 0x000fc60000000000 */
[----:B------:R-:W-:Y:S02]  /*50e0*/  LOP3.LUT R6, R5, 0x27, RZ, 0xc0, !PT ;  /* 0x0000002705067812 */ /* 0x000fe400078ec0ff */
[----:B------:R-:W-:Y:S02]  /*50f0*/  LOP3.LUT R14, R12, 0x35, RZ, 0xc0, !PT ;  /* 0x000000350c0e7812 */ /* 0x000fe400078ec0ff */
[----:B--2---:R-:W-:-:S04]  /*5100*/  LOP3.LUT R7, R7, 0x7f, RZ, 0xc0, !PT ;  /* 0x0000007f07077812 */ /* 0x004fc800078ec0ff */
[CC--:B------:R-:W-:Y:S02]  /*5110*/  SHF.L.U64.HI R5, R7.reuse, R4.reuse, RZ ;  /* 0x0000000407057219 */ /* 0x0c0fe400000102ff */
[----:B------:R-:W-:Y:S01]  /*5120*/  SHF.L.U32 R4, R7, R4, RZ ;  /* 0x0000000407047219 */ /* 0x000fe200000006ff */
[----:B------:R-:W-:Y:S01]  /*5130*/  VIADD R7, R0, 0xe ;  /* 0x0000000e00077836 */ /* 0x000fe20000000000 */
[----:B---3--:R-:W-:Y:S02]  /*5140*/  LOP3.LUT R13, R13, 0x7f, RZ, 0xc0, !PT ;  /* 0x0000007f0d0d7812 */ /* 0x008fe400078ec0ff */
[----:B----4-:R-:W-:Y:S02]  /*5150*/  LOP3.LUT R15, R15, 0x7f, RZ, 0xc0, !PT ;  /* 0x0000007f0f0f7812 */ /* 0x010fe400078ec0ff */
[CC--:B------:R-:W-:Y:S02]  /*5160*/  SHF.L.U64.HI R11, R13.reuse, R6.reuse, RZ ;  /* 0x000000060d0b7219 */ /* 0x0c0fe400000102ff */
[----:B------:R-:W-:-:S02]  /*5170*/  SHF.L.U32 R10, R13, R6, RZ ;  /* 0x000000060d0a7219 */ /* 0x000fc400000006ff */
[----:B------:R-:W-:Y:S02]  /*5180*/  LOP3.LUT R6, R7, 0x2e, RZ, 0xc0, !PT ;  /* 0x0000002e07067812 */ /* 0x000fe400078ec0ff */
[----:B-----5:R-:W-:Y:S02]  /*5190*/  LOP3.LUT R17, R17, 0x7f, RZ, 0xc0, !PT ;  /* 0x0000007f11117812 */ /* 0x020fe400078ec0ff */
[CC--:B------:R-:W-:Y:S02]  /*51a0*/  SHF.L.U64.HI R13, R15.reuse, R6.reuse, RZ ;  /* 0x000000060f0d7219 */ /* 0x0c0fe400000102ff */
[----:B------:R-:W-:Y:S02]  /*51b0*/  SHF.L.U32 R12, R15, R6, RZ ;  /* 0x000000060f0c7219 */ /* 0x000fe400000006ff */
[CC--:B------:R-:W-:Y:S02]  /*51c0*/  SHF.L.U64.HI R15, R17.reuse, R14.reuse, RZ ;  /* 0x0000000e110f7219 */ /* 0x0c0fe400000102ff */
[----:B------:R-:W-:-:S02]  /*51d0*/  SHF.L.U32 R14, R17, R14, RZ ;  /* 0x0000000e110e7219 */ /* 0x000fc400000006ff */
[----:B------:R-:W2:Y:S01]  /*51e0*/  LDG.E.CONSTANT R17, desc[UR4][R2.64+0x400] ;  /* 0x0004000402117981 */ /* 0x000ea2000c1e9900 */
[----:B------:R-:W-:Y:S01]  /*51f0*/  VIADD R16, R0, 0x1c ;  /* 0x0000001c00107836 */ /* 0x000fe20000000000 */
[----:B------:R-:W-:-:S04]  /*5200*/  SHF.R.U32.HI R7, RZ, 0x6, R0 ;  /* 0x00000006ff077819 */ /* 0x000fc80000011600 */
[----:B------:R-:W-:Y:S01]  /*5210*/  LOP3.LUT R16, R16, 0x3c, RZ, 0xc0, !PT ;  /* 0x0000003c10107812 */ /* 0x000fe200078ec0ff */
[----:B------:R-:W-:-:S03]  /*5220*/  IMAD.WIDE.U32 R6, R7, 0x8, R8 ;  /* 0x0000000807067825 */ /* 0x000fc600078e0008 */
[----:B------:R-:W-:Y:S02]  /*5230*/  ISETP.GE.U32.AND P0, PT, R16, 0x3a, PT ;  /* 0x0000003a1000780c */ /* 0x000fe40003f06070 */
[----:B------:R0:W-:Y:S01]  /*5240*/  REDG.E.OR.64.STRONG.GPU desc[UR4][R6.64], R4 ;  /* 0x000000040600798e */ /* 0x0001e2000f12e504 */
[----:B------:R-:W-:Y:S03]  /*5250*/  BSSY.RECONVERGENT B0, `(.L_x_28) ;  /* 0x0000011000007945 */ /* 0x000fe60003800200 */
[----:B------:R0:W-:Y:S04]  /*5260*/  REDG.E.OR.64.STRONG.GPU desc[UR4][R6.64], R10 ;  /* 0x0000000a0600798e */ /* 0x0001e8000f12e504 */
[----:B------:R0:W-:Y:S04]  /*5270*/  REDG.E.OR.64.STRONG.GPU desc[UR4][R6.64], R12 ;  /* 0x0000000c0600798e */ /* 0x0001e8000f12e504 */
        /* <DEDUP_REMOVED lines=11> */
.L_x_29:
[CC--:B------:R-:W-:Y:S02]  /*5330*/  SHF.L.U64.HI R5, R17.reuse, R16.reuse, RZ ;  /* 0x0000001011057219 */ /* 0x0c0fe400000102ff */
[----:B------:R-:W-:-:S05]  /*5340*/  SHF.L.U32 R4, R17, R16, RZ ;  /* 0x0000001011047219 */ /* 0x000fca00000006ff */
[----:B------:R0:W-:Y:S02]  /*5350*/  REDG.E.OR.64.STRONG.GPU desc[UR4][R6.64], R4 ;  /* 0x000000040600798e */ /* 0x0001e4000f12e504 */
.L_x_30:
[----:B------:R-:W-:Y:S05]  /*5360*/  BSYNC.RECONVERGENT B0 ;  /* 0x0000000000007941 */ /* 0x000fea0003800200 */
.L_x_28:
[----:B01----:R-:W2:Y:S04]  /*5370*/  LDG.E.CONSTANT R6, desc[UR4][R2.64+0x500] ;  /* 0x0005000402067981 */ /* 0x003ea8000c1e9900 */
[----:B------:R-:W3:Y:S04]  /*5380*/  LDG.E.CONSTANT R19, desc[UR4][R2.64+0x800] ;  /* 0x0008000402137981 */ /* 0x000ee8000c1e9900 */
[----:B------:R-:W4:Y:S04]  /*5390*/  LDG.E.CONSTANT R7, desc[UR4][R2.64+0x600] ;  /* 0x0006000402077981 */ /* 0x000f28000c1e9900 */
[----:B------:R-:W5:Y:S04]  /*53a0*/  LDG.E.CONSTANT R17, desc[UR4][R2.64+0x700] ;  /* 0x0007000402117981 */ /* 0x000f68000c1e9900 */
[----:B------:R-:W5:Y:S01]  /*53b0*/  LDG.E.CONSTANT R21, desc[UR4][R2.64+0x900] ;  /* 0x0009000402157981 */ /* 0x000f62000c1e9900 */
[----:B------:R-:W-:-:S02]  /*53c0*/  VIADD R4, R0, 0x23 ;  /* 0x0000002300047836 */ /* 0x000fc40000000000 */
[----:B------:R-:W-:-:S03]  /*53d0*/  VIADD R16, R0, 0x38 ;  /* 0x0000003800107836 */ /* 0x000fc60000000000 */
[----:B------:R-:W-:Y:S02]  /*53e0*/  SHF.R.U32.HI R11, RZ, 0x6, R4 ;  /* 0x00000006ff0b7819 */ /* 0x000fe40000011604 */
[----:B------:R-:W-:-:S03]  /*53f0*/  LOP3.LUT R5, R4, 0x23, RZ, 0xc0, !PT ;  /* 0x0000002304057812 */ /* 0x000fc600078ec0ff */
[----:B------:R-:W-:Y:S01]  /*5400*/  IMAD.WIDE.U32 R10, R11, 0x8, R8 ;  /* 0x000000080b0a7825 */ /* 0x000fe200078e0008 */
[----:B------:R-:W-:-:S03]  /*5410*/  LOP3.LUT R18, R16, 0x38, RZ, 0xc0, !PT ;  /* 0x0000003810127812 */ /* 0x000fc600078ec0ff */
[C---:B------:R-:W-:Y:S02]  /*5420*/  VIADD R14, R0.reuse, 0x2a ;  /* 0x0000002a000e7836 */ /* 0x040fe40000000000 */
[----:B------:R-:W-:-:S03]  /*5430*/  VIADD R15, R0, 0x31 ;  /* 0x00000031000f7836 */ /* 0x000fc60000000000 */
[----:B------:R-:W-:Y:S01]  /*5440*/  LOP3.LUT R4, R14, 0x2a, RZ, 0xc0, !PT ;  /* 0x0000002a0e047812 */ /* 0x000fe200078ec0ff */
[----:B------:R-:W-:Y:S01]  /*5450*/  BSSY.RECONVERGENT B0, `(.L_x_31) ;  /* 0x000002b000007945 */ /* 0x000fe20003800200 */
[----:B--2---:R-:W-:-:S04]  /*5460*/  LOP3.LUT R6, R6, 0x7f, RZ, 0xc0, !PT ;  /* 0x0000007f06067812 */ /* 0x004fc800078ec0ff */
[CC--:B------:R-:W-:Y:S02]  /*5470*/  SHF.L.U64.HI R13, R6.reuse, R5.reuse, RZ ;  /* 0x00000005060d7219 */ /* 0x0c0fe400000102ff */
[----:B------:R-:W-:Y:S02]  /*5480*/  SHF.L.U32 R12, R6, R5, RZ ;  /* 0x00000005060c7219 */ /* 0x000fe400000006ff */
[----:B---3--:R-:W-:-:S03]  /*5490*/  LOP3.LUT R19, R19, 0x7f, RZ, 0xc0, !PT ;  /* 0x0000007f13137812 */ /* 0x008fc600078ec0ff */
[----:B------:R0:W-:Y:S01]  /*54a0*/  REDG.E.OR.64.STRONG.GPU desc[UR4][R10.64], R12 ;  /* 0x0000000c0a00798e */ /* 0x0001e2000f12e504 */
[----:B----4-:R-:W-:Y:S02]  /*54b0*/  LOP3.LUT R7, R7, 0x7f, RZ, 0xc0, !PT ;  /* 0x0000007f07077812 */ /* 0x010fe400078ec0ff */
[----:B------:R-:W-:Y:S02]  /*54c0*/  LOP3.LUT R6, R15, 0x31, RZ, 0xc0, !PT ;  /* 0x000000310f067812 */ /* 0x000fe400078ec0ff */
[----:B-----5:R-:W-:Y:S02]  /*54d0*/  LOP3.LUT R17, R17, 0x7f, RZ, 0xc0, !PT ;  /* 0x0000007f11117812 */ /* 0x020fe400078ec0ff */
[CC--:B0-----:R-:W-:Y:S02]  /*54e0*/  SHF.L.U64.HI R11, R19.reuse, R18.reuse, RZ ;  /* 0x00000012130b7219 */ /* 0x0c1fe400000102ff */
[----:B------:R-:W-:Y:S01]  /*54f0*/  SHF.L.U32 R10, R19, R18, RZ ;  /* 0x00000012130a7219 */ /* 0x000fe200000006ff */
[----:B------:R-:W-:Y:S01]  /*5500*/  VIADD R18, R0, 0x3f ;  /* 0x0000003f00127836 */ /* 0x000fe20000000000 */
[----:B------:R-:W-:-:S04]  /*5510*/  SHF.L.U64.HI R5, R7, R4, RZ ;  /* 0x0000000407057219 */ /* 0x000fc800000102ff */
[----:B------:R-:W-:Y:S02]  /*5520*/  LOP3.LUT R20, R18, 0x3f, RZ, 0xc0, !PT ;  /* 0x0000003f12147812 */ /* 0x000fe400078ec0ff */
[----:B------:R-:W-:Y:S02]  /*5530*/  SHF.L.U32 R4, R7, R4, RZ ;  /* 0x0000000407047219 */ /* 0x000fe400000006ff */
[CC--:B------:R-:W-:Y:S02]  /*5540*/  SHF.L.U64.HI R7, R17.reuse, R6.reuse, RZ ;  /* 0x0000000611077219 */ /* 0x0c0fe400000102ff */
[----:B------:R-:W-:Y:S02]  /*5550*/  SHF.R.U32.HI R13, RZ, 0x6, R14 ;  /* 0x00000006ff0d7819 */ /* 0x000fe4000001160e */
[----:B------:R-:W-:Y:S02]  /*5560*/  ISETP.GE.U32.AND P0, PT, R20, 0x3a, PT ;  /* 0x0000003a1400780c */ /* 0x000fe40003f06070 */
[----:B------:R-:W-:-:S02]  /*5570*/  SHF.L.U32 R6, R17, R6, RZ ;  /* 0x0000000611067219 */ /* 0x000fc400000006ff */
[----:B------:R-:W-:Y:S02]  /*5580*/  SHF.R.U32.HI R15, RZ, 0x6, R15 ;  /* 0x00000006ff0f7819 */ /* 0x000fe4000001160f */
[----:B------:R-:W-:Y:S01]  /*5590*/  SHF.R.U32.HI R17, RZ, 0x6, R16 ;  /* 0x00000006ff117819 */ /* 0x000fe20000011610 */
[----:B------:R-:W-:-:S04]  /*55a0*/  IMAD.WIDE.U32 R12, R13, 0x8, R8 ;  /* 0x000000080d0c7825 */ /* 0x000fc800078e0008 */
[--C-:B------:R-:W-:Y:S01]  /*55b0*/  IMAD.WIDE.U32 R14, R15, 0x8, R8.reuse ;  /* 0x000000080f0e7825 */ /* 0x100fe200078e0008 */
[----:B------:R0:W-:Y:S03]  /*55c0*/  REDG.E.OR.64.STRONG.GPU desc[UR4][R12.64], R4 ;  /* 0x000000040c00798e */ /* 0x0001e6000f12e504 */
[----:B------:R-:W-:Y:S01]  /*55d0*/  IMAD.WIDE.U32 R16, R17, 0x8, R8 ;  /* 0x0000000811107825 */ /* 0x000fe200078e0008 */
[----:B------:R0:W-:Y:S01]  /*55e0*/  REDG.E.OR.64.STRONG.GPU desc[UR4][R14.64], R6 ;  /* 0x000000060e00798e */ /* 0x0001e2000f12e504 */
[----:B------:R-:W-:-:S03]  /*55f0*/  SHF.R.U32.HI R19, RZ, 0x6, R18 ;  /* 0x00000006ff137819 */ /* 0x000fc60000011612 */
[----:B------:R0:W-:Y:S01]  /*5600*/  REDG.E.OR.64.STRONG.GPU desc[UR4][R16.64], R10 ;  /* 0x0000000a1000798e */ /* 0x0001e2000f12e504 */
[----:B------:R-:W-:Y:S01]  /*5610*/  LOP3.LUT R21, R21, 0x7f, RZ, 0xc0, !PT ;  /* 0x0000007f15157812 */ /* 0x000fe200078ec0ff */
[----:B------:R-:W-:Y:S06]  /*5620*/  @!P0 BRA `(.L_x_32) ;  /* 0x0000000000248947 */ /* 0x000fec0003800000 */
[----:B0-----:R-:W-:Y:S01]  /*5630*/  IADD3 R10, PT, PT, -R20, 0x40, RZ ;  /* 0x00000040140a7810 */ /* 0x001fe20007ffe1ff */
        /* <DEDUP_REMOVED lines=8> */
.L_x_32:
[-C--:B0-----:R-:W-:Y:S01]  /*56c0*/  SHF.L.U64.HI R7, R21, R20.reuse, RZ ;  /* 0x0000001415077219 */ /* 0x081fe200000102ff */
[----:B------:R-:W-:Y:S01]  /*56d0*/  IMAD.WIDE.U32 R4, R19, 0x8, R8 ;  /* 0x0000000813047825 */ /* 0x000fe200078e0008 */
[----:B------:R-:W-:-:S05]  /*56e0*/  SHF.L.U32 R6, R21, R20, RZ ;  /* 0x0000001415067219 */ /* 0x000fca00000006ff */
[----:B------:R1:W-:Y:S02]  /*56f0*/  REDG.E.OR.64.STRONG.GPU desc[UR4][R4.64], R6 ;  /* 0x000000060400798e */ /* 0x0003e4000f12e504 */
.L_x_33:
[----:B------:R-:W-:Y:S05]  /*5700*/  BSYNC.RECONVERGENT B0 ;  /* 0x0000000000007941 */ /* 0x000fea0003800200 */
.L_x_31:
[----:B01----:R-:W2:Y:S04]  /*5710*/  LDG.E.CONSTANT R7, desc[UR4][R2.64+0xa00] ;  /* 0x000a000402077981 */ /* 0x003ea8000c1e9900 */
[----:B------:R-:W3:Y:S04]  /*5720*/  LDG.E.CONSTANT R13, desc[UR4][R2.64+0xb00] ;  /* 0x000b0004020d7981 */ /* 0x000ee8000c1e9900 */
[----:B------:R-:W4:Y:S01]  /*5730*/  LDG.E.CONSTANT R19, desc[UR4][R2.64+0xc00] ;  /* 0x000c000402137981 */ /* 0x000f22000c1e9900 */
[C---:B------:R-:W-:Y:S02]  /*5740*/  VIADD R10, R0.reuse, 0x46 ;  /* 0x00000046000a7836 */ /* 0x040fe40000000000 */
[C---:B------:R-:W-:Y:S01]  /*5750*/  VIADD R11, R0.reuse, 0x4d ;  /* 0x0000004d000b7836 */ /* 0x040fe20000000000 */
[----:B------:R-:W5:Y:S01]  /*5760*/  LDG.E.CONSTANT R21, desc[UR4][R2.64+0xd00] ;  /* 0x000d000402157981 */ /* 0x000f62000c1e9900 */
[----:B------:R-:W-:Y:S01]  /*5770*/  VIADD R18, R0, 0x5b ;  /* 0x0000005b00127836 */ /* 0x000fe20000000000 */
[----:B------:R-:W-:Y:S01]  /*5780*/  LOP3.LUT R4, R10, 0x26, RZ, 0xc0, !PT ;  /* 0x000000260a047812 */ /* 0x000fe200078ec0ff */
[----:B------:R-:W-:Y:S01]  /*5790*/  VIADD R12, R0, 0x54 ;  /* 0x00000054000c7836 */ /* 0x000fe20000000000 */
[----:B------:R-:W-:-:S02]  /*57a0*/  LOP3.LUT R6, R11, 0x2d, RZ, 0xc0, !PT ;  /* 0x0000002d0b067812 */ /* 0x000fc400078ec0ff */
[----:B------:R-:W-:Y:S02]  /*57b0*/  LOP3.LUT R20, R18, 0x3b, RZ, 0xc0, !PT ;  /* 0x0000003b12147812 */ /* 0x000fe400078ec0ff */
[----:B------:R-:W-:Y:S02]  /*57c0*/  LOP3.LUT R14, R12, 0x34, RZ, 0xc0, !PT ;  /* 0x000000340c0e7812 */ /* 0x000fe400078ec0ff */
[----:B------:R-:W-:Y:S02]  /*57d0*/  ISETP.GE.U32.AND P0, PT, R20, 0x3a, PT ;  /* 0x0000003a1400780c */ /* 0x000fe40003f06070 */
[----:B------:R-:W-:Y:S02]  /*57e0*/  SHF.R.U32.HI R15, RZ, 0x6, R11 ;  /* 0x00000006ff0f7819 */ /* 0x000fe4000001160b */
[----:B------:R-:W-:-:S05]  /*57f0*/  SHF.R.U32.HI R17, RZ, 0x6, R12 ;  /* 0x00000006ff117819 */ /* 0x000fca000001160c */
[----:B------:R-:W-:Y:S01]  /*5800*/  IMAD.WIDE.U32 R16, R17, 0x8, R8 ;  /* 0x0000000811107825 */ /* 0x000fe200078e0008 */
[----:B------:R-:W-:Y:S01]  /*5810*/  BSSY.RECONVERGENT B0, `(.L_x_34) ;  /* 0x0000020000007945 */ /* 0x000fe20003800200 */
[----:B--2---:R-:W-:Y:S02]  /*5820*/  LOP3.LUT R7, R7, 0x7f, RZ, 0xc0, !PT ;  /* 0x0000007f07077812 */ /* 0x004fe400078ec0ff */
[----:B---3--:R-:W-:Y:S02]  /*5830*/  LOP3.LUT R13, R13, 0x7f, RZ, 0xc0, !PT ;  /* 0x0000007f0d0d7812 */ /* 0x008fe400078ec0ff */
[CC--:B------:R-:W-:Y:S02]  /*5840*/  SHF.L.U64.HI R5, R7.reuse, R4.reuse, RZ ;  /* 0x0000000407057219 */ /* 0x0c0fe400000102ff */
[----:B------:R-:W-:Y:S02]  /*5850*/  SHF.L.U32 R4, R7, R4, RZ ;  /* 0x0000000407047219 */ /* 0x000fe400000006ff */
[----:B------:R-:W-:-:S02]  /*5860*/  SHF.L.U64.HI R7, R13, R6, RZ ;  /* 0x000000060d077219 */ /* 0x000fc400000102ff */
[----:B------:R-:W-:Y:S02]  /*5870*/  SHF.L.U32 R6, R13, R6, RZ ;  /* 0x000000060d067219 */ /* 0x000fe400000006ff */
[----:B------:R-:W-:Y:S02]  /*5880*/  SHF.R.U32.HI R13, RZ, 0x6, R10 ;  /* 0x00000006ff0d7819 */ /* 0x000fe4000001160a */
[----:B----4-:R-:W-:-:S03]  /*5890*/  LOP3.LUT R19, R19, 0x7f, RZ, 0xc0, !PT ;  /* 0x0000007f13137812 */ /* 0x010fc600078ec0ff */
[--C-:B------:R-:W-:Y:S01]  /*58a0*/  IMAD.WIDE.U32 R12, R13, 0x8, R8.reuse ;  /* 0x000000080d0c7825 */ /* 0x100fe200078e0008 */
[CC--:B------:R-:W-:Y:S02]  /*58b0*/  SHF.L.U64.HI R11, R19.reuse, R14.reuse, RZ ;  /* 0x0000000e130b7219 */ /* 0x0c0fe400000102ff */
[----:B------:R-:W-:Y:S01]  /*58c0*/  SHF.L.U32 R10, R19, R14, RZ ;  /* 0x0000000e130a7219 */ /* 0x000fe200000006ff */
[----:B------:R-:W-:Y:S01]  /*58d0*/  IMAD.WIDE.U32 R14, R15, 0x8, R8 ;  /* 0x000000080f0e7825 */ /* 0x000fe200078e0008 */
[----:B------:R0:W-:Y:S04]  /*58e0*/  REDG.E.OR.64.STRONG.GPU desc[UR4][R12.64], R4 ;  /* 0x000000040c00798e */ /* 0x0001e8000f12e504 */
[----:B------:R0:W-:Y:S01]  /*58f0*/  REDG.E.OR.64.STRONG.GPU desc[UR4][R14.64], R6 ;  /* 0x000000060e00798e */ /* 0x0001e2000f12e504 */
[----:B------:R-:W-:-:S03]  /*5900*/  SHF.R.U32.HI R19, RZ, 0x6, R18 ;  /* 0x00000006ff137819 */ /* 0x000fc60000011612 */
[----:B------:R0:W-:Y:S01]  /*5910*/  REDG.E.OR.64.STRONG.GPU desc[UR4][R16.64], R10 ;  /* 0x0000000a1000798e */ /* 0x0001e2000f12e504 */
[----:B-----5:R-:W-:Y:S01]  /*5920*/  LOP3.LUT R21, R21, 0x7f, RZ, 0xc0, !PT ;  /* 0x0000007f15157812 */ /* 0x020fe200078ec0ff */
        /* <DEDUP_REMOVED lines=10> */
.L_x_35:
[-C--:B0-----:R-:W-:Y:S01]  /*59d0*/  SHF.L.U64.HI R7, R21, R20.reuse, RZ ;  /* 0x0000001415077219 */ /* 0x081fe200000102ff */
[----:B------:R-:W-:Y:S01]  /*59e0*/  IMAD.WIDE.U32 R4, R19, 0x8, R8 ;  /* 0x0000000813047825 */ /* 0x000fe200078e0008 */
[----:B------:R-:W-:-:S05]  /*59f0*/  SHF.L.U32 R6, R21, R20, RZ ;  /* 0x0000001415067219 */ /* 0x000fca00000006ff */
[----:B------:R0:W-:Y:S02]  /*5a00*/  REDG.E.OR.64.STRONG.GPU desc[UR4][R4.64], R6 ;  /* 0x000000060400798e */ /* 0x0001e4000f12e504 */
.L_x_36:
[----:B------:R-:W-:Y:S05]  /*5a10*/  BSYNC.RECONVERGENT B0 ;  /* 0x0000000000007941 */ /* 0x000fea0003800200 */
.L_x_34:
        /* <DEDUP_REMOVED lines=53> */
.L_x_38:
[-C--:B0-----:R-:W-:Y:S01]  /*5d70*/  SHF.L.U64.HI R7, R21, R20.reuse, RZ ;  /* 0x0000001415077219 */ /* 0x081fe200000102ff */
[----:B------:R-:W-:Y:S01]  /*5d80*/  IMAD.WIDE.U32 R4, R19, 0x8, R8 ;  /* 0x0000000813047825 */ /* 0x000fe200078e0008 */
[----:B------:R-:W-:-:S05]  /*5d90*/  SHF.L.U32 R6, R21, R20, RZ ;  /* 0x0000001415067219 */ /* 0x000fca00000006ff */
[----:B------:R1:W-:Y:S02]  /*5da0*/  REDG.E.OR.64.STRONG.GPU desc[UR4][R4.64], R6 ;  /* 0x000000060400798e */ /* 0x0003e4000f12e504 */
.L_x_39:
[----:B------:R-:W-:Y:S05]  /*5db0*/  BSYNC.RECONVERGENT B0 ;  /* 0x0000000000007941 */ /* 0x000fea0003800200 */
.L_x_37:
        /* <DEDUP_REMOVED lines=12> */
[----:B------:R-:W-:Y:S02]  /*5e80*/  ISETP.NE.AND P0, PT, R20, 0x3a, PT ;  /* 0x0000003a1400780c */ /* 0x000fe40003f05270 */
        /* <DEDUP_REMOVED lines=30> */
.L_x_41:
[-C--:B0-----:R-:W-:Y:S01]  /*6070*/  SHF.L.U64.HI R5, R21, R20.reuse, RZ ;  /* 0x0000001415057219 */ /* 0x081fe200000102ff */
[----:B------:R-:W-:Y:S01]  /*6080*/  IMAD.WIDE.U32 R6, R19, 0x8, R8 ;  /* 0x0000000813067825 */ /* 0x000fe200078e0008 */
[----:B------:R-:W-:-:S05]  /*6090*/  SHF.L.U32 R4, R21, R20, RZ ;  /* 0x0000001415047219 */ /* 0x000fca00000006ff */
[----:B------:R0:W-:Y:S02]  /*60a0*/  REDG.E.OR.64.STRONG.GPU desc[UR4][R6.64], R4 ;  /* 0x000000040600798e */ /* 0x0001e4000f12e504 */
.L_x_42:
[----:B------:R-:W-:Y:S05]  /*60b0*/  BSYNC.RECONVERGENT B0 ;  /* 0x0000000000007941 */ /* 0x000fea0003800200 */
.L_x_40:
        /* <DEDUP_REMOVED lines=53> */
.L_x_44:
[-C--:B0-----:R-:W-:Y:S01]  /*6410*/  SHF.L.U64.HI R7, R21, R20.reuse, RZ ;  /* 0x0000001415077219 */ /* 0x081fe200000102ff */
[----:B------:R-:W-:Y:S01]  /*6420*/  IMAD.WIDE.U32 R4, R19, 0x8, R8 ;  /* 0x0000000813047825 */ /* 0x000fe200078e0008 */
[----:B------:R-:W-:-:S05]  /*6430*/  SHF.L.U32 R6, R21, R20, RZ ;  /* 0x0000001415067219 */ /* 0x000fca00000006ff */
[----:B------:R1:W-:Y:S02]  /*6440*/  REDG.E.OR.64.STRONG.GPU desc[UR4][R4.64], R6 ;  /* 0x000000060400798e */ /* 0x0003e4000f12e504 */
.L_x_45:
[----:B------:R-:W-:Y:S05]  /*6450*/  BSYNC.RECONVERGENT B0 ;  /* 0x0000000000007941 */ /* 0x000fea0003800200 */
.L_x_43:
[----:B------:R-:W2:Y:S04]  /*6460*/  LDG.E.CONSTANT R21, desc[UR4][R2.64+0x1c00] ;  /* 0x001c000402157981 */ /* 0x000ea8000c1e9900 */
[----:B------:R-:W3:Y:S04]  /*6470*/  LDG.E.CONSTANT R14, desc[UR4][R2.64+0x1d00] ;  /* 0x001d0004020e7981 */ /* 0x000ee8000c1e9900 */
[----:B------:R-:W4:Y:S04]  /*6480*/  LDG.E.CONSTANT R12, desc[UR4][R2.64+0x1e00] ;  /* 0x001e0004020c7981 */ /* 0x000f28000c1e9900 */
[----:B------:R5:W4:Y:S01]  /*6490*/  LDG.E.CONSTANT R13, desc[UR4][R2.64+0x1f00] ;  /* 0x001f0004020d7981 */ /* 0x000b22000c1e9900 */
[----:B01----:R-:W-:-:S02]  /*64a0*/  VIADD R4, R0, 0xc4 ;  /* 0x000000c400047836 */ /* 0x003fc40000000000 */
[C---:B------:R-:W-:Y:S02]  /*64b0*/  VIADD R16, R0.reuse, 0xd2 ;  /* 0x000000d200107836 */ /* 0x040fe40000000000 */
[C---:B------:R-:W-:Y:S01]  /*64c0*/  VIADD R15, R0.reuse, 0xcb ;  /* 0x000000cb000f7836 */ /* 0x040fe20000000000 */
[----:B------:R-:W-:Y:S01]  /*64d0*/  SHF.R.U32.HI R5, RZ, 0x6, R4 ;  /* 0x00000006ff057819 */ /* 0x000fe20000011604 */
[----:B------:R-:W-:Y:S01]  /*64e0*/  VIADD R17, R0, 0xd9 ;  /* 0x000000d900117836 */ /* 0x000fe20000000000 */
[----:B------:R-:W-:Y:S02]  /*64f0*/  SHF.R.U32.HI R11, RZ, 0x6, R16 ;  /* 0x00000006ff0b7819 */ /* 0x000fe40000011610 */
[----:B------:R-:W-:Y:S01]  /*6500*/  LOP3.LUT R0, R4, 0x24, RZ, 0xc0, !PT ;  /* 0x0000002404007812 */ /* 0x000fe200078ec0ff */
[----:B-----5:R-:W-:Y:S01]  /*6510*/  IMAD.WIDE.U32 R2, R5, 0x8, R8 ;  /* 0x0000000805027825 */ /* 0x020fe200078e0008 */
[----:B------:R-:W-:Y:S02]  /*6520*/  SHF.R.U32.HI R7, RZ, 0x6, R15 ;  /* 0x00000006ff077819 */ /* 0x000fe4000001160f */
[----:B------:R-:W-:Y:S01]  /*6530*/  SHF.R.U32.HI R19, RZ, 0x6, R17 ;  /* 0x00000006ff137819 */ /* 0x000fe20000011611 */
[----:B------:R-:W-:Y:S01]  /*6540*/  IMAD.WIDE.U32 R4, R11, 0x8, R8 ;  /* 0x000000080b047825 */ /* 0x000fe200078e0008 */
[----:B------:R-:W-:-:S02]  /*6550*/  LOP3.LUT R15, R15, 0x2b, RZ, 0xc0, !PT ;  /* 0x0000002b0f0f7812 */ /* 0x000fc400078ec0ff */
[----:B------:R-:W-:Y:S01]  /*6560*/  LOP3.LUT R16, R16, 0x32, RZ, 0xc0, !PT ;  /* 0x0000003210107812 */ /* 0x000fe200078ec0ff */
[----:B------:R-:W-:-:S04]  /*6570*/  IMAD.WIDE.U32 R6, R7, 0x8, R8 ;  /* 0x0000000807067825 */ /* 0x000fc800078e0008 */
[----:B------:R-:W-:Y:S01]  /*6580*/  IMAD.WIDE.U32 R8, R19, 0x8, R8 ;  /* 0x0000000813087825 */ /* 0x000fe200078e0008 */
[----:B--2---:R-:W-:-:S04]  /*6590*/  LOP3.LUT R21, R21, 0x7f, RZ, 0xc0, !PT ;  /* 0x0000007f15157812 */ /* 0x004fc800078ec0ff */
[CC--:B------:R-:W-:Y:S02]  /*65a0*/  SHF.L.U64.HI R11, R21.reuse, R0.reuse, RZ ;  /* 0x00000000150b7219 */ /* 0x0c0fe400000102ff */
[----:B------:R-:W-:Y:S02]  /*65b0*/  SHF.L.U32 R10, R21, R0, RZ ;  /* 0x00000000150a7219 */ /* 0x000fe400000006ff */
[----:B---3--:R-:W-:Y:S02]  /*65c0*/  LOP3.LUT R14, R14, 0x7f, RZ, 0xc0, !PT ;  /* 0x0000007f0e0e7812 */ /* 0x008fe400078ec0ff */
[----:B------:R-:W-:Y:S01]  /*65d0*/  LOP3.LUT R0, R17, 0x39, RZ, 0xc0, !PT ;  /* 0x0000003911007812 */ /* 0x000fe200078ec0ff */
[----:B------:R-:W-:Y:S01]  /*65e0*/  REDG.E.OR.64.STRONG.GPU desc[UR4][R2.64], R10 ;  /* 0x0000000a0200798e */ /* 0x000fe2000f12e504 */
[----:B----4-:R-:W-:Y:S02]  /*65f0*/  LOP3.LUT R17, R12, 0x7f, RZ, 0xc0, !PT ;  /* 0x0000007f0c117812 */ /* 0x010fe400078ec0ff */
[----:B------:R-:W-:-:S02]  /*6600*/  LOP3.LUT R19, R13, 0x7f, RZ, 0xc0, !PT ;  /* 0x0000007f0d137812 */ /* 0x000fc400078ec0ff */
[CC--:B------:R-:W-:Y:S02]  /*6610*/  SHF.L.U64.HI R13, R14.reuse, R15.reuse, RZ ;  /* 0x0000000f0e0d7219 */ /* 0x0c0fe400000102ff */
[----:B------:R-:W-:Y:S02]  /*6620*/  SHF.L.U32 R12, R14, R15, RZ ;  /* 0x0000000f0e0c7219 */ /* 0x000fe400000006ff */
[CC--:B------:R-:W-:Y:S02]  /*6630*/  SHF.L.U64.HI R15, R17.reuse, R16.reuse, RZ ;  /* 0x00000010110f7219 */ /* 0x0c0fe400000102ff */
[----:B------:R-:W-:Y:S01]  /*6640*/  SHF.L.U32 R14, R17, R16, RZ ;  /* 0x00000010110e7219 */ /* 0x000fe200000006ff */
[----:B------:R-:W-:Y:S01]  /*6650*/  REDG.E.OR.64.STRONG.GPU desc[UR4][R6.64], R12 ;  /* 0x0000000c0600798e */ /* 0x000fe2000f12e504 */
[CC--:B------:R-:W-:Y:S02]  /*6660*/  SHF.L.U64.HI R17, R19.reuse, R0.reuse, RZ ;  /* 0x0000000013117219 */ /* 0x0c0fe400000102ff */
[----:B------:R-:W-:Y:S01]  /*6670*/  SHF.L.U32 R16, R19, R0, RZ ;  /* 0x0000000013107219 */ /* 0x000fe200000006ff */
[----:B------:R-:W-:Y:S04]  /*6680*/  REDG.E.OR.64.STRONG.GPU desc[UR4][R4.64], R14 ;  /* 0x0000000e0400798e */ /* 0x000fe8000f12e504 */
[----:B------:R-:W-:Y:S01]  /*6690*/  REDG.E.OR.64.STRONG.GPU desc[UR4][R8.64], R16 ;  /* 0x000000100800798e */ /* 0x000fe2000f12e504 */
[----:B------:R-:W-:Y:S05]  /*66a0*/  EXIT ;  /* 0x000000000000794d */ /* 0x000fea0003800000 */
.L_x_2:
        /* <DEDUP_REMOVED lines=13> */
[----:B------:R-:W5:Y:S04]  /*6780*/  LDG.E.64.CONSTANT R20, desc[UR4][R10.64+0x300] ;  /* 0x000300040a147981 */ /* 0x000f68000c1e9b00 */
[----:B------:R-:W5:Y:S04]  /*6790*/  LDG.E.CONSTANT R23, desc[UR4][R10.64+0x400] ;  /* 0x000400040a177981 */ /* 0x000f68000c1e9900 */
[----:B------:R-:W5:Y:S04]  /*67a0*/  LDG.E.CONSTANT R22, desc[UR4][R10.64+0x500] ;  /* 0x000500040a167981 */ /* 0x000f68000c1e9900 */
[----:B------:R-:W5:Y:S04]  /*67b0*/  LDG.E.64.CONSTANT R18, desc[UR4][R10.64+0x600] ;  /* 0x000600040a127981 */ /* 0x000f68000c1e9b00 */
[----:B------:R-:W5:Y:S04]  /*67c0*/  LDG.E.CONSTANT R0, desc[UR4][R10.64+0x700] ;  /* 0x000700040a007981 */ /* 0x000f68000c1e9900 */
[----:B------:R-:W5:Y:S04]  /*67d0*/  LDG.E.CONSTANT R2, desc[UR4][R10.64+0x800] ;  /* 0x000800040a027981 */ /* 0x000f68000c1e9900 */
[----:B------:R-:W5:Y:S04]  /*67e0*/  LDG.E.64.CONSTANT R14, desc[UR4][R10.64+0x900] ;  /* 0x000900040a0e7981 */ /* 0x000f68000c1e9b00 */
[----:B------:R-:W5:Y:S04]  /*67f0*/  LDG.E.CONSTANT R3, desc[UR4][R10.64+0xa00] ;  /* 0x000a00040a037981 */ /* 0x000f68000c1e9900 */
[----:B------:R-:W5:Y:S04]  /*6800*/  LDG.E.CONSTANT R4, desc[UR4][R10.64+0xb00] ;  /* 0x000b00040a047981 */ /* 0x000f68000c1e9900 */
[----:B------:R-:W5:Y:S01]  /*6810*/  LDG.E.64.CONSTANT R12, desc[UR4][R10.64+0xc00] ;  /* 0x000c00040a0c7981 */ /* 0x000f62000c1e9b00 */
[----:B------:R-:W-:-:S03]  /*6820*/  IMAD R5, R5, 0x140, RZ ;  /* 0x0000014005057824 */ /* 0x000fc600078e02ff */
[----:B------:R-:W5:Y:S02]  /*6830*/  LDG.E.CONSTANT R6, desc[UR4][R10.64+0xd00] ;  /* 0x000d00040a067981 */ /* 0x000f64000c1e9900 */
[----:B------:R-:W-:Y:S02]  /*6840*/  SHF.R.U32.HI R17, RZ, 0x6, R5 ;  /* 0x00000006ff117819 */ /* 0x000fe40000011605 */
[----:B------:R-:W5:Y:S01]  /*6850*/  LDG.E.CONSTANT R7, desc[UR4][R10.64+0xe00] ;  /* 0x000e00040a077981 */ /* 0x000f62000c1e9900 */
[----:B------:R-:W-:Y:S02]  /*6860*/  IMAD.MOV.U32 R31, RZ, RZ, RZ ;  /* 0x000000ffff1f7224 */ /* 0x000fe400078e00ff */
[----:B------:R-:W-:Y:S01]  /*6870*/  IMAD.WIDE.U32 R16, R17, 0x8, R8 ;  /* 0x0000000811107825 */ /* 0x000fe200078e0008 */
[----:B------:R-:W5:Y:S03]  /*6880*/  LDG.E.CONSTANT R28, desc[UR4][R10.64+0xf00] ;  /* 0x000f00040a1c7981 */ /* 0x000f66000c1e9900 */
[----:B------:R-:W-:Y:S01]  /*6890*/  IMAD.MOV.U32 R27, RZ, RZ, RZ ;  /* 0x000000ffff1b7224 */ /* 0x000fe200078e00ff */
[----:B------:R-:W5:Y:S01]  /*68a0*/  LDG.E.CONSTANT R29, desc[UR4][R10.64+0x1000] ;  /* 0x001000040a1d7981 */ /* 0x000f62000c1e9900 */
[----:B------:R-:W-:Y:S01]  /*68b0*/  IMAD.MOV.U32 R25, RZ, RZ, RZ ;  /* 0x000000ffff197224 */ /* 0x000fe200078e00ff */
[----:B--2---:R-:W-:Y:S01]  /*68c0*/  LOP3.LUT R30, R30, 0x3ff, RZ, 0xc0, !PT ;  /* 0x000003ff1e1e7812 */ /* 0x004fe200078ec0ff */
[----:B---3--:R-:W-:-:S04]  /*68d0*/  IMAD.SHL.U32 R26, R26, 0x400, RZ ;  /* 0x000004001a1a7824 */ /* 0x008fc800078e00ff */
[----:B------:R0:W-:Y:S01]  /*68e0*/  REDG.E.OR.64.STRONG.GPU desc[UR4][R16.64], R30 ;  /* 0x0000001e1000798e */ /* 0x0001e2000f12e504 */
[----:B----4-:R-:W-:Y:S01]  /*68f0*/  IMAD.SHL.U32 R24, R24, 0x100000, RZ ;  /* 0x0010000018187824 */ /* 0x010fe200078e00ff */
[----:B------:R-:W-:Y:S02]  /*6900*/  LOP3.LUT R26, R26, 0xffc00, RZ, 0xc0, !PT ;  /* 0x000ffc001a1a7812 */ /* 0x000fe400078ec0ff */
[----:B-----5:R-:W-:Y:S02]  /*6910*/  SHF.L.U64.HI R21, R20, 0x1e, R21 ;  /* 0x0000001e14157819 */ /* 0x020fe40000010215 */
[----:B------:R-:W-:Y:S01]  /*6920*/  LOP3.LUT R24, R24, 0x3ff00000, RZ, 0xc0, !PT ;  /* 0x3ff0000018187812 */ /* 0x000fe200078ec0ff */
[----:B------:R1:W-:Y:S01]  /*6930*/  REDG.E.OR.64.STRONG.GPU desc[UR4][R16.64], R26 ;  /* 0x0000001a1000798e */ /* 0x0003e2000f12e504 */
[----:B0-----:R-:W-:Y:S01]  /*6940*/  IMAD.SHL.U32 R30, R20, 0x40000000, RZ ;  /* 0x40000000141e7824 */ /* 0x001fe200078e00ff */
[----:B------:R-:W-:Y:S02]  /*6950*/  LOP3.LUT R21, R21, 0xff, RZ, 0xc0, !PT ;  /* 0x000000ff15157812 */ /* 0x000fe400078ec0ff */
[----:B------:R0:W-:Y:S02]  /*6960*/  REDG.E.OR.64.STRONG.GPU desc[UR4][R16.64], R24 ;  /* 0x000000181000798e */ /* 0x0001e4000f12e504 */
[----:B------:R-:W-:Y:S01]  /*6970*/  LOP3.LUT R20, R30, 0xc0000000, RZ, 0xc0, !PT ;  /* 0xc00000001e147812 */ /* 0x000fe200078ec0ff */
[----:B------:R-:W-:-:S04]  /*6980*/  IMAD.SHL.U32 R23, R23, 0x100, RZ ;  /* 0x0000010017177824 */ /* 0x000fc800078e00ff */
[----:B------:R2:W-:Y:S01]  /*6990*/  REDG.E.OR.64.STRONG.GPU desc[UR4][R16.64], R20 ;  /* 0x000000141000798e */ /* 0x0005e2000f12e504 */
[----:B-1----:R-:W-:Y:S01]  /*69a0*/  IMAD.SHL.U32 R26, R22, 0x40000, RZ ;  /* 0x00040000161a7824 */ /* 0x002fe200078e00ff */
[----:B------:R-:W-:Y:S01]  /*69b0*/  LOP3.LUT R23, R23, 0x3ff00, RZ, 0xc0, !PT ;  /* 0x0003ff0017177812 */ /* 0x000fe200078ec0ff */
[C---:B------:R-:W-:Y:S01]  /*69c0*/  IMAD.SHL.U32 R27, R18.reuse, 0x10000000, RZ ;  /* 0x10000000121b7824 */ /* 0x040fe200078e00ff */
[----:B------:R-:W-:Y:S01]  /*69d0*/  SHF.R.U64 R18, R18, 0x4, R19 ;  /* 0x0000000412127819 */ /* 0x000fe20000001213 */
[----:B------:R-:W-:Y:S01]  /*69e0*/  IMAD.MOV.U32 R22, RZ, RZ, RZ ;  /* 0x000000ffff167224 */ /* 0x000fe200078e00ff */
[----:B0-----:R-:W-:Y:S01]  /*69f0*/  LOP3.LUT R25, R26, 0xffc0000, RZ, 0xc0, !PT ;  /* 0x0ffc00001a197812 */ /* 0x001fe200078ec0ff */
[----:B------:R-:W-:Y:S02]  /*6a00*/  IMAD.MOV.U32 R24, RZ, RZ, RZ ;  /* 0x000000ffff187224 */ /* 0x000fe400078e00ff */
[----:B------:R-:W-:Y:S01]  /*6a10*/  VIADD R19, R5, 0x46 ;  /* 0x0000004605137836 */ /* 0x000fe20000000000 */
[----:B------:R0:W-:Y:S04]  /*6a20*/  REDG.E.OR.64.STRONG.GPU desc[UR4][R16.64], R22 ;  /* 0x000000161000798e */ /* 0x0001e8000f12e504 */
[----:B--2---:R-:W2:Y:S01]  /*6a30*/  LDG.E.CONSTANT R20, desc[UR4][R10.64+0x1100] ;  /* 0x001100040a147981 */ /* 0x004ea2000c1e9900 */
[----:B------:R-:W-:Y:S01]  /*6a40*/  IMAD.MOV.U32 R26, RZ, RZ, RZ ;  /* 0x000000ffff1a7224 */ /* 0x000fe200078e00ff */
[----:B------:R-:W-:Y:S01]  /*6a50*/  SHF.R.U32.HI R33, RZ, 0x6, R19 ;  /* 0x00000006ff217819 */ /* 0x000fe20000011613 */
[----:B------:R-:W-:Y:S01]  /*6a60*/  IMAD.SHL.U32 R30, R0, 0x40, RZ ;  /* 0x00000040001e7824 */ /* 0x000fe200078e00ff */
[----:B------:R1:W-:Y:S01]  /*6a70*/  REDG.E.OR.64.STRONG.GPU desc[UR4][R16.64], R24 ;  /* 0x000000181000798e */ /* 0x0003e2000f12e504 */
[----:B------:R-:W-:Y:S01]  /*6a80*/  LOP3.LUT R18, R18, 0x3f, RZ, 0xc0, !PT ;  /* 0x0000003f12127812 */ /* 0x000fe200078ec0ff */
[----:B------:R-:W-:-:S02]  /*6a90*/  IMAD.MOV.U32 R19, RZ, RZ, RZ ;  /* 0x000000ffff137224 */ /* 0x000fc400078e00ff */
[----:B------:R-:W-:Y:S01]  /*6aa0*/  VIADD R21, R5, 0x50 ;  /* 0x0000005005157836 */ /* 0x000fe20000000000 */
[----:B------:R-:W3:Y:S01]  /*6ab0*/  LDG.E.CONSTANT R0, desc[UR4][R10.64+0x1200] ;  /* 0x001200040a007981 */ /* 0x000ee2000c1e9900 */
[C---:B------:R-:W-:Y:S01]  /*6ac0*/  SHF.L.U64.HI R15, R14.reuse, 0x1a, R15 ;  /* 0x0000001a0e0f7819 */ /* 0x040fe2000001020f */
[----:B------:R-:W-:Y:S02]  /*6ad0*/  IMAD.SHL.U32 R14, R14, 0x4000000, RZ ;  /* 0x040000000e0e7824 */ /* 0x000fe400078e00ff */
[----:B------:R4:W-:Y:S01]  /*6ae0*/  REDG.E.OR.64.STRONG.GPU desc[UR4][R16.64], R26 ;  /* 0x0000001a1000798e */ /* 0x0009e2000f12e504 */
[----:B------:R-:W-:-:S03]  /*6af0*/  IMAD.SHL.U32 R3, R3, 0x10, RZ ;  /* 0x0000001003037824 */ /* 0x000fc600078e00ff */
[----:B0-----:R-:W5:Y:S01]  /*6b00*/  LDG.E.64.CONSTANT R22, desc[UR4][R10.64+0x1300] ;  /* 0x001300040a167981 */ /* 0x001f62000c1e9b00 */
[----:B-1----:R-:W-:Y:S02]  /*6b10*/  IMAD.U32 R24, R2, 0x10000, RZ ;  /* 0x0001000002187824 */ /* 0x002fe400078e00ff */
[----:B------:R-:W-:Y:S01]  /*6b20*/  VIADD R2, R5, 0x5a ;  /* 0x0000005a05027836 */ /* 0x000fe20000000000 */
[----:B------:R0:W-:Y:S01]  /*6b30*/  REDG.E.OR.64.STRONG.GPU desc[UR4][R16.64+0x8], R18 ;  /* 0x000008121000798e */ /* 0x0001e2000f12e504 */
[----:B------:R-:W-:Y:S01]  /*6b40*/  SHF.R.U32.HI R21, RZ, 0x6, R21 ;  /* 0x00000006ff157819 */ /* 0x000fe20000011615 */
[--C-:B------:R-:W-:Y:S01]  /*6b50*/  IMAD.WIDE.U32 R32, R33, 0x8, R8.reuse ;  /* 0x0000000821207825 */ /* 0x100fe200078e0008 */
[----:B------:R-:W-:Y:S02]  /*6b60*/  LOP3.LUT R30, R30, 0xffc0, RZ, 0xc0, !PT ;  /* 0x0000ffc01e1e7812 */ /* 0x000fe400078ec0ff */
[----:B------:R-:W-:Y:S01]  /*6b70*/  LOP3.LUT R24, R24, 0x3ff0000, RZ, 0xc0, !PT ;  /* 0x03ff000018187812 */ /* 0x000fe200078ec0ff */
[----:B----4-:R-:W-:Y:S01]  /*6b80*/  IMAD.WIDE.U32 R26, R21, 0x8, R8 ;  /* 0x00000008151a7825 */ /* 0x010fe200078e0008 */
[----:B------:R-:W-:Y:S01]  /*6b90*/  LOP3.LUT R14, R14, 0xfc000000, RZ, 0xc0, !PT ;  /* 0xfc0000000e0e7812 */ /* 0x000fe200078ec0ff */
[----:B------:R1:W-:Y:S01]  /*6ba0*/  REDG.E.OR.64.STRONG.GPU desc[UR4][R32.64], R30 ;  /* 0x0000001e2000798e */ /* 0x0003e2000f12e504 */
[----:B------:R-:W-:Y:S01]  /*6bb0*/  LOP3.LUT R15, R15, 0xf, RZ, 0xc0, !PT ;  /* 0x0000000f0f0f7812 */ /* 0x000fe200078ec0ff */
[----:B------:R-:W-:Y:S01]  /*6bc0*/  IMAD.MOV.U32 R25, RZ, RZ, RZ ;  /* 0x000000ffff197224 */ /* 0x000fe200078e00ff */
[----:B0-----:R-:W-:Y:S01]  /*6bd0*/  SHF.R.U32.HI R17, RZ, 0x6, R2 ;  /* 0x00000006ff117819 */ /* 0x001fe20000011602 */
[----:B------:R-:W-:-:S03]  /*6be0*/  VIADD R2, R5, 0x64 ;  /* 0x0000006405027836 */ /* 0x000fc60000000000 */
[----:B------:R0:W-:Y:S01]  /*6bf0*/  REDG.E.OR.64.STRONG.GPU desc[UR4][R26.64], R24 ;  /* 0x000000181a00798e */ /* 0x0001e2000f12e504 */
[----:B------:R-:W-:Y:S01]  /*6c00*/  IMAD.WIDE.U32 R16, R17, 0x8, R8 ;  /* 0x0000000811107825 */ /* 0x000fe200078e0008 */
[----:B------:R-:W-:Y:S02]  /*6c10*/  SHF.R.U32.HI R21, RZ, 0x6, R2 ;  /* 0x00000006ff157819 */ /* 0x000fe40000011602 */
[----:B------:R-:W4:Y:S01]  /*6c20*/  LDG.E.CONSTANT R19, desc[UR4][R10.64+0x1400] ;  /* 0x001400040a137981 */ /* 0x000f22000c1e9900 */
[----:B-1----:R-:W-:-:S03]  /*6c30*/  VIADD R30, R5, 0x6e ;  /* 0x0000006e051e7836 */ /* 0x002fc60000000000 */
[----:B------:R1:W-:Y:S01]  /*6c40*/  REDG.E.OR.64.STRONG.GPU desc[UR4][R16.64], R14 ;  /* 0x0000000e1000798e */ /* 0x0003e2000f12e504 */
[----:B------:R-:W-:-:S03]  /*6c50*/  IMAD.SHL.U32 R4, R4, 0x4000, RZ ;  /* 0x0000400004047824 */ /* 0x000fc600078e00ff */
[----:B------:R-:W4:Y:S01]  /*6c60*/  LDG.E.CONSTANT R18, desc[UR4][R10.64+0x1500] ;  /* 0x001500040a127981 */ /* 0x000f22000c1e9900 */
[----:B0-----:R-:W-:Y:S02]  /*6c70*/  SHF.R.U32.HI R27, RZ, 0x6, R30 ;  /* 0x00000006ff1b7819 */ /* 0x001fe4000001161e */
[----:B------:R-:W-:Y:S02]  /*6c80*/  SHF.R.U64 R30, R12, 0x8, R13 ;  /* 0x000000080c1e7819 */ /* 0x000fe4000000120d */
[----:B-1----:R-:W-:Y:S01]  /*6c90*/  LOP3.LUT R17, R3, 0x3ff0, RZ, 0xc0, !PT ;  /* 0x00003ff003117812 */ /* 0x002fe200078ec0ff */
[----:B------:R-:W-:-:S04]  /*6ca0*/  IMAD.WIDE.U32 R2, R21, 0x8, R8 ;  /* 0x0000000815027825 */ /* 0x000fc800078e0008 */
[----:B------:R-:W-:Y:S02]  /*6cb0*/  IMAD.MOV.U32 R16, RZ, RZ, RZ ;  /* 0x000000ffff107224 */ /* 0x000fe400078e00ff */
[----:B------:R-:W-:Y:S01]  /*6cc0*/  VIADD R14, R5, 0x78 ;  /* 0x00000078050e7836 */ /* 0x000fe20000000000 */
[----:B------:R-:W-:Y:S01]  /*6cd0*/  LOP3.LUT R25, R4, 0xffc000, RZ, 0xc0, !PT ;  /* 0x00ffc00004197812 */ /* 0x000fe200078ec0ff */
[----:B------:R-:W-:Y:S01]  /*6ce0*/  IMAD.WIDE.U32 R26, R27, 0x8, R8 ;  /* 0x000000081b1a7825 */ /* 0x000fe200078e0008 */
[----:B------:R0:W-:Y:S02]  /*6cf0*/  REDG.E.OR.64.STRONG.GPU desc[UR4][R2.64], R16 ;  /* 0x000000100200798e */ /* 0x0001e4000f12e504 */
[----:B------:R-:W-:Y:S01]  /*6d00*/  SHF.R.U32.HI R15, RZ, 0x6, R14 ;  /* 0x00000006ff0f7819 */ /* 0x000fe2000001160e */
[----:B------:R-:W-:Y:S01]  /*6d10*/  IMAD.MOV.U32 R24, RZ, RZ, RZ ;  /* 0x000000ffff187224 */ /* 0x000fe200078e00ff */
[----:B------:R-:W4:Y:S01]  /*6d20*/  LDG.E.CONSTANT R4, desc[UR4][R10.64+0x1700] ;  /* 0x001700040a047981 */ /* 0x000f22000c1e9900 */
[----:B------:R-:W-:-:S02]  /*6d30*/  IMAD.SHL.U32 R13, R12, 0x1000000, RZ ;  /* 0x010000000c0d7824 */ /* 0x000fc400078e00ff */
[----:B------:R-:W-:Y:S01]  /*6d40*/  IMAD.WIDE.U32 R14, R15, 0x8, R8 ;  /* 0x000000080f0e7825 */ /* 0x000fe200078e0008 */
[----:B------:R1:W-:Y:S04]  /*6d50*/  REDG.E.OR.64.STRONG.GPU desc[UR4][R26.64], R24 ;  /* 0x000000181a00798e */ /* 0x0003e8000f12e504 */
[----:B------:R-:W4:Y:S01]  /*6d60*/  LDG.E.CONSTANT R21, desc[UR4][R10.64+0x1800] ;  /* 0x001800040a157981 */ /* 0x000f22000c1e9900 */
[----:B0-----:R-:W-:Y:S01]  /*6d70*/  LOP3.LUT R16, R30, 0x3, RZ, 0xc0, !PT ;  /* 0x000000031e107812 */ /* 0x001fe200078ec0ff */
[----:B------:R-:W-:Y:S02]  /*6d80*/  VIADD R30, R5, 0x82 ;  /* 0x00000082051e7836 */ /* 0x000fe40000000000 */
[----:B------:R-:W4:Y:S01]  /*6d90*/  LDG.E.64.CONSTANT R2, desc[UR4][R10.64+0x1600] ;  /* 0x001600040a027981 */ /* 0x000f22000c1e9b00 */
[----:B------:R-:W-:-:S02]  /*6da0*/  IMAD.MOV.U32 R12, RZ, RZ, RZ ;  /* 0x000000ffff0c7224 */ /* 0x000fc400078e00ff */
[----:B------:R-:W-:Y:S01]  /*6db0*/  IMAD.MOV.U32 R17, RZ, RZ, RZ ;  /* 0x000000ffff117224 */ /* 0x000fe200078e00ff */
[----:B-1----:R-:W-:Y:S01]  /*6dc0*/  SHF.R.U32.HI R27, RZ, 0x6, R30 ;  /* 0x00000006ff1b7819 */ /* 0x002fe2000001161e */
[----:B------:R-:W-:Y:S01]  /*6dd0*/  VIADD R26, R5, 0x8c ;  /* 0x0000008c051a7836 */ /* 0x000fe20000000000 */
[----:B------:R-:W-:Y:S01]  /*6de0*/  REDG.E.OR.64.STRONG.GPU desc[UR4][R14.64], R12 ;  /* 0x0000000c0e00798e */ /* 0x000fe2000f12e504 */
[----:B------:R-:W-:-:S03]  /*6df0*/  IMAD.SHL.U32 R6, R6, 0x4, RZ ;  /* 0x0000000406067824 */ /* 0x000fc600078e00ff */
[----:B------:R0:W-:Y:S04]  /*6e00*/  REDG.E.OR.64.STRONG.GPU desc[UR4][R14.64+0x8], R16 ;  /* 0x000008100e00798e */ /* 0x0001e8000f12e504 */
[----:B------:R-:W4:Y:S01]  /*6e10*/  LDG.E.64.CONSTANT R24, desc[UR4][R10.64+0x1900] ;  /* 0x001900040a187981 */ /* 0x000f22000c1e9b00 */
[----:B------:R-:W-:Y:S01]  /*6e20*/  LOP3.LUT R6, R6, 0xffc, RZ, 0xc0, !PT ;  /* 0x00000ffc06067812 */ /* 0x000fe200078ec0ff */
[----:B0-----:R-:W-:Y:S01]  /*6e30*/  IMAD.WIDE.U32 R16, R27, 0x8, R8 ;  /* 0x000000081b107825 */ /* 0x001fe200078e0008 */
[----:B------:R-:W-:-:S03]  /*6e40*/  SHF.R.U32.HI R27, RZ, 0x6, R26 ;  /* 0x00000006ff1b7819 */ /* 0x000fc6000001161a */
[----:B------:R-:W-:Y:S02]  /*6e50*/  IMAD.SHL.U32 R26, R7, 0x1000, RZ ;  /* 0x00001000071a7824 */ /* 0x000fe400078e00ff */
[----:B------:R-:W-:Y:S02]  /*6e60*/  IMAD.MOV.U32 R7, RZ, RZ, RZ ;  /* 0x000000ffff077224 */ /* 0x000fe400078e00ff */
[----:B------:R-:W-:Y:S01]  /*6e70*/  IMAD.WIDE.U32 R12, R27, 0x8, R8 ;  /* 0x000000081b0c7825 */ /* 0x000fe200078e0008 */
[----:B------:R-:W-:Y:S02]  /*6e80*/  LOP3.LUT R26, R26, 0x3ff000, RZ, 0xc0, !PT ;  /* 0x003ff0001a1a7812 */ /* 0x000fe400078ec0ff */
[----:B------:R0:W-:Y:S01]  /*6e90*/  REDG.E.OR.64.STRONG.GPU desc[UR4][R16.64], R6 ;  /* 0x000000061000798e */ /* 0x0001e2000f12e504 */
[----:B------:R-:W-:-:S05]  /*6ea0*/  IMAD.MOV.U32 R27, RZ, RZ, RZ ;  /* 0x000000ffff1b7224 */ /* 0x000fca00078e00ff */
[----:B------:R1:W-:Y:S01]  /*6eb0*/  REDG.E.OR.64.STRONG.GPU desc[UR4][R12.64], R26 ;  /* 0x0000001a0c00798e */ /* 0x0003e2000f12e504 */
[----:B------:R-:W-:-:S03]  /*6ec0*/  IMAD.SHL.U32 R28, R28, 0x400000, RZ ;  /* 0x004000001c1c7824 */ /* 0x000fc600078e00ff */
[----:B0-----:R-:W4:Y:S04]  /*6ed0*/  LDG.E.CONSTANT R6, desc[UR4][R10.64+0x1a00] ;  /* 0x001a00040a067981 */ /* 0x001f28000c1e9900 */
[----:B------:R-:W4:Y:S04]  /*6ee0*/  LDG.E.CONSTANT R7, desc[UR4][R10.64+0x1b00] ;  /* 0x001b00040a077981 */ /* 0x000f28000c1e9900 */
[----:B-1----:R-:W4:Y:S04]  /*6ef0*/  LDG.E.64.CONSTANT R12, desc[UR4][R10.64+0x1c00] ;  /* 0x001c00040a0c7981 */ /* 0x002f28000c1e9b00 */
[----:B------:R-:W4:Y:S04]  /*6f00*/  LDG.E.CONSTANT R26, desc[UR4][R10.64+0x1d00] ;  /* 0x001d00040a1a7981 */ /* 0x000f28000c1e9900 */
[----:B------:R-:W4:Y:S01]  /*6f10*/  LDG.E.CONSTANT R27, desc[UR4][R10.64+0x1e00] ;  /* 0x001e00040a1b7981 */ /* 0x000f22000c1e9900 */
[----:B------:R-:W-:-:S03]  /*6f20*/  LOP3.LUT R30, R28, 0xffc00000, RZ, 0xc0, !PT ;  /* 0xffc000001c1e7812 */ /* 0x000fc600078ec0ff */
[----:B------:R0:W4:Y:S01]  /*6f30*/  LDG.E.CONSTANT R28, desc[UR4][R10.64+0x1f00] ;  /* 0x001f00040a1c7981 */ /* 0x000122000c1e9900 */
[----:B------:R-:W-:-:S05]  /*6f40*/  VIADD R14, R5, 0x96 ;  /* 0x00000096050e7836 */ /* 0x000fca0000000000 */
[----:B------:R-:W-:Y:S01]  /*6f50*/  SHF.R.U32.HI R33, RZ, 0x6, R14 ;  /* 0x00000006ff217819 */ /* 0x000fe2000001160e */
[----:B------:R-:W-:-:S05]  /*6f60*/  VIADD R14, R5, 0xa0 ;  /* 0x000000a0050e7836 */ /* 0x000fca0000000000 */
[----:B------:R-:W-:Y:S01]  /*6f70*/  SHF.R.U32.HI R17, RZ, 0x6, R14 ;  /* 0x00000006ff117819 */ /* 0x000fe2000001160e */
[----:B------:R-:W-:Y:S01]  /*6f80*/  IMAD.WIDE.U32 R32, R33, 0x8, R8 ;  /* 0x0000000821207825 */ /* 0x000fe200078e0008 */
[----:B------:R-:W-:-:S03]  /*6f90*/  LOP3.LUT R15, R29, 0x3ff, RZ, 0xc0, !PT ;  /* 0x000003ff1d0f7812 */ /* 0x000fc600078ec0ff */
[----:B------:R-:W-:Y:S01]  /*6fa0*/  IMAD.WIDE.U32 R16, R17, 0x8, R8 ;  /* 0x0000000811107825 */ /* 0x000fe200078e0008 */
[----:B------:R-:W-:Y:S03]  /*6fb0*/  REDG.E.OR.64.STRONG.GPU desc[UR4][R32.64], R30 ;  /* 0x0000001e2000798e */ /* 0x000fe6000f12e504 */
[----:B------:R-:W-:Y:S02]  /*6fc0*/  IMAD.MOV.U32 R14, RZ, RZ, RZ ;  /* 0x000000ffff0e7224 */ /* 0x000fe400078e00ff */
[----:B------:R-:W-:-:S03]  /*6fd0*/  VIADD R29, R5, 0xaa ;  /* 0x000000aa051d7836 */ /* 0x000fc60000000000 */
[----:B------:R1:W-:Y:S02]  /*6fe0*/  REDG.E.OR.64.STRONG.GPU desc[UR4][R16.64], R14 ;  /* 0x0000000e1000798e */ /* 0x0003e4000f12e504 */
[----:B------:R-:W-:Y:S01]  /*6ff0*/  SHF.R.U32.HI R29, RZ, 0x6, R29 ;  /* 0x00000006ff1d7819 */ /* 0x000fe2000001161d */
[----:B0-----:R-:W-:-:S04]  /*7000*/  IMAD.MOV.U32 R10, RZ, RZ, RZ ;  /* 0x000000ffff0a7224 */ /* 0x001fc800078e00ff */
[----:B-1----:R-:W-:-:S04]  /*7010*/  IMAD.WIDE.U32 R16, R29, 0x8, R8 ;  /* 0x000000081d107825 */ /* 0x002fc800078e0008 */
[----:B--2---:R-:W-:-:S05]  /*7020*/  IMAD.SHL.U32 R20, R20, 0x400, RZ ;  /* 0x0000040014147824 */ /* 0x004fca00078e00ff */
[----:B------:R-:W-:Y:S01]  /*7030*/  LOP3.LUT R15, R20, 0xffc00, RZ, 0xc0, !PT ;  /* 0x000ffc00140f7812 */ /* 0x000fe200078ec0ff */
[----:B------:R-:W-:-:S04]  /*7040*/  VIADD R20, R5, 0xb4 ;  /* 0x000000b405147836 */ /* 0x000fc80000000000 */
[----:B------:R0:W-:Y:S01]  /*7050*/  REDG.E.OR.64.STRONG.GPU desc[UR4][R16.64], R14 ;  /* 0x0000000e1000798e */ /* 0x0001e2000f12e504 */
[----:B------:R-:W-:Y:S01]  /*7060*/  SHF.R.U32.HI R29, RZ, 0x6, R20 ;  /* 0x00000006ff1d7819 */ /* 0x000fe20000011614 */
[----:B---3--:R-:W-:Y:S02]  /*7070*/  IMAD.SHL.U32 R20, R0, 0x100000, RZ ;  /* 0x0010000000147824 */ /* 0x008fe400078e00ff */
[----:B------:R-:W-:-:S03]  /*7080*/  VIADD R0, R5, 0xbe ;  /* 0x000000be05007836 */ /* 0x000fc60000000000 */
[----:B------:R-:W-:Y:S01]  /*7090*/  LOP3.LUT R11, R20, 0x3ff00000, RZ, 0xc0, !PT ;  /* 0x3ff00000140b7812 */ /* 0x000fe200078ec0ff */
[----:B0-----:R-:W-:Y:S01]  /*70a0*/  IMAD.WIDE.U32 R16, R29, 0x8, R8 ;  /* 0x000000081d107825 */ /* 0x001fe200078e0008 */
[----:B------:R-:W-:-:S04]  /*70b0*/  SHF.R.U32.HI R29, RZ, 0x6, R0 ;  /* 0x00000006ff1d7819 */ /* 0x000fc80000011600 */
[----:B------:R5:W-:Y:S01]  /*70c0*/  REDG.E.OR.64.STRONG.GPU desc[UR4][R16.64], R10 ;  /* 0x0000000a1000798e */ /* 0x000be2000f12e504 */
[----:B------:R-:W-:-:S04]  /*70d0*/  IMAD.WIDE.U32 R14, R29, 0x8, R8 ;  /* 0x000000081d0e7825 */ /* 0x000fc800078e0008 */
[C---:B------:R-:W-:Y:S02]  /*70e0*/  VIADD R29, R5.reuse, 0xd2 ;  /* 0x000000d2051d7836 */ /* 0x040fe40000000000 */
[----:B------:R-:W-:-:S03]  /*70f0*/  VIADD R0, R5, 0xc8 ;  /* 0x000000c805007836 */ /* 0x000fc60000000000 */
[----:B------:R-:W-:Y:S01]  /*7100*/  SHF.R.U32.HI R29, RZ, 0x6, R29 ;  /* 0x00000006ff1d7819 */ /* 0x000fe2000001161d */
[C---:B-----5:R-:W-:Y:S01]  /*7110*/  IMAD.SHL.U32 R11, R22.reuse, 0x40000000, RZ ;  /* 0x40000000160b7824 */ /* 0x060fe200078e00ff */
[----:B------:R-:W-:Y:S01]  /*7120*/  SHF.R.U64 R22, R22, 0x2, R23 ;  /* 0x0000000216167819 */ /* 0x000fe20000001217 */
[----:B----4-:R-:W-:Y:S01]  /*7130*/  IMAD.SHL.U32 R19, R19, 0x100, RZ ;  /* 0x0000010013137824 */ /* 0x010fe200078e00ff */
[----:B------:R-:W-:Y:S01]  /*7140*/  SHF.R.U32.HI R31, RZ, 0x6, R0 ;  /* 0x00000006ff1f7819 */ /* 0x000fe20000011600 */
[----:B------:R-:W-:Y:S01]  /*7150*/  IMAD.MOV.U32 R23, RZ, RZ, RZ ;  /* 0x000000ffff177224 */ /* 0x000fe200078e00ff */
[----:B------:R-:W-:Y:S01]  /*7160*/  LOP3.LUT R22, R22, 0xff, RZ, 0xc0, !PT ;  /* 0x000000ff16167812 */ /* 0x000fe200078ec0ff */
[----:B------:R0:W-:Y:S01]  /*7170*/  REDG.E.OR.64.STRONG.GPU desc[UR4][R14.64], R10 ;  /* 0x0000000a0e00798e */ /* 0x0001e2000f12e504 */
[----:B------:R-:W-:Y:S02]  /*7180*/  IMAD.SHL.U32 R16, R18, 0x40000, RZ ;  /* 0x0004000012107824 */ /* 0x000fe400078e00ff */
[----:B------:R-:W-:Y:S01]  /*7190*/  VIADD R20, R5, 0xdc ;  /* 0x000000dc05147836 */ /* 0x000fe20000000000 */
[----:B------:R1:W-:Y:S01]  /*71a0*/  REDG.E.OR.64.STRONG.GPU desc[UR4][R14.64+0x8], R22 ;  /* 0x000008160e00798e */ /* 0x0003e2000f12e504 */
[----:B------:R-:W-:Y:S01]  /*71b0*/  LOP3.LUT R18, R19, 0x3ff00, RZ, 0xc0, !PT ;  /* 0x0003ff0013127812 */ /* 0x000fe200078ec0ff */
[----:B------:R-:W-:Y:S01]  /*71c0*/  IMAD.WIDE.U32 R30, R31, 0x8, R8 ;  /* 0x000000081f1e7825 */ /* 0x000fe200078e0008 */
[----:B------:R-:W-:-:S03]  /*71d0*/  LOP3.LUT R16, R16, 0xffc0000, RZ, 0xc0, !PT ;  /* 0x0ffc000010107812 */ /* 0x000fc600078ec0ff */
[----:B------:R-:W-:Y:S02]  /*71e0*/  IMAD.MOV.U32 R19, RZ, RZ, RZ ;  /* 0x000000ffff137224 */ /* 0x000fe400078e00ff */
[----:B0-----:R-:W-:-:S03]  /*71f0*/  IMAD.WIDE.U32 R10, R29, 0x8, R8 ;  /* 0x000000081d0a7825 */ /* 0x001fc600078e0008 */
[----:B------:R-:W-:Y:S01]  /*7200*/  REDG.E.OR.64.STRONG.GPU desc[UR4][R30.64], R18 ;  /* 0x000000121e00798e */ /* 0x000fe2000f12e504 */
[C---:B------:R-:W-:Y:S02]  /*7210*/  VIADD R29, R5.reuse, 0xe6 ;  /* 0x000000e6051d7836 */ /* 0x040fe40000000000 */
[----:B-1----:R-:W-:Y:S01]  /*7220*/  VIADD R14, R5, 0xf0 ;  /* 0x000000f0050e7836 */ /* 0x002fe20000000000 */
[----:B------:R-:W-:Y:S01]  /*7230*/  SHF.R.U32.HI R23, RZ, 0x6, R20 ;  /* 0x00000006ff177819 */ /* 0x000fe20000011614 */
[----:B------:R-:W-:Y:S01]  /*7240*/  IMAD.MOV.U32 R17, RZ, RZ, RZ ;  /* 0x000000ffff117224 */ /* 0x000fe200078e00ff */
[----:B------:R-:W-:Y:S01]  /*7250*/  SHF.R.U32.HI R15, RZ, 0x6, R29 ;  /* 0x00000006ff0f7819 */ /* 0x000fe2000001161d */
[----:B------:R-:W-:-:S03]  /*7260*/  IMAD.SHL.U32 R4, R4, 0x40, RZ ;  /* 0x0000004004047824 */ /* 0x000fc600078e00ff */
[----:B------:R0:W-:Y:S01]  /*7270*/  REDG.E.OR.64.STRONG.GPU desc[UR4][R10.64], R16 ;  /* 0x000000100a00798e */ /* 0x0001e2000f12e504 */
[----:B------:R-:W-:Y:S01]  /*7280*/  IMAD.WIDE.U32 R22, R23, 0x8, R8 ;  /* 0x0000000817167825 */ /* 0x000fe200078e0008 */
[----:B------:R-:W-:-:S03]  /*7290*/  SHF.L.U64.HI R0, R2, 0x1c, R3 ;  /* 0x0000001c02007819 */ /* 0x000fc60000010203 */
[----:B------:R-:W-:Y:S01]  /*72a0*/  IMAD.SHL.U32 R2, R2, 0x10000000, RZ ;  /* 0x1000000002027824 */ /* 0x000fe200078e00ff */
[----:B------:R-:W-:Y:S01]  /*72b0*/  SHF.R.U32.HI R3, RZ, 0x6, R14 ;  /* 0x00000006ff037819 */ /* 0x000fe2000001160e */
[----:B------:R-:W-:Y:S01]  /*72c0*/  IMAD.U32 R21, R21, 0x10000, RZ ;  /* 0x0001000015157824 */ /* 0x000fe200078e00ff */
[----:B0-----:R-:W-:Y:S01]  /*72d0*/  LOP3.LUT R11, R0, 0x3f, RZ, 0xc0, !PT ;  /* 0x0000003f000b7812 */ /* 0x001fe200078ec0ff */
[--C-:B------:R-:W-:Y:S01]  /*72e0*/  IMAD.WIDE.U32 R14, R15, 0x8, R8.reuse ;  /* 0x000000080f0e7825 */ /* 0x100fe200078e0008 */
[----:B------:R-:W-:Y:S02]  /*72f0*/  LOP3.LUT R10, R2, 0xf0000000, RZ, 0xc0, !PT ;  /* 0xf0000000020a7812 */ /* 0x000fe400078ec0ff */
[----:B------:R-:W-:Y:S01]  /*7300*/  LOP3.LUT R17, R4, 0xffc0, RZ, 0xc0, !PT ;  /* 0x0000ffc004117812 */ /* 0x000fe200078ec0ff */
[----:B------:R-:W-:Y:S02]  /*7310*/  IMAD.MOV.U32 R16, RZ, RZ, RZ ;  /* 0x000000ffff107224 */ /* 0x000fe400078e00ff */
[----:B------:R-:W-:Y:S01]  /*7320*/  IMAD.WIDE.U32 R18, R3, 0x8, R8 ;  /* 0x0000000803127825 */ /* 0x000fe200078e0008 */
[----:B------:R-:W-:Y:S01]  /*7330*/  LOP3.LUT R21, R21, 0x3ff0000, RZ, 0xc0, !PT ;  /* 0x03ff000015157812 */ /* 0x000fe200078ec0ff */
[----:B------:R0:W-:Y:S02]  /*7340*/  REDG.E.OR.64.STRONG.GPU desc[UR4][R22.64], R10 ;  /* 0x0000000a1600798e */ /* 0x0001e4000f12e504 */
[----:B------:R-:W-:-:S02]  /*7350*/  IMAD.MOV.U32 R20, RZ, RZ, RZ ;  /* 0x000000ffff147224 */ /* 0x000fc400078e00ff */
[C---:B------:R-:W-:Y:S01]  /*7360*/  IMAD.SHL.U32 R3, R24.reuse, 0x4000000, RZ ;  /* 0x0400000018037824 */ /* 0x040fe200078e00ff */
[----:B------:R-:W-:Y:S01]  /*7370*/  SHF.R.U64 R24, R24, 0x6, R25 ;  /* 0x0000000618187819 */ /* 0x000fe20000001219 */
[C---:B------:R-:W-:Y:S01]  /*7380*/  VIADD R0, R5.reuse, 0xfa ;  /* 0x000000fa05007836 */ /* 0x040fe20000000000 */
[----:B------:R1:W-:Y:S01]  /*7390*/  REDG.E.OR.64.STRONG.GPU desc[UR4][R14.64], R16 ;  /* 0x000000100e00798e */ /* 0x0003e2000f12e504 */
[C---:B------:R-:W-:Y:S02]  /*73a0*/  VIADD R2, R5.reuse, 0x104 ;  /* 0x0000010405027836 */ /* 0x040fe40000000000 */
[C---:B------:R-:W-:Y:S01]  /*73b0*/  VIADD R4, R5.reuse, 0x10e ;  /* 0x0000010e05047836 */ /* 0x040fe20000000000 */
[----:B------:R2:W-:Y:S01]  /*73c0*/  REDG.E.OR.64.STRONG.GPU desc[UR4][R18.64], R20 ;  /* 0x000000141200798e */ /* 0x0005e2000f12e504 */
[C---:B------:R-:W-:Y:S02]  /*73d0*/  VIADD R25, R5.reuse, 0x118 ;  /* 0x0000011805197836 */ /* 0x040fe40000000000 */
[----:B0-----:R-:W-:-:S02]  /*73e0*/  VIADD R10, R5, 0x122 ;  /* 0x00000122050a7836 */ /* 0x001fc40000000000 */
[C---:B------:R-:W-:Y:S01]  /*73f0*/  VIADD R11, R5.reuse, 0x12c ;  /* 0x0000012c050b7836 */ /* 0x040fe20000000000 */
[----:B------:R-:W-:Y:S01]  /*7400*/  SHF.R.U32.HI R23, RZ, 0x6, R0 ;  /* 0x00000006ff177819 */ /* 0x000fe20000011600 */
[----:B-1----:R-:W-:Y:S01]  /*7410*/  VIADD R14, R5, 0x136 ;  /* 0x00000136050e7836 */ /* 0x002fe20000000000 */
[----:B------:R-:W-:Y:S02]  /*7420*/  SHF.R.U32.HI R17, RZ, 0x6, R4 ;  /* 0x00000006ff117819 */ /* 0x000fe40000011604 */
[----:B------:R-:W-:Y:S02]  /*7430*/  SHF.R.U32.HI R5, RZ, 0x6, R25 ;  /* 0x00000006ff057819 */ /* 0x000fe40000011619 */
[----:B--2---:R-:W-:Y:S02]  /*7440*/  SHF.R.U32.HI R19, RZ, 0x6, R2 ;  /* 0x00000006ff137819 */ /* 0x004fe40000011602 */
[----:B------:R-:W-:Y:S02]  /*7450*/  SHF.R.U32.HI R15, RZ, 0x6, R10 ;  /* 0x00000006ff0f7819 */ /* 0x000fe4000001160a */
[----:B------:R-:W-:-:S02]  /*7460*/  SHF.R.U32.HI R11, RZ, 0x6, R11 ;  /* 0x00000006ff0b7819 */ /* 0x000fc4000001160b */
[----:B------:R-:W-:Y:S01]  /*7470*/  SHF.R.U32.HI R21, RZ, 0x6, R14 ;  /* 0x00000006ff157819 */ /* 0x000fe2000001160e */
[----:B------:R-:W-:Y:S01]  /*7480*/  IMAD.WIDE.U32 R22, R23, 0x8, R8 ;  /* 0x0000000817167825 */ /* 0x000fe200078e0008 */
[----:B------:R-:W-:-:S03]  /*7490*/  LOP3.LUT R20, R24, 0xf, RZ, 0xc0, !PT ;  /* 0x0000000f18147812 */ /* 0x000fc600078ec0ff */
[----:B------:R-:W-:Y:S02]  /*74a0*/  IMAD.MOV.U32 R2, RZ, RZ, RZ ;  /* 0x000000ffff027224 */ /* 0x000fe400078e00ff */
[----:B------:R-:W-:Y:S02]  /*74b0*/  IMAD.SHL.U32 R6, R6, 0x10, RZ ;  /* 0x0000001006067824 */ /* 0x000fe400078e00ff */
[--C-:B------:R-:W-:Y:S01]  /*74c0*/  IMAD.WIDE.U32 R18, R19, 0x8, R8.reuse ;  /* 0x0000000813127825 */ /* 0x100fe200078e0008 */
[----:B------:R0:W-:Y:S03]  /*74d0*/  REDG.E.OR.64.STRONG.GPU desc[UR4][R22.64], R2 ;  /* 0x000000021600798e */ /* 0x0001e6000f12e504 */
[----:B------:R-:W-:Y:S01]  /*74e0*/  IMAD.WIDE.U32 R16, R17, 0x8, R8 ;  /* 0x0000000811107825 */ /* 0x000fe200078e0008 */
[----:B------:R-:W-:-:S03]  /*74f0*/  SHF.L.U64.HI R0, R12, 0x18, R13 ;  /* 0x000000180c007819 */ /* 0x000fc6000001020d */
[----:B------:R-:W-:Y:S01]  /*7500*/  IMAD.WIDE.U32 R4, R5, 0x8, R8 ;  /* 0x0000000805047825 */ /* 0x000fe200078e0008 */
[----:B------:R-:W-:-:S03]  /*7510*/  LOP3.LUT R6, R6, 0x3ff0, RZ, 0xc0, !PT ;  /* 0x00003ff006067812 */ /* 0x000fc600078ec0ff */
[----:B------:R-:W-:-:S04]  /*7520*/  IMAD.WIDE.U32 R14, R15, 0x8, R8 ;  /* 0x000000080f0e7825 */ /* 0x000fc800078e0008 */
[----:B------:R-:W-:-:S04]  /*7530*/  IMAD.WIDE.U32 R10, R11, 0x8, R8 ;  /* 0x000000080b0a7825 */ /* 0x000fc800078e0008 */
[----:B------:R-:W-:Y:S02]  /*7540*/  IMAD.SHL.U32 R13, R12, 0x1000000, RZ ;  /* 0x010000000c0d7824 */ /* 0x000fe400078e00ff */
[----:B------:R-:W-:-:S04]  /*7550*/  IMAD.WIDE.U32 R8, R21, 0x8, R8 ;  /* 0x0000000815087825 */ /* 0x000fc800078e0008 */
[----:B------:R-:W-:Y:S02]  /*7560*/  IMAD.SHL.U32 R24, R7, 0x4000, RZ ;  /* 0x0000400007187824 */ /* 0x000fe400078e00ff */
[----:B------:R-:W-:Y:S02]  /*7570*/  IMAD.MOV.U32 R21, RZ, RZ, RZ ;  /* 0x000000ffff157224 */ /* 0x000fe400078e00ff */
[----:B------:R-:W-:Y:S02]  /*7580*/  IMAD.MOV.U32 R7, RZ, RZ, RZ ;  /* 0x000000ffff077224 */ /* 0x000fe400078e00ff */
[----:B------:R-:W-:Y:S01]  /*7590*/  IMAD.SHL.U32 R26, R26, 0x4, RZ ;  /* 0x000000041a1a7824 */ /* 0x000fe200078e00ff */
[----:B0-----:R-:W-:Y:S01]  /*75a0*/  LOP3.LUT R2, R13, 0xff000000, RZ, 0xc0, !PT ;  /* 0xff0000000d027812 */ /* 0x001fe200078ec0ff */
[----:B------:R-:W-:Y:S01]  /*75b0*/  IMAD.SHL.U32 R27, R27, 0x1000, RZ ;  /* 0x000010001b1b7824 */ /* 0x000fe200078e00ff */
[----:B------:R-:W-:Y:S01]  /*75c0*/  LOP3.LUT R12, R24, 0xffc000, RZ, 0xc0, !PT ;  /* 0x00ffc000180c7812 */ /* 0x000fe200078ec0ff */
[----:B------:R-:W-:Y:S01]  /*75d0*/  IMAD.MOV.U32 R13, RZ, RZ, RZ ;  /* 0x000000ffff0d7224 */ /* 0x000fe200078e00ff */
[----:B------:R0:W-:Y:S01]  /*75e0*/  REDG.E.OR.64.STRONG.GPU desc[UR4][R22.64+0x8], R20 ;  /* 0x000008141600798e */ /* 0x0001e2000f12e504 */
[----:B------:R-:W-:Y:S01]  /*75f0*/  LOP3.LUT R3, R0, 0x3, RZ, 0xc0, !PT ;  /* 0x0000000300037812 */ /* 0x000fe200078ec0ff */
[----:B------:R-:W-:-:S02]  /*7600*/  IMAD.SHL.U32 R29, R28, 0x400000, RZ ;  /* 0x004000001c1d7824 */ /* 0x000fc400078e00ff */
[----:B------:R1:W-:Y:S01]  /*7610*/  REDG.E.OR.64.STRONG.GPU desc[UR4][R18.64], R6 ;  /* 0x000000061200798e */ /* 0x0003e2000f12e504 */
[----:B------:R-:W-:-:S03]  /*7620*/  IMAD.MOV.U32 R28, RZ, RZ, RZ ;  /* 0x000000ffff1c7224 */ /* 0x000fc600078e00ff */
[----:B------:R-:W-:Y:S04]  /*7630*/  REDG.E.OR.64.STRONG.GPU desc[UR4][R16.64], R12 ;  /* 0x0000000c1000798e */ /* 0x000fe8000f12e504 */
[----:B------:R-:W-:Y:S01]  /*7640*/  REDG.E.OR.64.STRONG.GPU desc[UR4][R4.64], R2 ;  /* 0x000000020400798e */ /* 0x000fe2000f12e504 */
[----:B0-----:R-:W-:Y:S01]  /*7650*/  LOP3.LUT R21, R26, 0xffc, RZ, 0xc0, !PT ;  /* 0x00000ffc1a157812 */ /* 0x001fe200078ec0ff */
[----:B------:R-:W-:Y:S01]  /*7660*/  IMAD.MOV.U32 R20, RZ, RZ, RZ ;  /* 0x000000ffff147224 */ /* 0x000fe200078e00ff */
[----:B-1----:R-:W-:Y:S01]  /*7670*/  LOP3.LUT R7, R27, 0x3ff000, RZ, 0xc0, !PT ;  /* 0x003ff0001b077812 */ /* 0x002fe200078ec0ff */
[----:B------:R-:W-:-:S03]  /*7680*/  IMAD.MOV.U32 R6, RZ, RZ, RZ ;  /* 0x000000ffff067224 */ /* 0x000fc600078e00ff */
[----:B------:R-:W-:Y:S04]  /*7690*/  REDG.E.OR.64.STRONG.GPU desc[UR4][R14.64], R20 ;  /* 0x000000140e00798e */ /* 0x000fe8000f12e504 */
[----:B------:R-:W-:Y:S04]  /*76a0*/  REDG.E.OR.64.STRONG.GPU desc[UR4][R10.64], R6 ;  /* 0x000000060a00798e */ /* 0x000fe8000f12e504 */
[----:B------:R-:W-:Y:S01]  /*76b0*/  REDG.E.OR.64.STRONG.GPU desc[UR4][R8.64], R28 ;  /* 0x0000001c0800798e */ /* 0x000fe2000f12e504 */
[----:B------:R-:W-:Y:S05]  /*76c0*/  EXIT ;  /* 0x000000000000794d */ /* 0x000fea0003800000 */
.L_x_48:
[----:B------:R-:W0:Y:S02]  /*76d0*/  S2R R5, SR_TID.X ;  /* 0x0000000000057919 */ /* 0x000e240000002100 */
[----:B0-----:R-:W-:-:S05]  /*76e0*/  IMAD.WIDE.U32 R2, R5, 0x8, R2 ;  /* 0x0000000805027825 */ /* 0x001fca00078e0002 */
[----:B------:R-:W2:Y:S04]  /*76f0*/  LDG.E.CONSTANT R11, desc[UR4][R2.64] ;  /* 0x00000004020b7981 */ /* 0x000ea8000c1e9900 */
[----:B------:R-:W3:Y:S04]  /*7700*/  LDG.E.CONSTANT R13, desc[UR4][R2.64+0x100] ;  /* 0x00010004020d7981 */ /* 0x000ee8000c1e9900 */
[----:B------:R-:W4:Y:S01]  /*7710*/  LDG.E.CONSTANT R15, desc[UR4][R2.64+0x200] ;  /* 0x00020004020f7981 */ /* 0x000f22000c1e9900 */
[----:B------:R-:W-:-:S04]  /*7720*/  IMAD R0, R5, 0x120, RZ ;  /* 0x0000012005007824 */ /* 0x000fc800078e02ff */
[C---:B------:R-:W-:Y:S01]  /*7730*/  VIADD R5, R0.reuse, 0x9 ;  /* 0x0000000900057836 */ /* 0x040fe20000000000 */
[C---:B------:R-:W-:Y:S01]  /*7740*/  LOP3.LUT R4, R0.reuse, 0x20, RZ, 0xc0, !PT ;  /* 0x0000002000047812 */ /* 0x040fe200078ec0ff */
[----:B------:R-:W-:-:S05]  /*7750*/  VIADD R10, R0, 0x12 ;  /* 0x00000012000a7836 */ /* 0x000fca0000000000 */
[----:B------:R-:W-:Y:S02]  /*7760*/  LOP3.LUT R12, R10, 0x32, RZ, 0xc0, !PT ;  /* 0x000000320a0c7812 */ /* 0x000fe400078ec0ff */
[----:B--2---:R-:W-:-:S04]  /*7770*/  LOP3.LUT R11, R11, 0x1ff, RZ, 0xc0, !PT ;  /* 0x000001ff0b0b7812 */ /* 0x004fc800078ec0ff */
[CC--:B------:R-:W-:Y:S02]  /*7780*/  SHF.L.U64.HI R7, R11.reuse, R4.reuse, RZ ;  /* 0x000000040b077219 */ /* 0x0c0fe400000102ff */
[----:B------:R-:W-:Y:S02]  /*7790*/  SHF.L.U32 R6, R11, R4, RZ ;  /* 0x000000040b067219 */ /* 0x000fe400000006ff */
[----:B------:R-:W-:Y:S02]  /*77a0*/  LOP3.LUT R4, R5, 0x29, RZ, 0xc0, !PT ;  /* 0x0000002905047812 */ /* 0x000fe400078ec0ff */
[----:B---3--:R-:W-:Y:S02]  /*77b0*/  LOP3.LUT R13, R13, 0x1ff, RZ, 0xc0, !PT ;  /* 0x000001ff0d0d7812 */ /* 0x008fe400078ec0ff */
[----:B----4-:R-:W-:Y:S02]  /*77c0*/  LOP3.LUT R15, R15, 0x1ff, RZ, 0xc0, !PT ;  /* 0x000001ff0f0f7812 */ /* 0x010fe400078ec0ff */
[----:B------:R-:W-:-:S02]  /*77d0*/  SHF.L.U64.HI R11, R13, R4, RZ ;  /* 0x000000040d0b7219 */ /* 0x000fc400000102ff */
[----:B------:R-:W-:Y:S02]  /*77e0*/  SHF.L.U32 R10, R13, R4, RZ ;  /* 0x000000040d0a7219 */ /* 0x000fe400000006ff */
[CC--:B------:R-:W-:Y:S02]  /*77f0*/  SHF.L.U64.HI R13, R15.reuse, R12.reuse, RZ ;  /* 0x0000000c0f0d7219 */ /* 0x0c0fe400000102ff */
[----:B------:R-:W-:Y:S02]  /*7800*/  SHF.L.U32 R12, R15, R12, RZ ;  /* 0x0000000c0f0c7219 */ /* 0x000fe400000006ff */
        /* <DEDUP_REMOVED lines=9> */
[----:B------:R0:W-:Y:S01]  /*78a0*/  REDG.E.OR.64.STRONG.GPU desc[UR4][R4.64], R12 ;  /* 0x0000000c0400798e */ /* 0x0001e2000f12e504 */
[----:B--2---:R-:W-:-:S02]  /*78b0*/  LOP3.LUT R15, R15, 0x1ff, RZ, 0xc0, !PT ;  /* 0x000001ff0f0f7812 */ /* 0x004fc400078ec0ff */
[----:B0-----:R-:W-:Y:S05]  /*78c0*/  @!P0 BRA `(.L_x_50) ;  /* 0x0000000000208947 */ /* 0x001fea0003800000 */
        /* <DEDUP_REMOVED lines=8> */
.L_x_50:
[CC--:B------:R-:W-:Y:S02]  /*7950*/  SHF.L.U64.HI R7, R15.reuse, R14.reuse, RZ ;  /* 0x0000000e0f077219 */ /* 0x0c0fe400000102ff */
[----:B------:R-:W-:-:S05]  /*7960*/  SHF.L.U32 R6, R15, R14, RZ ;  /* 0x0000000e0f067219 */ /* 0x000fca00000006ff */
[----:B------:R0:W-:Y:S02]  /*7970*/  REDG.E.OR.64.STRONG.GPU desc[UR4][R4.64], R6 ;  /* 0x000000060400798e */ /* 0x0001e4000f12e504 */
.L_x_51:
[----:B------:R-:W-:Y:S05]  /*7980*/  BSYNC.RECONVERGENT B0 ;  /* 0x0000000000007941 */ /* 0x000fea0003800200 */
.L_x_49:
        /* <DEDUP_REMOVED lines=44> */
.L_x_53:
[-C--:B0-----:R-:W-:Y:S01]  /*7c50*/  SHF.L.U64.HI R7, R21, R20.reuse, RZ ;  /* 0x0000001415077219 */ /* 0x081fe200000102ff */
[----:B------:R-:W-:Y:S01]  /*7c60*/  IMAD.WIDE.U32 R4, R19, 0x8, R8 ;  /* 0x0000000813047825 */ /* 0x000fe200078e0008 */
[----:B------:R-:W-:-:S05]  /*7c70*/  SHF.L.U32 R6, R21, R20, RZ ;  /* 0x0000001415067219 */ /* 0x000fca00000006ff */
[----:B------:R0:W-:Y:S02]  /*7c80*/  REDG.E.OR.64.STRONG.GPU desc[UR4][R4.64], R6 ;  /* 0x000000060400798e */ /* 0x0001e4000f12e504 */
.L_x_54:
[----:B------:R-:W-:Y:S05]  /*7c90*/  BSYNC.RECONVERGENT B0 ;  /* 0x0000000000007941 */ /* 0x000fea0003800200 */
.L_x_52:
[----:B01----:R-:W2:Y:S04]  /*7ca0*/  LDG.E.CONSTANT R7, desc[UR4][R2.64+0x800] ;  /* 0x0008000402077981 */ /* 0x003ea8000c1e9900 */
[----:B------:R-:W3:Y:S01]  /*7cb0*/  LDG.E.CONSTANT R15, desc[UR4][R2.64+0x900] ;  /* 0x00090004020f7981 */ /* 0x000ee2000c1e9900 */
[C---:B------:R-:W-:Y:S02]  /*7cc0*/  VIADD R6, R0.reuse, 0x48 ;  /* 0x0000004800067836 */ /* 0x040fe40000000000 */
[C---:B------:R-:W-:Y:S01]  /*7cd0*/  VIADD R10, R0.reuse, 0x51 ;  /* 0x00000051000a7836 */ /* 0x040fe20000000000 */
[----:B------:R-:W4:Y:S01]  /*7ce0*/  LDG.E.CONSTANT R17, desc[UR4][R2.64+0xa00] ;  /* 0x000a000402117981 */ /* 0x000f22000c1e9900 */
[----:B------:R-:W-:Y:S01]  /*7cf0*/  VIADD R14, R0, 0x5a ;  /* 0x0000005a000e7836 */ /* 0x000fe20000000000 */
[----:B------:R-:W-:-:S02]  /*7d00*/  LOP3.LUT R4, R6, 0x28, RZ, 0xc0, !PT ;  /* 0x0000002806047812 */ /* 0x000fc400078ec0ff */
[----:B------:R-:W-:Y:S02]  /*7d10*/  LOP3.LUT R12, R10, 0x31, RZ, 0xc0, !PT ;  /* 0x000000310a0c7812 */ /* 0x000fe400078ec0ff */
[----:B------:R-:W-:Y:S02]  /*7d20*/  LOP3.LUT R16, R14, 0x3a, RZ, 0xc0, !PT ;  /* 0x0000003a0e107812 */ /* 0x000fe400078ec0ff */
[----:B------:R-:W-:Y:S02]  /*7d30*/  SHF.R.U32.HI R11, RZ, 0x6, R10 ;  /* 0x00000006ff0b7819 */ /* 0x000fe4000001160a */
[----:B------:R-:W-:-:S03]  /*7d40*/  ISETP.GE.U32.AND P0, PT, R16, 0x38, PT ;  /* 0x000000381000780c */ /* 0x000fc60003f06070 */
[----:B------:R-:W-:Y:S01]  /*7d50*/  IMAD.WIDE.U32 R10, R11, 0x8, R8 ;  /* 0x000000080b0a7825 */ /* 0x000fe200078e0008 */
[----:B------:R-:W-:Y:S01]  /*7d60*/  BSSY.RECONVERGENT B0, `(.L_x_55) ;  /* 0x000001b000007945 */ /* 0x000fe20003800200 */
[----:B--2---:R-:W-:-:S04]  /*7d70*/  LOP3.LUT R7, R7, 0x1ff, RZ, 0xc0, !PT ;  /* 0x000001ff07077812 */ /* 0x004fc800078ec0ff */
[CC--:B------:R-:W-:Y:S02]  /*7d80*/  SHF.L.U64.HI R5, R7.reuse, R4.reuse, RZ ;  /* 0x0000000407057219 */ /* 0x0c0fe400000102ff */
[----:B------:R-:W-:Y:S02]  /*7d90*/  SHF.L.U32 R4, R7, R4, RZ ;  /* 0x0000000407047219 */ /* 0x000fe400000006ff */
[----:B------:R-:W-:Y:S02]  /*7da0*/  SHF.R.U32.HI R7, RZ, 0x6, R6 ;  /* 0x00000006ff077819 */ /* 0x000fe40000011606 */
[----:B---3--:R-:W-:-:S03]  /*7db0*/  LOP3.LUT R15, R15, 0x1ff, RZ, 0xc0, !PT ;  /* 0x000001ff0f0f7812 */ /* 0x008fc600078ec0ff */
[----:B------:R-:W-:Y:S01]  /*7dc0*/  IMAD.WIDE.U32 R6, R7, 0x8, R8 ;  /* 0x0000000807067825 */ /* 0x000fe200078e0008 */
[CC--:B------:R-:W-:Y:S02]  /*7dd0*/  SHF.L.U64.HI R13, R15.reuse, R12.reuse, RZ ;  /* 0x0000000c0f0d7219 */ /* 0x0c0fe400000102ff */
[----:B------:R-:W-:Y:S02]  /*7de0*/  SHF.L.U32 R12, R15, R12, RZ ;  /* 0x0000000c0f0c7219 */ /* 0x000fe400000006ff */
[----:B------:R0:W-:Y:S01]  /*7df0*/  REDG.E.OR.64.STRONG.GPU desc[UR4][R6.64], R4 ;  /* 0x000000040600798e */ /* 0x0001e2000f12e504 */
[----:B------:R-:W-:-:S03]  /*7e00*/  SHF.R.U32.HI R15, RZ, 0x6, R14 ;  /* 0x00000006ff0f7819 */ /* 0x000fc6000001160e */
[----:B------:R0:W-:Y:S01]  /*7e10*/  REDG.E.OR.64.STRONG.GPU desc[UR4][R10.64], R12 ;  /* 0x0000000c0a00798e */ /* 0x0001e2000f12e504 */
[----:B----4-:R-:W-:Y:S01]  /*7e20*/  LOP3.LUT R17, R17, 0x1ff, RZ, 0xc0, !PT ;  /* 0x000001ff11117812 */ /* 0x010fe200078ec0ff */
        /* <DEDUP_REMOVED lines=10> */
.L_x_56:
[-C--:B0-----:R-:W-:Y:S01]  /*7ed0*/  SHF.L.U64.HI R7, R17, R16.reuse, RZ ;  /* 0x0000001011077219 */ /* 0x081fe200000102ff */
[----:B------:R-:W-:Y:S01]  /*7ee0*/  IMAD.WIDE.U32 R4, R15, 0x8, R8 ;  /* 0x000000080f047825 */ /* 0x000fe200078e0008 */
[----:B------:R-:W-:-:S05]  /*7ef0*/  SHF.L.U32 R6, R17, R16, RZ ;  /* 0x0000001011067219 */ /* 0x000fca00000006ff */
[----:B------:R0:W-:Y:S02]  /*7f00*/  REDG.E.OR.64.STRONG.GPU desc[UR4][R4.64], R6 ;  /* 0x000000060400798e */ /* 0x0001e4000f12e504 */
.L_x_57:
[----:B------:R-:W-:Y:S05]  /*7f10*/  BSYNC.RECONVERGENT B0 ;  /* 0x0000000000007941 */ /* 0x000fea0003800200 */
.L_x_55:
        /* <DEDUP_REMOVED lines=44> */
.L_x_59:
[-C--:B0-----:R-:W-:Y:S01]  /*81e0*/  SHF.L.U64.HI R7, R21, R20.reuse, RZ ;  /* 0x0000001415077219 */ /* 0x081fe200000102ff */
[----:B------:R-:W-:Y:S01]  /*81f0*/  IMAD.WIDE.U32 R4, R19, 0x8, R8 ;  /* 0x0000000813047825 */ /* 0x000fe200078e0008 */
[----:B------:R-:W-:-:S05]  /*8200*/  SHF.L.U32 R6, R21, R20, RZ ;  /* 0x0000001415067219 */ /* 0x000fca00000006ff */
[----:B------:R0:W-:Y:S02]  /*8210*/  REDG.E.OR.64.STRONG.GPU desc[UR4][R4.64], R6 ;  /* 0x000000060400798e */ /* 0x0001e4000f12e504 */
.L_x_60:
[----:B------:R-:W-:Y:S05]  /*8220*/  BSYNC.RECONVERGENT B0 ;  /* 0x0000000000007941 */ /* 0x000fea0003800200 */
.L_x_58:
        /* <DEDUP_REMOVED lines=35> */
.L_x_62:
[-C--:B0-----:R-:W-:Y:S01]  /*8460*/  SHF.L.U64.HI R7, R17, R16.reuse, RZ ;  /* 0x0000001011077219 */ /* 0x081fe200000102ff */
[----:B------:R-:W-:Y:S01]  /*8470*/  IMAD.WIDE.U32 R4, R15, 0x8, R8 ;  /* 0x000000080f047825 */ /* 0x000fe200078e0008 */
[----:B------:R-:W-:-:S05]  /*8480*/  SHF.L.U32 R6, R17, R16, RZ ;  /* 0x0000001011067219 */ /* 0x000fca00000006ff */
[----:B------:R0:W-:Y:S02]  /*8490*/  REDG.E.OR.64.STRONG.GPU desc[UR4][R4.64], R6 ;  /* 0x000000060400798e */ /* 0x0001e4000f12e504 */
.L_x_63:
[----:B------:R-:W-:Y:S05]  /*84a0*/  BSYNC.RECONVERGENT B0 ;  /* 0x0000000000007941 */ /* 0x000fea0003800200 */
.L_x_61:
        /* <DEDUP_REMOVED lines=44> */
.L_x_65:
[-C--:B0-----:R-:W-:Y:S01]  /*8770*/  SHF.L.U64.HI R7, R21, R20.reuse, RZ ;  /* 0x0000001415077219 */ /* 0x081fe200000102ff */
[----:B------:R-:W-:Y:S01]  /*8780*/  IMAD.WIDE.U32 R4, R19, 0x8, R8 ;  /* 0x0000000813047825 */ /* 0x000fe200078e0008 */
[----:B------:R-:W-:-:S05]  /*8790*/  SHF.L.U32 R6, R21, R20, RZ ;  /* 0x0000001415067219 */ /* 0x000fca00000006ff */
[----:B------:R0:W-:Y:S02]  /*87a0*/  REDG.E.OR.64.STRONG.GPU desc[UR4][R4.64], R6 ;  /* 0x000000060400798e */ /* 0x0001e4000f12e504 */
.L_x_66:
[----:B------:R-:W-:Y:S05]  /*87b0*/  BSYNC.RECONVERGENT B0 ;  /* 0x0000000000007941 */ /* 0x000fea0003800200 */
.L_x_64:
        /* <DEDUP_REMOVED lines=10> */
[----:B------:R-:W-:-:S03]  /*8860*/  ISETP.NE.AND P0, PT, R16, 0x38, PT ;  /* 0x000000381000780c */ /* 0x000fc60003f05270 */
        /* <DEDUP_REMOVED lines=23> */
.L_x_68:
[-C--:B0-----:R-:W-:Y:S01]  /*89e0*/  SHF.L.U64.HI R5, R17, R16.reuse, RZ ;  /* 0x0000001011057219 */ /* 0x081fe200000102ff */
[----:B------:R-:W-:Y:S01]  /*89f0*/  IMAD.WIDE.U32 R6, R15, 0x8, R8 ;  /* 0x000000080f067825 */ /* 0x000fe200078e0008 */
[----:B------:R-:W-:-:S05]  /*8a00*/  SHF.L.U32 R4, R17, R16, RZ ;  /* 0x0000001011047219 */ /* 0x000fca00000006ff */
[----:B------:R0:W-:Y:S02]  /*8a10*/  REDG.E.OR.64.STRONG.GPU desc[UR4][R6.64], R4 ;  /* 0x000000040600798e */ /* 0x0001e4000f12e504 */
.L_x_69:
[----:B------:R-:W-:Y:S05]  /*8a20*/  BSYNC.RECONVERGENT B0 ;  /* 0x0000000000007941 */ /* 0x000fea0003800200 */
.L_x_67:
        /* <DEDUP_REMOVED lines=44> */
.L_x_71:
[-C--:B0-----:R-:W-:Y:S01]  /*8cf0*/  SHF.L.U64.HI R7, R21, R20.reuse, RZ ;  /* 0x0000001415077219 */ /* 0x081fe200000102ff */
[----:B------:R-:W-:Y:S01]  /*8d00*/  IMAD.WIDE.U32 R4, R19, 0x8, R8 ;  /* 0x0000000813047825 */ /* 0x000fe200078e0008 */
[----:B------:R-:W-:-:S05]  /*8d10*/  SHF.L.U32 R6, R21, R20, RZ ;  /* 0x0000001415067219 */ /* 0x000fca00000006ff */
[----:B------:R0:W-:Y:S02]  /*8d20*/  REDG.E.OR.64.STRONG.GPU desc[UR4][R4.64], R6 ;  /* 0x000000060400798e */ /* 0x0001e4000f12e504 */
.L_x_72:
[----:B------:R-:W-:Y:S05]  /*8d30*/  BSYNC.RECONVERGENT B0 ;  /* 0x0000000000007941 */ /* 0x000fea0003800200 */
.L_x_70:
[----:B01----:R-:W2:Y:S04]  /*8d40*/  LDG.E.CONSTANT R7, desc[UR4][R2.64+0x1d00] ;  /* 0x001d000402077981 */ /* 0x003ea8000c1e9900 */
[----:B------:R-:W3:Y:S04]  /*8d50*/  LDG.E.CONSTANT R13, desc[UR4][R2.64+0x1e00] ;  /* 0x001e0004020d7981 */ /* 0x000ee8000c1e9900 */
[----:B------:R0:W4:Y:S01]  /*8d60*/  LDG.E.CONSTANT R17, desc[UR4][R2.64+0x1f00] ;  /* 0x001f000402117981 */ /* 0x000122000c1e9900 */
[C---:B------:R-:W-:Y:S02]  /*8d70*/  VIADD R10, R0.reuse, 0x105 ;  /* 0x00000105000a7836 */ /* 0x040fe40000000000 */
[----:B------:R-:W-:-:S02]  /*8d80*/  VIADD R11, R0, 0x10e ;  /* 0x0000010e000b7836 */ /* 0x000fc40000000000 */
[----:B------:R-:W-:Y:S01]  /*8d90*/  VIADD R0, R0, 0x117 ;  /* 0x0000011700007836 */ /* 0x000fe20000000000 */
[----:B------:R-:W-:Y:S02]  /*8da0*/  LOP3.LUT R4, R10, 0x25, RZ, 0xc0, !PT ;  /* 0x000000250a047812 */ /* 0x000fe400078ec0ff */
[----:B------:R-:W-:Y:S02]  /*8db0*/  LOP3.LUT R6, R11, 0x2e, RZ, 0xc0, !PT ;  /* 0x0000002e0b067812 */ /* 0x000fe400078ec0ff */
[----:B0-----:R-:W-:Y:S02]  /*8dc0*/  SHF.R.U32.HI R3, RZ, 0x6, R10 ;  /* 0x00000006ff037819 */ /* 0x001fe4000001160a */
[----:B------:R-:W-:Y:S02]  /*8dd0*/  LOP3.LUT R10, R0, 0x37, RZ, 0xc0, !PT ;  /* 0x00000037000a7812 */ /* 0x000fe400078ec0ff */
[----:B------:R-:W-:Y:S01]  /*8de0*/  SHF.R.U32.HI R11, RZ, 0x6, R11 ;  /* 0x00000006ff0b7819 */ /* 0x000fe2000001160b */
[----:B------:R-:W-:Y:S01]  /*8df0*/  IMAD.WIDE.U32 R2, R3, 0x8, R8 ;  /* 0x0000000803027825 */ /* 0x000fe200078e0008 */
[----:B------:R-:W-:-:S02]  /*8e00*/  SHF.R.U32.HI R15, RZ, 0x6, R0 ;  /* 0x00000006ff0f7819 */ /* 0x000fc40000011600 */
[----:B--2---:R-:W-:Y:S02]  /*8e10*/  LOP3.LUT R7, R7, 0x1ff, RZ, 0xc0, !PT ;  /* 0x000001ff07077812 */ /* 0x004fe400078ec0ff */
[----:B---3--:R-:W-:Y:S02]  /*8e20*/  LOP3.LUT R13, R13, 0x1ff, RZ, 0xc0, !PT ;  /* 0x000001ff0d0d7812 */ /* 0x008fe400078ec0ff */
[-C--:B------:R-:W-:Y:S02]  /*8e30*/  SHF.L.U64.HI R5, R7, R4.reuse, RZ ;  /* 0x0000000407057219 */ /* 0x080fe400000102ff */
[----:B----4-:R-:W-:Y:S02]  /*8e40*/  LOP3.LUT R17, R17, 0x1ff, RZ, 0xc0, !PT ;  /* 0x000001ff11117812 */ /* 0x010fe400078ec0ff */
[----:B------:R-:W-:Y:S02]  /*8e50*/  SHF.L.U32 R4, R7, R4, RZ ;  /* 0x0000000407047219 */ /* 0x000fe400000006ff */
[----:B------:R-:W-:-:S02]  /*8e60*/  SHF.L.U64.HI R7, R13, R6, RZ ;  /* 0x000000060d077219 */ /* 0x000fc400000102ff */
[----:B------:R-:W-:Y:S01]  /*8e70*/  SHF.L.U32 R6, R13, R6, RZ ;  /* 0x000000060d067219 */ /* 0x000fe200000006ff */
[----:B------:R-:W-:Y:S01]  /*8e80*/  REDG.E.OR.64.STRONG.GPU desc[UR4][R2.64], R4 ;  /* 0x000000040200798e */ /* 0x000fe2000f12e504 */
[CC--:B------:R-:W-:Y:S02]  /*8e90*/  SHF.L.U64.HI R13, R17.reuse, R10.reuse, RZ ;  /* 0x0000000a110d7219 */ /* 0x0c0fe400000102ff */
[----:B------:R-:W-:Y:S01]  /*8ea0*/  SHF.L.U32 R12, R17, R10, RZ ;  /* 0x0000000a110c7219 */ /* 0x000fe200000006ff */
[----:B------:R-:W-:-:S04]  /*8eb0*/  IMAD.WIDE.U32 R10, R11, 0x8, R8 ;  /* 0x000000080b0a7825 */ /* 0x000fc800078e0008 */
[----:B------:R-:W-:Y:S01]  /*8ec0*/  IMAD.WIDE.U32 R8, R15, 0x8, R8 ;  /* 0x000000080f087825 */ /* 0x000fe200078e0008 */
[----:B------:R-:W-:Y:S04]  /*8ed0*/  REDG.E.OR.64.STRONG.GPU desc[UR4][R10.64], R6 ;  /* 0x000000060a00798e */ /* 0x000fe8000f12e504 */
[----:B------:R-:W-:Y:S01]  /*8ee0*/  REDG.E.OR.64.STRONG.GPU desc[UR4][R8.64], R12 ;  /* 0x0000000c0800798e */ /* 0x000fe2000f12e504 */
[----:B------:R-:W-:Y:S05]  /*8ef0*/  EXIT ;  /* 0x000000000000794d */ /* 0x000fea0003800000 */
.L_x_47:
        /* <DEDUP_REMOVED lines=8> */
[----:B------:R-:W4:Y:S04]  /*8f80*/  LDG.E.64.CONSTANT R18, desc[UR4][R10.64+0x200] ;  /* 0x000200040a127981 */ /* 0x000f28000c1e9b00 */
        /* <DEDUP_REMOVED lines=9> */
[----:B------:R-:W5:Y:S01]  /*9020*/  LDG.E.CONSTANT R26, desc[UR4][R10.64+0xc00] ;  /* 0x000c00040a1a7981 */ /* 0x000f62000c1e9900 */
[----:B------:R-:W-:-:S03]  /*9030*/  IMAD R3, R5, 0x180, RZ ;  /* 0x0000018005037824 */ /* 0x000fc600078e02ff */
[----:B------:R-:W5:Y:S02]  /*9040*/  LDG.E.64.CONSTANT R16, desc[UR4][R10.64+0xd00] ;  /* 0x000d00040a107981 */ /* 0x000f64000c1e9b00 */
[----:B------:R-:W-:Y:S01]  /*9050*/  SHF.R.U32.HI R13, RZ, 0x6, R3 ;  /* 0x00000006ff0d7819 */ /* 0x000fe20000011603 */
[----:B------:R-:W-:Y:S01]  /*9060*/  IMAD.MOV.U32 R25, RZ, RZ, RZ ;  /* 0x000000ffff197224 */ /* 0x000fe200078e00ff */
[----:B------:R-:W5:Y:S03]  /*9070*/  LDG.E.CONSTANT R7, desc[UR4][R10.64+0xe00] ;  /* 0x000e00040a077981 */ /* 0x000f66000c1e9900 */
[----:B------:R-:W-:Y:S01]  /*9080*/  IMAD.WIDE.U32 R12, R13, 0x8, R8 ;  /* 0x000000080d0c7825 */ /* 0x000fe200078e0008 */
[----:B------:R-:W5:Y:S01]  /*9090*/  LDG.E.CONSTANT R5, desc[UR4][R10.64+0xf00] ;  /* 0x000f00040a057981 */ /* 0x000f62000c1e9900 */
[----:B--2---:R-:W-:Y:S02]  /*90a0*/  LOP3.LUT R24, R24, 0xfff, RZ, 0xc0, !PT ;  /* 0x00000fff18187812 */ /* 0x004fe400078ec0ff */
[----:B---3--:R-:W-:-:S03]  /*90b0*/  IMAD.SHL.U32 R2, R2, 0x1000, RZ ;  /* 0x0000100002027824 */ /* 0x008fc600078e00ff */
[----:B------:R0:W-:Y:S02]  /*90c0*/  REDG.E.OR.64.STRONG.GPU desc[UR4][R12.64], R24 ;  /* 0x000000180c00798e */ /* 0x0001e4000f12e504 */
[----:B0-----:R-:W-:Y:S02]  /*90d0*/  LOP3.LUT R24, R2, 0xfff000, RZ, 0xc0, !PT ;  /* 0x00fff00002187812 */ /* 0x001fe400078ec0ff */
[----:B------:R-:W2:Y:S01]  /*90e0*/  LDG.E.CONSTANT R2, desc[UR4][R10.64+0x1000] ;  /* 0x001000040a027981 */ /* 0x000ea2000c1e9900 */
[C---:B----4-:R-:W-:Y:S01]  /*90f0*/  SHF.L.U64.HI R19, R18.reuse, 0x18, R19 ;  /* 0x0000001812137819 */ /* 0x050fe20000010213 */
[----:B------:R-:W-:Y:S02]  /*9100*/  IMAD.SHL.U32 R18, R18, 0x1000000, RZ ;  /* 0x0100000012127824 */ /* 0x000fe400078e00ff */
[----:B-----5:R-:W-:Y:S01]  /*9110*/  IMAD.SHL.U32 R29, R22, 0x10, RZ ;  /* 0x00000010161d7824 */ /* 0x020fe200078e00ff */
[----:B------:R-:W-:Y:S01]  /*9120*/  LOP3.LUT R19, R19, 0xf, RZ, 0xc0, !PT ;  /* 0x0000000f13137812 */ /* 0x000fe200078ec0ff */
[----:B------:R-:W-:Y:S01]  /*9130*/  IMAD.U32 R22, R23, 0x10000, RZ ;  /* 0x0001000017167824 */ /* 0x000fe200078e00ff */
[----:B------:R-:W-:Y:S01]  /*9140*/  LOP3.LUT R18, R18, 0xff000000, RZ, 0xc0, !PT ;  /* 0xff00000012127812 */ /* 0x000fe200078ec0ff */
[----:B------:R0:W-:Y:S01]  /*9150*/  REDG.E.OR.64.STRONG.GPU desc[UR4][R12.64], R24 ;  /* 0x000000180c00798e */ /* 0x0001e2000f12e504 */
[----:B------:R-:W-:-:S03]  /*9160*/  SHF.R.U64 R30, R20, 0x4, R21 ;  /* 0x00000004141e7819 */ /* 0x000fc60000001215 */
[----:B------:R1:W-:Y:S01]  /*9170*/  REDG.E.OR.64.STRONG.GPU desc[UR4][R12.64], R18 ;  /* 0x000000120c00798e */ /* 0x0003e2000f12e504 */
[----:B------:R-:W-:Y:S01]  /*9180*/  LOP3.LUT R23, R29, 0xfff0, RZ, 0xc0, !PT ;  /* 0x0000fff01d177812 */ /* 0x000fe200078ec0ff */
[----:B------:R-:W-:Y:S02]  /*9190*/  IMAD.SHL.U32 R27, R27, 0x100, RZ ;  /* 0x000001001b1b7824 */ /* 0x000fe400078e00ff */
[----:B------:R-:W-:Y:S01]  /*91a0*/  IMAD.SHL.U32 R4, R4, 0x100000, RZ ;  /* 0x0010000004047824 */ /* 0x000fe200078e00ff */
[----:B------:R-:W3:Y:S01]  /*91b0*/  LDG.E.CONSTANT R29, desc[UR4][R10.64+0x1100] ;  /* 0x001100040a1d7981 */ /* 0x000ee2000c1e9900 */
[----:B0-----:R-:W-:Y:S02]  /*91c0*/  IMAD.SHL.U32 R25, R20, 0x10000000, RZ ;  /* 0x1000000014197824 */ /* 0x001fe400078e00ff */
[----:B------:R-:W-:Y:S01]  /*91d0*/  VIADD R20, R3, 0x40 ;  /* 0x0000004003147836 */ /* 0x000fe20000000000 */
[----:B-1----:R-:W-:Y:S01]  /*91e0*/  LOP3.LUT R19, R22, 0xfff0000, RZ, 0xc0, !PT ;  /* 0x0fff000016137812 */ /* 0x002fe200078ec0ff */
[----:B------:R-:W-:-:S02]  /*91f0*/  IMAD.MOV.U32 R22, RZ, RZ, RZ ;  /* 0x000000ffff167224 */ /* 0x000fc400078e00ff */
[----:B------:R-:W-:Y:S01]  /*9200*/  IMAD.MOV.U32 R18, RZ, RZ, RZ ;  /* 0x000000ffff127224 */ /* 0x000fe200078e00ff */
[----:B------:R-:W-:Y:S02]  /*9210*/  SHF.R.U32.HI R21, RZ, 0x6, R20 ;  /* 0x00000006ff157819 */ /* 0x000fe40000011614 */
[----:B------:R0:W-:Y:S01]  /*9220*/  REDG.E.OR.64.STRONG.GPU desc[UR4][R12.64], R22 ;  /* 0x000000160c00798e */ /* 0x0001e2000f12e504 */
[----:B------:R-:W-:Y:S01]  /*9230*/  IMAD.MOV.U32 R24, RZ, RZ, RZ ;  /* 0x000000ffff187224 */ /* 0x000fe200078e00ff */
[----:B------:R-:W-:Y:S02]  /*9240*/  LOP3.LUT R20, R30, 0xff, RZ, 0xc0, !PT ;  /* 0x000000ff1e147812 */ /* 0x000fe400078ec0ff */
[----:B------:R1:W-:Y:S04]  /*9250*/  REDG.E.OR.64.STRONG.GPU desc[UR4][R12.64], R18 ;  /* 0x000000120c00798e */ /* 0x0003e8000f12e504 */
[----:B------:R4:W-:Y:S01]  /*9260*/  REDG.E.OR.64.STRONG.GPU desc[UR4][R12.64], R24 ;  /* 0x000000180c00798e */ /* 0x0009e2000f12e504 */
[----:B0-----:R-:W-:Y:S01]  /*9270*/  LOP3.LUT R22, R27, 0xfff00, RZ, 0xc0, !PT ;  /* 0x000fff001b167812 */ /* 0x001fe200078ec0ff */
[----:B-1----:R-:W-:-:S04]  /*9280*/  IMAD.WIDE.U32 R18, R21, 0x8, R8 ;  /* 0x0000000815127825 */ /* 0x002fc800078e0008 */
[----:B------:R-:W-:Y:S01]  /*9290*/  IMAD.MOV.U32 R21, RZ, RZ, RZ ;  /* 0x000000ffff157224 */ /* 0x000fe200078e00ff */
[----:B----4-:R-:W4:Y:S01]  /*92a0*/  LDG.E.64.CONSTANT R24, desc[UR4][R10.64+0x1200] ;  /* 0x001200040a187981 */ /* 0x010f22000c1e9b00 */
[----:B------:R-:W-:-:S03]  /*92b0*/  IMAD.MOV.U32 R23, RZ, RZ, RZ ;  /* 0x000000ffff177224 */ /* 0x000fc600078e00ff */
[----:B------:R0:W-:Y:S01]  /*92c0*/  REDG.E.OR.64.STRONG.GPU desc[UR4][R12.64+0x8], R20 ;  /* 0x000008140c00798e */ /* 0x0001e2000f12e504 */
[----:B------:R-:W-:-:S03]  /*92d0*/  IMAD.SHL.U32 R28, R28, 0x1000, RZ ;  /* 0x000010001c1c7824 */ /* 0x000fc600078e00ff */
[----:B------:R1:W-:Y:S01]  /*92e0*/  REDG.E.OR.64.STRONG.GPU desc[UR4][R18.64], R22 ;  /* 0x000000161200798e */ /* 0x0003e2000f12e504 */
[C---:B------:R-:W-:Y:S02]  /*92f0*/  VIADD R27, R3.reuse, 0x84 ;  /* 0x00000084031b7836 */ /* 0x040fe40000000000 */
[----:B------:R-:W-:Y:S01]  /*9300*/  IMAD.SHL.U32 R32, R6, 0x10, RZ ;  /* 0x0000001006207824 */ /* 0x000fe200078e00ff */
[----:B0-----:R-:W-:Y:S02]  /*9310*/  LOP3.LUT R20, R4, 0xfff00000, RZ, 0xc0, !PT ;  /* 0xfff0000004147812 */ /* 0x001fe400078ec0ff */
[----:B-1----:R-:W-:Y:S01]  /*9320*/  LOP3.LUT R23, R0, 0xfff, RZ, 0xc0, !PT ;  /* 0x00000fff00177812 */ /* 0x002fe200078ec0ff */
[----:B------:R-:W-:Y:S02]  /*9330*/  IMAD.MOV.U32 R22, RZ, RZ, RZ ;  /* 0x000000ffff167224 */ /* 0x000fe400078e00ff */
[----:B------:R0:W-:Y:S01]  /*9340*/  REDG.E.OR.64.STRONG.GPU desc[UR4][R18.64], R20 ;  /* 0x000000141200798e */ /* 0x0001e2000f12e504 */
[----:B------:R-:W-:-:S03]  /*9350*/  VIADD R6, R3, 0x90 ;  /* 0x0000009003067836 */ /* 0x000fc60000000000 */
[----:B------:R1:W-:Y:S01]  /*9360*/  REDG.E.OR.64.STRONG.GPU desc[UR4][R18.64], R22 ;  /* 0x000000161200798e */ /* 0x0003e2000f12e504 */
[----:B------:R-:W-:-:S03]  /*9370*/  SHF.R.U32.HI R27, RZ, 0x6, R27 ;  /* 0x00000006ff1b7819 */ /* 0x000fc6000001161b */
[----:B------:R-:W5:Y:S01]  /*9380*/  LDG.E.CONSTANT R0, desc[UR4][R10.64+0x1300] ;  /* 0x001300040a007981 */ /* 0x000f62000c1e9900 */
[----:B------:R-:W-:-:S03]  /*9390*/  IMAD.U32 R26, R26, 0x10000, RZ ;  /* 0x000100001a1a7824 */ /* 0x000fc600078e00ff */
[----:B------:R-:W5:Y:S01]  /*93a0*/  LDG.E.CONSTANT R4, desc[UR4][R10.64+0x1400] ;  /* 0x001400040a047981 */ /* 0x000f62000c1e9900 */
[C---:B0-----:R-:W-:Y:S01]  /*93b0*/  IMAD.SHL.U32 R21, R14.reuse, 0x1000000, RZ ;  /* 0x010000000e157824 */ /* 0x041fe200078e00ff */
[----:B------:R-:W-:Y:S01]  /*93c0*/  SHF.R.U64 R14, R14, 0x8, R15 ;  /* 0x000000080e0e7819 */ /* 0x000fe2000000120f */
[----:B------:R-:W-:Y:S01]  /*93d0*/  IMAD.MOV.U32 R20, RZ, RZ, RZ ;  /* 0x000000ffff147224 */ /* 0x000fe200078e00ff */
[----:B-1----:R-:W-:Y:S01]  /*93e0*/  LOP3.LUT R23, R28, 0xfff000, RZ, 0xc0, !PT ;  /* 0x00fff0001c177812 */ /* 0x002fe200078ec0ff */
[----:B------:R-:W-:Y:S01]  /*93f0*/  IMAD.MOV.U32 R15, RZ, RZ, RZ ;  /* 0x000000ffff0f7224 */ /* 0x000fe200078e00ff */
[----:B------:R-:W-:Y:S02]  /*9400*/  LOP3.LUT R14, R14, 0xf, RZ, 0xc0, !PT ;  /* 0x0000000f0e0e7812 */ /* 0x000fe400078ec0ff */
[----:B------:R-:W-:Y:S01]  /*9410*/  SHF.R.U32.HI R31, RZ, 0x6, R6 ;  /* 0x00000006ff1f7819 */ /* 0x000fe20000011606 */
[----:B------:R0:W-:Y:S01]  /*9420*/  REDG.E.OR.64.STRONG.GPU desc[UR4][R18.64], R22 ;  /* 0x000000161200798e */ /* 0x0001e2000f12e504 */
[----:B------:R-:W-:Y:S01]  /*9430*/  LOP3.LUT R32, R32, 0xfff0, RZ, 0xc0, !PT ;  /* 0x0000fff020207812 */ /* 0x000fe200078ec0ff */
[----:B------:R-:W-:-:S02]  /*9440*/  IMAD.WIDE.U32 R34, R27, 0x8, R8 ;  /* 0x000000081b227825 */ /* 0x000fc400078e0008 */
[----:B------:R1:W-:Y:S02]  /*9450*/  REDG.E.OR.64.STRONG.GPU desc[UR4][R18.64], R20 ;  /* 0x000000141200798e */ /* 0x0003e4000f12e504 */
[----:B------:R-:W-:Y:S02]  /*9460*/  IMAD.MOV.U32 R33, RZ, RZ, RZ ;  /* 0x000000ffff217224 */ /* 0x000fe400078e00ff */
[----:B------:R1:W-:Y:S01]  /*9470*/  REDG.E.OR.64.STRONG.GPU desc[UR4][R18.64+0x8], R14 ;  /* 0x0000080e1200798e */ /* 0x0003e2000f12e504 */
[----:B------:R-:W-:-:S03]  /*9480*/  IMAD.WIDE.U32 R30, R31, 0x8, R8 ;  /* 0x000000081f1e7825 */ /* 0x000fc600078e0008 */
[----:B------:R1:W-:Y:S04]  /*9490*/  REDG.E.OR.64.STRONG.GPU desc[UR4][R34.64], R32 ;  /* 0x000000202200798e */ /* 0x0003e8000f12e504 */
[----:B0-----:R-:W5:Y:S01]  /*94a0*/  LDG.E.CONSTANT R22, desc[UR4][R10.64+0x1600] ;  /* 0x001600040a167981 */ /* 0x001f62000c1e9900 */
[----:B-1----:R-:W-:Y:S01]  /*94b0*/  VIADD R20, R3, 0x9c ;  /* 0x0000009c03147836 */ /* 0x002fe20000000000 */
[----:B------:R-:W-:Y:S02]  /*94c0*/  SHF.L.U64.HI R21, R16, 0x1c, R17 ;  /* 0x0000001c10157819 */ /* 0x000fe40000010211 */
[----:B------:R-:W5:Y:S01]  /*94d0*/  LDG.E.CONSTANT R6, desc[UR4][R10.64+0x1700] ;  /* 0x001700040a067981 */ /* 0x000f62000c1e9900 */
[----:B------:R-:W-:Y:S01]  /*94e0*/  LOP3.LUT R18, R26, 0xfff0000, RZ, 0xc0, !PT ;  /* 0x0fff00001a127812 */ /* 0x000fe200078ec0ff */
[----:B------:R-:W-:-:S02]  /*94f0*/  IMAD.MOV.U32 R19, RZ, RZ, RZ ;  /* 0x000000ffff137224 */ /* 0x000fc400078e00ff */
[----:B------:R-:W5:Y:S01]  /*9500*/  LDG.E.64.CONSTANT R14, desc[UR4][R10.64+0x1500] ;  /* 0x001500040a0e7981 */ /* 0x000f62000c1e9b00 */
[----:B------:R-:W-:Y:S01]  /*9510*/  IMAD.SHL.U32 R17, R16, 0x10000000, RZ ;  /* 0x1000000010117824 */ /* 0x000fe200078e00ff */
[----:B------:R-:W-:Y:S01]  /*9520*/  SHF.R.U32.HI R27, RZ, 0x6, R20 ;  /* 0x00000006ff1b7819 */ /* 0x000fe20000011614 */
[----:B------:R-:W-:Y:S01]  /*9530*/  VIADD R16, R3, 0xa8 ;  /* 0x000000a803107836 */ /* 0x000fe20000000000 */
[----:B------:R0:W-:Y:S01]  /*9540*/  REDG.E.OR.64.STRONG.GPU desc[UR4][R30.64], R18 ;  /* 0x000000121e00798e */ /* 0x0001e2000f12e504 */
[----:B------:R-:W-:Y:S01]  /*9550*/  LOP3.LUT R21, R21, 0xff, RZ, 0xc0, !PT ;  /* 0x000000ff15157812 */ /* 0x000fe200078ec0ff */
[----:B------:R-:W-:Y:S01]  /*9560*/  IMAD.SHL.U32 R7, R7, 0x100, RZ ;  /* 0x0000010007077824 */ /* 0x000fe200078e00ff */
[----:B------:R-:W-:Y:S01]  /*9570*/  LOP3.LUT R20, R17, 0xf0000000, RZ, 0xc0, !PT ;  /* 0xf000000011147812 */ /* 0x000fe200078ec0ff */
[----:B------:R-:W-:Y:S01]  /*9580*/  IMAD.WIDE.U32 R26, R27, 0x8, R8 ;  /* 0x000000081b1a7825 */ /* 0x000fe200078e0008 */
[----:B------:R-:W-:Y:S01]  /*9590*/  SHF.R.U32.HI R33, RZ, 0x6, R16 ;  /* 0x00000006ff217819 */ /* 0x000fe20000011610 */
[----:B------:R-:W5:Y:S04]  /*95a0*/  LDG.E.CONSTANT R23, desc[UR4][R10.64+0x1800] ;  /* 0x001800040a177981 */ /* 0x000f68000c1e9900 */
[----:B------:R1:W-:Y:S01]  /*95b0*/  REDG.E.OR.64.STRONG.GPU desc[UR4][R26.64], R20 ;  /* 0x000000141a00798e */ /* 0x0003e2000f12e504 */
[----:B0-----:R-:W-:Y:S01]  /*95c0*/  VIADD R18, R3, 0xb4 ;  /* 0x000000b403127836 */ /* 0x001fe20000000000 */
[----:B------:R-:W-:Y:S01]  /*95d0*/  LOP3.LUT R31, R7, 0xfff00, RZ, 0xc0, !PT ;  /* 0x000fff00071f7812 */ /* 0x000fe200078ec0ff */
[----:B------:R-:W-:Y:S01]  /*95e0*/  IMAD.WIDE.U32 R32, R33, 0x8, R8 ;  /* 0x0000000821207825 */ /* 0x000fe200078e0008 */
[----:B------:R-:W5:Y:S02]  /*95f0*/  LDG.E.CONSTANT R7, desc[UR4][R10.64+0x1900] ;  /* 0x001900040a077981 */ /* 0x000f64000c1e9900 */
[----:B------:R-:W-:Y:S01]  /*9600*/  SHF.R.U32.HI R35, RZ, 0x6, R18 ;  /* 0x00000006ff237819 */ /* 0x000fe20000011612 */
[----:B------:R-:W-:Y:S01]  /*9610*/  IMAD.MOV.U32 R30, RZ, RZ, RZ ;  /* 0x000000ffff1e7224 */ /* 0x000fe200078e00ff */
[----:B------:R-:W5:Y:S01]  /*9620*/  LDG.E.64.CONSTANT R16, desc[UR4][R10.64+0x1a00] ;  /* 0x001a00040a107981 */ /* 0x000f62000c1e9b00 */
[----:B------:R-:W-:-:S02]  /*9630*/  IMAD.SHL.U32 R19, R5, 0x100000, RZ ;  /* 0x0010000005137824 */ /* 0x000fc400078e00ff */
[----:B-1----:R-:W-:Y:S01]  /*9640*/  IMAD.WIDE.U32 R20, R35, 0x8, R8 ;  /* 0x0000000823147825 */ /* 0x002fe200078e0008 */
[----:B------:R-:W-:Y:S03]  /*9650*/  REDG.E.OR.64.STRONG.GPU desc[UR4][R32.64], R30 ;  /* 0x0000001e2000798e */ /* 0x000fe6000f12e504 */
[----:B------:R-:W-:Y:S01]  /*9660*/  IMAD.MOV.U32 R18, RZ, RZ, RZ ;  /* 0x000000ffff127224 */ /* 0x000fe200078e00ff */
[----:B------:R-:W5:Y:S01]  /*9670*/  LDG.E.CONSTANT R28, desc[UR4][R10.64+0x1b00] ;  /* 0x001b00040a1c7981 */ /* 0x000f62000c1e9900 */
[----:B------:R-:W-:-:S03]  /*9680*/  IMAD.MOV.U32 R27, RZ, RZ, RZ ;  /* 0x000000ffff1b7224 */ /* 0x000fc600078e00ff */
[----:B------:R-:W-:Y:S04]  /*9690*/  REDG.E.OR.64.STRONG.GPU desc[UR4][R20.64], R18 ;  /* 0x000000121400798e */ /* 0x000fe8000f12e504 */
[----:B------:R-:W5:Y:S01]  /*96a0*/  LDG.E.CONSTANT R5, desc[UR4][R10.64+0x1c00] ;  /* 0x001c00040a057981 */ /* 0x000f62000c1e9900 */
[----:B--2---:R-:W-:-:S03]  /*96b0*/  LOP3.LUT R26, R2, 0xfff, RZ, 0xc0, !PT ;  /* 0x00000fff021a7812 */ /* 0x004fc600078ec0ff */
[----:B------:R-:W2:Y:S04]  /*96c0*/  LDG.E.CONSTANT R2, desc[UR4][R10.64+0x1e00] ;  /* 0x001e00040a027981 */ /* 0x000ea8000c1e9900 */
[----:B------:R0:W-:Y:S04]  /*96d0*/  REDG.E.OR.64.STRONG.GPU desc[UR4][R12.64+0x18], R26 ;  /* 0x0000181a0c00798e */ /* 0x0001e8000f12e504 */
[----:B0-----:R-:W2:Y:S04]  /*96e0*/  LDG.E.64.CONSTANT R12, desc[UR4][R10.64+0x1d00] ;  /* 0x001d00040a0c7981 */ /* 0x001ea8000c1e9b00 */
[----:B------:R0:W2:Y:S01]  /*96f0*/  LDG.E.CONSTANT R26, desc[UR4][R10.64+0x1f00] ;  /* 0x001f00040a1a7981 */ /* 0x0000a2000c1e9900 */
[----:B------:R-:W-:-:S02]  /*9700*/  VIADD R30, R3, 0xcc ;  /* 0x000000cc031e7836 */ /* 0x000fc40000000000 */
[----:B---3--:R-:W-:Y:S02]  /*9710*/  IMAD.SHL.U32 R29, R29, 0x1000, RZ ;  /* 0x000010001d1d7824 */ /* 0x008fe400078e00ff */
[----:B------:R-:W-:Y:S01]  /*9720*/  VIADD R27, R3, 0xd8 ;  /* 0x000000d8031b7836 */ /* 0x000fe20000000000 */
[----:B------:R-:W-:Y:S02]  /*9730*/  SHF.R.U32.HI R31, RZ, 0x6, R30 ;  /* 0x00000006ff1f7819 */ /* 0x000fe4000001161e */
[----:B------:R-:W-:Y:S01]  /*9740*/  LOP3.LUT R18, R29, 0xfff000, RZ, 0xc0, !PT ;  /* 0x00fff0001d127812 */ /* 0x000fe200078ec0ff */
[----:B------:R-:W-:Y:S02]  /*9750*/  IMAD.MOV.U32 R19, RZ, RZ, RZ ;  /* 0x000000ffff137224 */ /* 0x000fe400078e00ff */
[----:B------:R-:W-:-:S05]  /*9760*/  IMAD.WIDE.U32 R20, R31, 0x8, R8 ;  /* 0x000000081f147825 */ /* 0x000fca00078e0008 */
[----:B------:R1:W-:Y:S01]  /*9770*/  REDG.E.OR.64.STRONG.GPU desc[UR4][R20.64], R18 ;  /* 0x000000121400798e */ /* 0x0003e2000f12e504 */
[C---:B----4-:R-:W-:Y:S02]  /*9780*/  SHF.L.U64.HI R29, R24.reuse, 0x18, R25 ;  /* 0x00000018181d7819 */ /* 0x050fe40000010219 */
[----:B------:R-:W-:Y:S01]  /*9790*/  SHF.R.U32.HI R25, RZ, 0x6, R27 ;  /* 0x00000006ff197819 */ /* 0x000fe2000001161b */
[----:B------:R-:W-:Y:S02]  /*97a0*/  VIADD R27, R3, 0xe4 ;  /* 0x000000e4031b7836 */ /* 0x000fe40000000000 */
[----:B------:R-:W-:Y:S01]  /*97b0*/  IMAD.SHL.U32 R24, R24, 0x1000000, RZ ;  /* 0x0100000018187824 */ /* 0x000fe200078e00ff */
[----:B0-----:R-:W-:Y:S01]  /*97c0*/  LOP3.LUT R11, R29, 0xf, RZ, 0xc0, !PT ;  /* 0x0000000f1d0b7812 */ /* 0x001fe200078ec0ff */
[----:B-1----:R-:W-:Y:S01]  /*97d0*/  VIADD R18, R3, 0xfc ;  /* 0x000000fc03127836 */ /* 0x002fe20000000000 */
[----:B------:R-:W-:Y:S02]  /*97e0*/  SHF.R.U32.HI R27, RZ, 0x6, R27 ;  /* 0x00000006ff1b7819 */ /* 0x000fe4000001161b */
[----:B------:R-:W-:Y:S01]  /*97f0*/  LOP3.LUT R10, R24, 0xff000000, RZ, 0xc0, !PT ;  /* 0xff000000180a7812 */ /* 0x000fe200078ec0ff */
[----:B------:R-:W-:-:S04]  /*9800*/  IMAD.WIDE.U32 R24, R25, 0x8, R8 ;  /* 0x0000000819187825 */ /* 0x000fc800078e0008 */
[----:B------:R-:W-:Y:S01]  /*9810*/  IMAD.WIDE.U32 R32, R27, 0x8, R8 ;  /* 0x000000081b207825 */ /* 0x000fe200078e0008 */
[----:B------:R-:W-:Y:S01]  /*9820*/  SHF.R.U32.HI R27, RZ, 0x6, R18 ;  /* 0x00000006ff1b7819 */ /* 0x000fe20000011612 */
[----:B------:R0:W-:Y:S02]  /*9830*/  REDG.E.OR.64.STRONG.GPU desc[UR4][R24.64], R10 ;  /* 0x0000000a1800798e */ /* 0x0001e4000f12e504 */
[----:B------:R-:W-:Y:S02]  /*9840*/  IMAD.MOV.U32 R18, RZ, RZ, RZ ;  /* 0x000000ffff127224 */ /* 0x000fe400078e00ff */
[----:B-----5:R-:W-:Y:S02]  /*9850*/  IMAD.SHL.U32 R30, R0, 0x10, RZ ;  /* 0x00000010001e7824 */ /* 0x020fe400078e00ff */
[C---:B------:R-:W-:Y:S02]  /*9860*/  VIADD R0, R3.reuse, 0xf0 ;  /* 0x000000f003007836 */ /* 0x040fe40000000000 */
[----:B------:R-:W-:Y:S01]  /*9870*/  IMAD.U32 R4, R4, 0x10000, RZ ;  /* 0x0001000004047824 */ /* 0x000fe200078e00ff */
[----:B------:R-:W-:Y:S01]  /*9880*/  LOP3.LUT R31, R30, 0xfff0, RZ, 0xc0, !PT ;  /* 0x0000fff01e1f7812 */ /* 0x000fe200078ec0ff */
[----:B------:R-:W-:Y:S01]  /*9890*/  IMAD.MOV.U32 R30, RZ, RZ, RZ ;  /* 0x000000ffff1e7224 */ /* 0x000fe200078e00ff */
[----:B------:R-:W-:Y:S01]  /*98a0*/  SHF.R.U32.HI R21, RZ, 0x6, R0 ;  /* 0x00000006ff157819 */ /* 0x000fe20000011600 */
[C---:B------:R-:W-:Y:S01]  /*98b0*/  VIADD R0, R3.reuse, 0x108 ;  /* 0x0000010803007836 */ /* 0x040fe20000000000 */
[----:B------:R-:W-:Y:S01]  /*98c0*/  LOP3.LUT R19, R4, 0xfff0000, RZ, 0xc0, !PT ;  /* 0x0fff000004137812 */ /* 0x000fe200078ec0ff */
[----:B------:R-:W-:Y:S01]  /*98d0*/  VIADD R4, R3, 0x114 ;  /* 0x0000011403047836 */ /* 0x000fe20000000000 */
[----:B------:R1:W-:Y:S01]  /*98e0*/  REDG.E.OR.64.STRONG.GPU desc[UR4][R32.64], R30 ;  /* 0x0000001e2000798e */ /* 0x0003e2000f12e504 */
[----:B------:R-:W-:-:S04]  /*98f0*/  IMAD.WIDE.U32 R20, R21, 0x8, R8 ;  /* 0x0000000815147825 */ /* 0x000fc800078e0008 */
[----:B0-----:R-:W-:Y:S01]  /*9900*/  IMAD.MOV.U32 R10, RZ, RZ, RZ ;  /* 0x000000ffff0a7224 */ /* 0x001fe200078e00ff */
[----:B------:R0:W-:Y:S01]  /*9910*/  REDG.E.OR.64.STRONG.GPU desc[UR4][R20.64], R18 ;  /* 0x000000121400798e */ /* 0x0001e2000f12e504 */
[----:B------:R-:W-:Y:S02]  /*9920*/  IMAD.MOV.U32 R25, RZ, RZ, RZ ;  /* 0x000000ffff197224 */ /* 0x000fe400078e00ff */
[----:B------:R-:W-:Y:S01]  /*9930*/  VIADD R29, R3, 0x120 ;  /* 0x00000120031d7836 */ /* 0x000fe20000000000 */
[----:B-1----:R-:W-:Y:S01]  /*9940*/  SHF.R.U32.HI R31, RZ, 0x6, R0 ;  /* 0x00000006ff1f7819 */ /* 0x002fe20000011600 */
[----:B------:R-:W-:Y:S01]  /*9950*/  IMAD.SHL.U32 R22, R22, 0x100, RZ ;  /* 0x0000010016167824 */ /* 0x000fe200078e00ff */
[C---:B------:R-:W-:Y:S01]  /*9960*/  SHF.R.U64 R24, R14.reuse, 0x4, R15 ;  /* 0x000000040e187819 */ /* 0x040fe2000000120f */
[----:B------:R-:W-:Y:S02]  /*9970*/  IMAD.SHL.U32 R11, R14, 0x10000000, RZ ;  /* 0x100000000e0b7824 */ /* 0x000fe400078e00ff */
[----:B------:R-:W-:Y:S01]  /*9980*/  IMAD.WIDE.U32 R14, R27, 0x8, R8 ;  /* 0x000000081b0e7825 */ /* 0x000fe200078e0008 */
[----:B------:R-:W-:-:S02]  /*9990*/  LOP3.LUT R24, R24, 0xff, RZ, 0xc0, !PT ;  /* 0x000000ff18187812 */ /* 0x000fc400078ec0ff */
[----:B------:R-:W-:Y:S01]  /*99a0*/  SHF.R.U32.HI R27, RZ, 0x6, R4 ;  /* 0x00000006ff1b7819 */ /* 0x000fe20000011604 */
[----:B------:R-:W-:Y:S01]  /*99b0*/  IMAD.SHL.U32 R6, R6, 0x100000, RZ ;  /* 0x0010000006067824 */ /* 0x000fe200078e00ff */
[----:B------:R1:W-:Y:S01]  /*99c0*/  REDG.E.OR.64.STRONG.GPU desc[UR4][R14.64], R10 ;  /* 0x0000000a0e00798e */ /* 0x0003e2000f12e504 */
[----:B------:R-:W-:Y:S01]  /*99d0*/  IMAD.WIDE.U32 R30, R31, 0x8, R8 ;  /* 0x000000081f1e7825 */ /* 0x000fe200078e0008 */
[----:B------:R-:W-:Y:S02]  /*99e0*/  SHF.R.U32.HI R29, RZ, 0x6, R29 ;  /* 0x00000006ff1d7819 */ /* 0x000fe4000001161d */
[----:B------:R3:W-:Y:S01]  /*99f0*/  REDG.E.OR.64.STRONG.GPU desc[UR4][R14.64+0x8], R24 ;  /* 0x000008180e00798e */ /* 0x0007e2000f12e504 */
[----:B0-----:R-:W-:Y:S01]  /*9a00*/  LOP3.LUT R20, R6, 0xfff00000, RZ, 0xc0, !PT ;  /* 0xfff0000006147812 */ /* 0x001fe200078ec0ff */
[----:B------:R-:W-:Y:S02]  /*9a10*/  IMAD.MOV.U32 R21, RZ, RZ, RZ ;  /* 0x000000ffff157224 */ /* 0x000fe400078e00ff */
[----:B------:R-:W-:Y:S01]  /*9a20*/  VIADD R4, R3, 0x138 ;  /* 0x0000013803047836 */ /* 0x000fe20000000000 */
[----:B------:R-:W-:-:S02]  /*9a30*/  LOP3.LUT R19, R23, 0xfff, RZ, 0xc0, !PT ;  /* 0x00000fff17137812 */ /* 0x000fc400078ec0ff */
[----:B-1----:R-:W-:Y:S01]  /*9a40*/  LOP3.LUT R10, R22, 0xfff00, RZ, 0xc0, !PT ;  /* 0x000fff00160a7812 */ /* 0x002fe200078ec0ff */
[----:B------:R-:W-:Y:S02]  /*9a50*/  IMAD.MOV.U32 R11, RZ, RZ, RZ ;  /* 0x000000ffff0b7224 */ /* 0x000fe400078e00ff */
[----:B---3--:R-:W-:-:S03]  /*9a60*/  IMAD.WIDE.U32 R14, R27, 0x8, R8 ;  /* 0x000000081b0e7825 */ /* 0x008fc600078e0008 */
[----:B------:R-:W-:Y:S01]  /*9a70*/  REDG.E.OR.64.STRONG.GPU desc[UR4][R30.64], R10 ;  /* 0x0000000a1e00798e */ /* 0x000fe2000f12e504 */
[C---:B------:R-:W-:Y:S02]  /*9a80*/  VIADD R25, R3.reuse, 0x15c ;  /* 0x0000015c03197836 */ /* 0x040fe40000000000 */
[----:B------:R-:W-:Y:S01]  /*9a90*/  VIADD R0, R3, 0x12c ;  /* 0x0000012c03007836 */ /* 0x000fe20000000000 */
[----:B------:R0:W-:Y:S01]  /*9aa0*/  REDG.E.OR.64.STRONG.GPU desc[UR4][R14.64], R20 ;  /* 0x000000140e00798e */ /* 0x0001e2000f12e504 */
[----:B------:R-:W-:Y:S01]  /*9ab0*/  IMAD.WIDE.U32 R22, R29, 0x8, R8 ;  /* 0x000000081d167825 */ /* 0x000fe200078e0008 */
[----:B------:R-:W-:-:S03]  /*9ac0*/  SHF.R.U32.HI R25, RZ, 0x6, R25 ;  /* 0x00000006ff197819 */ /* 0x000fc60000011619 */
[C---:B------:R-:W-:Y:S01]  /*9ad0*/  VIADD R24, R3.reuse, 0x150 ;  /* 0x0000015003187836 */ /* 0x040fe20000000000 */
[----:B------:R1:W-:Y:S01]  /*9ae0*/  REDG.E.OR.64.STRONG.GPU desc[UR4][R22.64], R18 ;  /* 0x000000121600798e */ /* 0x0003e2000f12e504 */
[C---:B------:R-:W-:Y:S02]  /*9af0*/  VIADD R6, R3.reuse, 0x144 ;  /* 0x0000014403067836 */ /* 0x040fe40000000000 */
[C---:B------:R-:W-:Y:S02]  /*9b00*/  VIADD R32, R3.reuse, 0x168 ;  /* 0x0000016803207836 */ /* 0x040fe40000000000 */
[----:B------:R-:W-:Y:S01]  /*9b10*/  VIADD R3, R3, 0x174 ;  /* 0x0000017403037836 */ /* 0x000fe20000000000 */
[----:B0-----:R-:W-:Y:S01]  /*9b20*/  SHF.R.U32.HI R15, RZ, 0x6, R4 ;  /* 0x00000006ff0f7819 */ /* 0x001fe20000011604 */
[----:B------:R-:W-:Y:S01]  /*9b30*/  IMAD.SHL.U32 R4, R7, 0x1000, RZ ;  /* 0x0000100007047824 */ /* 0x000fe200078e00ff */
[----:B------:R-:W-:Y:S02]  /*9b40*/  SHF.R.U32.HI R11, RZ, 0x6, R0 ;  /* 0x00000006ff0b7819 */ /* 0x000fe40000011600 */
[----:B------:R-:W-:Y:S01]  /*9b50*/  SHF.R.U32.HI R29, RZ, 0x6, R24 ;  /* 0x00000006ff1d7819 */ /* 0x000fe20000011618 */
[----:B------:R-:W-:Y:S01]  /*9b60*/  IMAD.SHL.U32 R30, R28, 0x10, RZ ;  /* 0x000000101c1e7824 */ /* 0x000fe200078e00ff */
[----:B------:R-:W-:Y:S01]  /*9b70*/  SHF.R.U32.HI R27, RZ, 0x6, R6 ;  /* 0x00000006ff1b7819 */ /* 0x000fe20000011606 */
[----:B------:R-:W-:Y:S01]  /*9b80*/  IMAD.WIDE.U32 R6, R25, 0x8, R8 ;  /* 0x0000000819067825 */ /* 0x000fe200078e0008 */
[----:B-1----:R-:W-:-:S02]  /*9b90*/  SHF.R.U32.HI R23, RZ, 0x6, R32 ;  /* 0x00000006ff177819 */ /* 0x002fc40000011620 */
[C---:B------:R-:W-:Y:S01]  /*9ba0*/  SHF.R.U64 R0, R16.reuse, 0x8, R17 ;  /* 0x0000000810007819 */ /* 0x040fe20000001211 */
[----:B------:R-:W-:Y:S01]  /*9bb0*/  IMAD.U32 R5, R5, 0x10000, RZ ;  /* 0x0001000005057824 */ /* 0x000fe200078e00ff */
[----:B------:R-:W-:Y:S01]  /*9bc0*/  SHF.R.U32.HI R3, RZ, 0x6, R3 ;  /* 0x00000006ff037819 */ /* 0x000fe20000011603 */
[----:B------:R-:W-:Y:S01]  /*9bd0*/  IMAD.SHL.U32 R25, R16, 0x1000000, RZ ;  /* 0x0100000010197824 */ /* 0x000fe200078e00ff */
[----:B------:R-:W-:Y:S01]  /*9be0*/  LOP3.LUT R17, R4, 0xfff000, RZ, 0xc0, !PT ;  /* 0x00fff00004117812 */ /* 0x000fe200078ec0ff */
[----:B------:R-:W-:Y:S01]  /*9bf0*/  IMAD.WIDE.U32 R20, R11, 0x8, R8 ;  /* 0x000000080b147825 */ /* 0x000fe200078e0008 */
[----:B------:R-:W-:-:S03]  /*9c00*/  LOP3.LUT R28, R0, 0xf, RZ, 0xc0, !PT ;  /* 0x0000000f001c7812 */ /* 0x000fc600078ec0ff */
[----:B------:R-:W-:Y:S02]  /*9c10*/  IMAD.MOV.U32 R16, RZ, RZ, RZ ;  /* 0x000000ffff107224 */ /* 0x000fe400078e00ff */
[--C-:B------:R-:W-:Y:S01]  /*9c20*/  IMAD.WIDE.U32 R18, R15, 0x8, R8.reuse ;  /* 0x000000080f127825 */ /* 0x100fe200078e0008 */
[----:B------:R-:W-:Y:S02]  /*9c30*/  LOP3.LUT R30, R30, 0xfff0, RZ, 0xc0, !PT ;  /* 0x0000fff01e1e7812 */ /* 0x000fe400078ec0ff */
[----:B------:R-:W-:Y:S01]  /*9c40*/  REDG.E.OR.64.STRONG.GPU desc[UR4][R20.64], R16 ;  /* 0x000000101400798e */ /* 0x000fe2000f12e504 */
[----:B------:R-:W-:-:S04]  /*9c50*/  IMAD.WIDE.U32 R10, R29, 0x8, R8 ;  /* 0x000000081d0a7825 */ /* 0x000fc800078e0008 */
[----:B------:R-:W-:Y:S02]  /*9c60*/  IMAD.MOV.U32 R24, RZ, RZ, RZ ;  /* 0x000000ffff187224 */ /* 0x000fe400078e00ff */
[----:B------:R-:W-:-:S03]  /*9c70*/  IMAD.WIDE.U32 R14, R27, 0x8, R8 ;  /* 0x000000081b0e7825 */ /* 0x000fc600078e0008 */
[----:B------:R-:W-:Y:S01]  /*9c80*/  REDG.E.OR.64.STRONG.GPU desc[UR4][R18.64], R24 ;  /* 0x000000181200798e */ /* 0x000fe2000f12e504 */
[----:B------:R-:W-:-:S04]  /*9c90*/  IMAD.WIDE.U32 R22, R23, 0x8, R8 ;  /* 0x0000000817167825 */ /* 0x000fc800078e0008 */
[----:B------:R-:W-:Y:S02]  /*9ca0*/  IMAD.MOV.U32 R29, RZ, RZ, RZ ;  /* 0x000000ffff1d7224 */ /* 0x000fe400078e00ff */
[----:B------:R-:W-:-:S03]  /*9cb0*/  IMAD.WIDE.U32 R8, R3, 0x8, R8 ;  /* 0x0000000803087825 */ /* 0x000fc600078e0008 */
[----:B------:R-:W-:Y:S01]  /*9cc0*/  REDG.E.OR.64.STRONG.GPU desc[UR4][R18.64+0x8], R28 ;  /* 0x0000081c1200798e */ /* 0x000fe2000f12e504 */
[----:B------:R-:W-:Y:S02]  /*9cd0*/  IMAD.MOV.U32 R31, RZ, RZ, RZ ;  /* 0x000000ffff1f7224 */ /* 0x000fe400078e00ff */
[----:B------:R-:W-:-:S03]  /*9ce0*/  IMAD.MOV.U32 R3, RZ, RZ, RZ ;  /* 0x000000ffff037224 */ /* 0x000fc600078e00ff */
[----:B------:R-:W-:Y:S01]  /*9cf0*/  REDG.E.OR.64.STRONG.GPU desc[UR4][R14.64], R30 ;  /* 0x0000001e0e00798e */ /* 0x000fe2000f12e504 */
[C---:B--2---:R-:W-:Y:S01]  /*9d00*/  IMAD.SHL.U32 R4, R12.reuse, 0x10000000, RZ ;  /* 0x100000000c047824 */ /* 0x044fe200078e00ff */
[----:B------:R-:W-:Y:S01]  /*9d10*/  SHF.L.U64.HI R13, R12, 0x1c, R13 ;  /* 0x0000001c0c0d7819 */ /* 0x000fe2000001020d */
[----:B------:R-:W-:Y:S01]  /*9d20*/  IMAD.SHL.U32 R12, R2, 0x100, RZ ;  /* 0x00000100020c7824 */ /* 0x000fe200078e00ff */
[----:B------:R-:W-:Y:S02]  /*9d30*/  LOP3.LUT R2, R5, 0xfff0000, RZ, 0xc0, !PT ;  /* 0x0fff000005027812 */ /* 0x000fe400078ec0ff */
[----:B------:R-:W-:Y:S01]  /*9d40*/  LOP3.LUT R5, R13, 0xff, RZ, 0xc0, !PT ;  /* 0x000000ff0d057812 */ /* 0x000fe200078ec0ff */
[----:B------:R-:W-:Y:S01]  /*9d50*/  IMAD.SHL.U32 R27, R26, 0x100000, RZ ;  /* 0x001000001a1b7824 */ /* 0x000fe200078e00ff */
[----:B------:R-:W-:Y:S01]  /*9d60*/  LOP3.LUT R4, R4, 0xf0000000, RZ, 0xc0, !PT ;  /* 0xf000000004047812 */ /* 0x000fe200078ec0ff */
[----:B------:R-:W-:Y:S01]  /*9d70*/  REDG.E.OR.64.STRONG.GPU desc[UR4][R10.64], R2 ;  /* 0x000000020a00798e */ /* 0x000fe2000f12e504 */
[----:B------:R-:W-:Y:S01]  /*9d80*/  LOP3.LUT R13, R12, 0xfff00, RZ, 0xc0, !PT ;  /* 0x000fff000c0d7812 */ /* 0x000fe200078ec0ff */
[----:B------:R-:W-:-:S02]  /*9d90*/  IMAD.MOV.U32 R12, RZ, RZ, RZ ;  /* 0x000000ffff0c7224 */ /* 0x000fc400078e00ff */
[----:B------:R-:W-:Y:S01]  /*9da0*/  IMAD.MOV.U32 R26, RZ, RZ, RZ ;  /* 0x000000ffff1a7224 */ /* 0x000fe200078e00ff */
[----:B------:R-:W-:Y:S04]  /*9db0*/  REDG.E.OR.64.STRONG.GPU desc[UR4][R6.64], R4 ;  /* 0x000000040600798e */ /* 0x000fe8000f12e504 */
[----:B------:R-:W-:Y:S04]  /*9dc0*/  REDG.E.OR.64.STRONG.GPU desc[UR4][R22.64], R12 ;  /* 0x0000000c1600798e */ /* 0x000fe8000f12e504 */
[----:B------:R-:W-:Y:S01]  /*9dd0*/  REDG.E.OR.64.STRONG.GPU desc[UR4][R8.64], R26 ;  /* 0x0000001a0800798e */ /* 0x000fe2000f12e504 */
[----:B------:R-:W-:Y:S05]  /*9de0*/  EXIT ;  /* 0x000000000000794d */ /* 0x000fea0003800000 */
.L_x_73:
[----:B------:R-:W0:Y:S02]  /*9df0*/  S2R R5, SR_TID.X ;  /* 0x0000000000057919 */ /* 0x000e240000002100 */
[----:B0-----:R-:W-:-:S05]  /*9e00*/  IMAD.WIDE.U32 R2, R5, 0x8, R2 ;  /* 0x0000000805027825 */ /* 0x001fca00078e0002 */
[----:B------:R-:W2:Y:S04]  /*9e10*/  LDG.E.CONSTANT R11, desc[UR4][R2.64] ;  /* 0x00000004020b7981 */ /* 0x000ea8000c1e9900 */
[----:B------:R-:W3:Y:S01]  /*9e20*/  LDG.E.CONSTANT R13, desc[UR4][R2.64+0x100] ;  /* 0x00010004020d7981 */ /* 0x000ee2000c1e9900 */
[----:B------:R-:W-:-:S03]  /*9e30*/  IMAD R0, R5, 0x160, RZ ;  /* 0x0000016005007824 */ /* 0x000fc600078e02ff */
[----:B------:R-:W4:Y:S01]  /*9e40*/  LDG.E.CONSTANT R14, desc[UR4][R2.64+0x200] ;  /* 0x00020004020e7981 */ /* 0x000f22000c1e9900 */
[C---:B------:R-:W-:Y:S01]  /*9e50*/  VIADD R12, R0.reuse, 0x16 ;  /* 0x00000016000c7836 */ /* 0x040fe20000000000 */
[C---:B------:R-:W-:Y:S01]  /*9e60*/  LOP3.LUT R4, R0.reuse, 0x20, RZ, 0xc0, !PT ;  /* 0x0000002000047812 */ /* 0x040fe200078ec0ff */
[----:B------:R-:W-:-:S03]  /*9e70*/  VIADD R5, R0, 0xb ;  /* 0x0000000b00057836 */ /* 0x000fc60000000000 */
[----:B------:R-:W-:Y:S02]  /*9e80*/  LOP3.LUT R12, R12, 0x36, RZ, 0xc0, !PT ;  /* 0x000000360c0c7812 */ /* 0x000fe400078ec0ff */
[----:B------:R-:W-:Y:S02]  /*9e90*/  LOP3.LUT R10, R5, 0x2b, RZ, 0xc0, !PT ;  /* 0x0000002b050a7812 */ /* 0x000fe400078ec0ff */
[----:B------:R-:W-:Y:S02]  /*9ea0*/  ISETP.NE.AND P0, PT, R12, 0x36, PT ;  /* 0x000000360c00780c */ /* 0x000fe40003f05270 */
[----:B------:R-:W-:Y:S01]  /*9eb0*/  SHF.R.U32.HI R5, RZ, 0x6, R0 ;  /* 0x00000006ff057819 */ /* 0x000fe20000011600 */
[----:B------:R-:W-:Y:S01]  /*9ec0*/  BSSY.RECONVERGENT B0, `(.L_x_74) ;  /* 0x0000016000007945 */ /* 0x000fe20003800200 */
[----:B--2---:R-:W-:Y:S02]  /*9ed0*/  LOP3.LUT R11, R11, 0x7ff, RZ, 0xc0, !PT ;  /* 0x000007ff0b0b7812 */ /* 0x004fe400078ec0ff */
[----:B---3--:R-:W-:-:S02]  /*9ee0*/  LOP3.LUT R13, R13, 0x7ff, RZ, 0xc0, !PT ;  /* 0x000007ff0d0d7812 */ /* 0x008fc400078ec0ff */
[CC--:B------:R-:W-:Y:S02]  /*9ef0*/  SHF.L.U64.HI R7, R11.reuse, R4.reuse, RZ ;  /* 0x000000040b077219 */ /* 0x0c0fe400000102ff */
[----:B------:R-:W-:Y:S01]  /*9f00*/  SHF.L.U32 R6, R11, R4, RZ ;  /* 0x000000040b067219 */ /* 0x000fe200000006ff */
[----:B------:R-:W-:Y:S01]  /*9f10*/  IMAD.WIDE.U32 R4, R5, 0x8, R8 ;  /* 0x0000000805047825 */ /* 0x000fe200078e0008 */
[CC--:B------:R-:W-:Y:S02]  /*9f20*/  SHF.L.U64.HI R11, R13.reuse, R10.reuse, RZ ;  /* 0x0000000a0d0b7219 */ /* 0x0c0fe400000102ff */
[----:B------:R-:W-:Y:S02]  /*9f30*/  SHF.L.U32 R10, R13, R10, RZ ;  /* 0x0000000a0d0a7219 */ /* 0x000fe400000006ff */
[----:B------:R0:W-:Y:S01]  /*9f40*/  REDG.E.OR.64.STRONG.GPU desc[UR4][R4.64], R6 ;  /* 0x000000060400798e */ /* 0x0001e2000f12e504 */
[----:B----4-:R-:W-:-:S03]  /*9f50*/  LOP3.LUT R13, R14, 0x7ff, RZ, 0xc0, !PT ;  /* 0x000007ff0e0d7812 */ /* 0x010fc600078ec0ff */
[----:B------:R0:W-:Y:S01]  /*9f60*/  REDG.E.OR.64.STRONG.GPU desc[UR4][R4.64], R10 ;  /* 0x0000000a0400798e */ /* 0x0001e2000f12e504 */
[----:B------:R-:W-:Y:S05]  /*9f70*/  @P0 BRA `(.L_x_75) ;  /* 0x00000000001c0947 */ /* 0x000fea0003800000 */
[----:B0-----:R-:W-:Y:S01]  /*9f80*/  IMAD.SHL.U32 R7, R14, 0x400000, RZ ;  /* 0x004000000e077824 */ /* 0x001fe200078e00ff */
[----:B------:R-:W-:Y:S01]  /*9f90*/  SHF.R.U64 R10, R13, 0xa, RZ ;  /* 0x0000000a0d0a7819 */ /* 0x000fe200000012ff */
[----:B------:R-:W-:Y:S02]  /*9fa0*/  IMAD.MOV.U32 R6, RZ, RZ, RZ ;  /* 0x000000ffff067224 */ /* 0x000fe400078e00ff */
[----:B------:R-:W-:-:S03]  /*9fb0*/  IMAD.MOV.U32 R11, RZ, RZ, RZ ;  /* 0x000000ffff0b7224 */ /* 0x000fc600078e00ff */
[----:B------:R1:W-:Y:S04]  /*9fc0*/  REDG.E.OR.64.STRONG.GPU desc[UR4][R4.64], R6 ;  /* 0x000000060400798e */ /* 0x0003e8000f12e504 */
[----:B------:R1:W-:Y:S01]  /*9fd0*/  REDG.E.OR.64.STRONG.GPU desc[UR4][R4.64+0x8], R10 ;  /* 0x0000080a0400798e */ /* 0x0003e2000f12e504 */
[----:B------:R-:W-:Y:S05]  /*9fe0*/  BRA `(.L_x_76) ;  /* 0x00000000000c7947 */ /* 0x000fea0003800000 */
.L_x_75:
[CC--:B0-----:R-:W-:Y:S02]  /*9ff0*/  SHF.L.U64.HI R7, R13.reuse, R12.reuse, RZ ;  /* 0x0000000c0d077219 */ /* 0x0c1fe400000102ff */
[----:B------:R-:W-:-:S05]  /*a000*/  SHF.L.U32 R6, R13, R12, RZ ;  /* 0x0000000c0d067219 */ /* 0x000fca00000006ff */
[----:B------:R0:W-:Y:S02]  /*a010*/  REDG.E.OR.64.STRONG.GPU desc[UR4][R4.64], R6 ;  /* 0x000000060400798e */ /* 0x0001e4000f12e504 */
.L_x_76:
[----:B------:R-:W-:Y:S05]  /*a020*/  BSYNC.RECONVERGENT B0 ;  /* 0x0000000000007941 */ /* 0x000fea0003800200 */
.L_x_74:
        /* <DEDUP_REMOVED lines=35> */
.L_x_78:
[-C--:B0-----:R-:W-:Y:S01]  /*a260*/  SHF.L.U64.HI R7, R17, R16.reuse, RZ ;  /* 0x0000001011077219 */ /* 0x081fe200000102ff */
[----:B------:R-:W-:Y:S01]  /*a270*/  IMAD.WIDE.U32 R4, R15, 0x8, R8 ;  /* 0x000000080f047825 */ /* 0x000fe200078e0008 */
[----:B------:R-:W-:-:S05]  /*a280*/  SHF.L.U32 R6, R17, R16, RZ ;  /* 0x0000001011067219 */ /* 0x000fca00000006ff */
[----:B------:R0:W-:Y:S02]  /*a290*/  REDG.E.OR.64.STRONG.GPU desc[UR4][R4.64], R6 ;  /* 0x000000060400798e */ /* 0x0001e4000f12e504 */
.L_x_79:
[----:B------:R-:W-:Y:S05]  /*a2a0*/  BSYNC.RECONVERGENT B0 ;  /* 0x0000000000007941 */ /* 0x000fea0003800200 */
.L_x_77:
        /* <DEDUP_REMOVED lines=35> */
.L_x_81:
[-C--:B0-----:R-:W-:Y:S01]  /*a4e0*/  SHF.L.U64.HI R7, R17, R16.reuse, RZ ;  /* 0x0000001011077219 */ /* 0x081fe200000102ff */
[----:B------:R-:W-:Y:S01]  /*a4f0*/  IMAD.WIDE.U32 R4, R15, 0x8, R8 ;  /* 0x000000080f047825 */ /* 0x000fe200078e0008 */
[----:B------:R-:W-:-:S05]  /*a500*/  SHF.L.U32 R6, R17, R16, RZ ;  /* 0x0000001011067219 */ /* 0x000fca00000006ff */
[----:B------:R0:W-:Y:S02]  /*a510*/  REDG.E.OR.64.STRONG.GPU desc[UR4][R4.64], R6 ;  /* 0x000000060400798e */ /* 0x0001e4000f12e504 */
.L_x_82:
[----:B------:R-:W-:Y:S05]  /*a520*/  BSYNC.RECONVERGENT B0 ;  /* 0x0000000000007941 */ /* 0x000fea0003800200 */
.L_x_80:
        /* <DEDUP_REMOVED lines=35> */
.L_x_84:
[-C--:B0-----:R-:W-:Y:S01]  /*a760*/  SHF.L.U64.HI R7, R17, R16.reuse, RZ ;  /* 0x0000001011077219 */ /* 0x081fe200000102ff */
[----:B------:R-:W-:Y:S01]  /*a770*/  IMAD.WIDE.U32 R4, R15, 0x8, R8 ;  /* 0x000000080f047825 */ /* 0x000fe200078e0008 */
[----:B------:R-:W-:-:S05]  /*a780*/  SHF.L.U32 R6, R17, R16, RZ ;  /* 0x0000001011067219 */ /* 0x000fca00000006ff */
[----:B------:R0:W-:Y:S02]  /*a790*/  REDG.E.OR.64.STRONG.GPU desc[UR4][R4.64], R6 ;  /* 0x000000060400798e */ /* 0x0001e4000f12e504 */
.L_x_85:
[----:B------:R-:W-:Y:S05]  /*a7a0*/  BSYNC.RECONVERGENT B0 ;  /* 0x0000000000007941 */ /* 0x000fea0003800200 */
.L_x_83:
        /* <DEDUP_REMOVED lines=35> */
.L_x_87:
[-C--:B0-----:R-:W-:Y:S01]  /*a9e0*/  SHF.L.U64.HI R7, R17, R16.reuse, RZ ;  /* 0x0000001011077219 */ /* 0x081fe200000102ff */
[----:B------:R-:W-:Y:S01]  /*a9f0*/  IMAD.WIDE.U32 R4, R15, 0x8, R8 ;  /* 0x000000080f047825 */ /* 0x000fe200078e0008 */
[----:B------:R-:W-:-:S05]  /*aa00*/  SHF.L.U32 R6, R17, R16, RZ ;  /* 0x0000001011067219 */ /* 0x000fca00000006ff */
[----:B------:R0:W-:Y:S02]  /*aa10*/  REDG.E.OR.64.STRONG.GPU desc[UR4][R4.64], R6 ;  /* 0x000000060400798e */ /* 0x0001e4000f12e504 */
.L_x_88:
[----:B------:R-:W-:Y:S05]  /*aa20*/  BSYNC.RECONVERGENT B0 ;  /* 0x0000000000007941 */ /* 0x000fea0003800200 */
.L_x_86:
        /* <DEDUP_REMOVED lines=35> */
.L_x_90:
[-C--:B0-----:R-:W-:Y:S01]  /*ac60*/  SHF.L.U64.HI R7, R17, R16.reuse, RZ ;  /* 0x0000001011077219 */ /* 0x081fe200000102ff */
[----:B------:R-:W-:Y:S01]  /*ac70*/  IMAD.WIDE.U32 R4, R15, 0x8, R8 ;  /* 0x000000080f047825 */ /* 0x000fe200078e0008 */
[----:B------:R-:W-:-:S05]  /*ac80*/  SHF.L.U32 R6, R17, R16, RZ ;  /* 0x0000001011067219 */ /* 0x000fca00000006ff */
[----:B------:R0:W-:Y:S02]  /*ac90*/  REDG.E.OR.64.STRONG.GPU desc[UR4][R4.64], R6 ;  /* 0x000000060400798e */ /* 0x0001e4000f12e504 */
.L_x_91:
[----:B------:R-:W-:Y:S05]  /*aca0*/  BSYNC.RECONVERGENT B0 ;  /* 0x0000000000007941 */ /* 0x000fea0003800200 */
.L_x_89:
        /* <DEDUP_REMOVED lines=35> */
.L_x_93:
[-C--:B0-----:R-:W-:Y:S01]  /*aee0*/  SHF.L.U64.HI R7, R17, R16.reuse, RZ ;  /* 0x0000001011077219 */ /* 0x081fe200000102ff */
[----:B------:R-:W-:Y:S01]  /*aef0*/  IMAD.WIDE.U32 R4, R15, 0x8, R8 ;  /* 0x000000080f047825 */ /* 0x000fe200078e0008 */
[----:B------:R-:W-:-:S05]  /*af00*/  SHF.L.U32 R6, R17, R16, RZ ;  /* 0x0000001011067219 */ /* 0x000fca00000006ff */
[----:B------:R0:W-:Y:S02]  /*af10*/  REDG.E.OR.64.STRONG.GPU desc[UR4][R4.64], R6 ;  /* 0x000000060400798e */ /* 0x0001e4000f12e504 */
.L_x_94:
[----:B------:R-:W-:Y:S05]  /*af20*/  BSYNC.RECONVERGENT B0 ;  /* 0x0000000000007941 */ /* 0x000fea0003800200 */
.L_x_92:
        /* <DEDUP_REMOVED lines=35> */
.L_x_96:
[-C--:B0-----:R-:W-:Y:S01]  /*b160*/  SHF.L.U64.HI R7, R17, R16.reuse, RZ ;  /* 0x0000001011077219 */ /* 0x081fe200000102ff */
[----:B------:R-:W-:Y:S01]  /*b170*/  IMAD.WIDE.U32 R4, R15, 0x8, R8 ;  /* 0x000000080f047825 */ /* 0x000fe200078e0008 */
[----:B------:R-:W-:-:S05]  /*b180*/  SHF.L.U32 R6, R17, R16, RZ ;  /* 0x0000001011067219 */ /* 0x000fca00000006ff */
[----:B------:R0:W-:Y:S02]  /*b190*/  REDG.E.OR.64.STRONG.GPU desc[UR4][R4.64], R6 ;  /* 0x000000060400798e */ /* 0x0001e4000f12e504 */
.L_x_97:
[----:B------:R-:W-:Y:S05]  /*b1a0*/  BSYNC.RECONVERGENT B0 ;  /* 0x0000000000007941 */ /* 0x000fea0003800200 */
.L_x_95:
        /* <DEDUP_REMOVED lines=35> */
.L_x_99:
[-C--:B0-----:R-:W-:Y:S01]  /*b3e0*/  SHF.L.U64.HI R7, R17, R16.reuse, RZ ;  /* 0x0000001011077219 */ /* 0x081fe200000102ff */
[----:B------:R-:W-:Y:S01]  /*b3f0*/  IMAD.WIDE.U32 R4, R15, 0x8, R8 ;  /* 0x000000080f047825 */ /* 0x000fe200078e0008 */
[----:B------:R-:W-:-:S05]  /*b400*/  SHF.L.U32 R6, R17, R16, RZ ;  /* 0x0000001011067219 */ /* 0x000fca00000006ff */
[----:B------:R0:W-:Y:S02]  /*b410*/  REDG.E.OR.64.STRONG.GPU desc[UR4][R4.64], R6 ;  /* 0x000000060400798e */ /* 0x0001e4000f12e504 */
.L_x_100:
[----:B------:R-:W-:Y:S05]  /*b420*/  BSYNC.RECONVERGENT B0 ;  /* 0x0000000000007941 */ /* 0x000fea0003800200 */
.L_x_98:
        /* <DEDUP_REMOVED lines=35> */
.L_x_102:
[-C--:B0-----:R-:W-:Y:S01]  /*b660*/  SHF.L.U64.HI R7, R17, R16.reuse, RZ ;  /* 0x0000001011077219 */ /* 0x081fe200000102ff */
[----:B------:R-:W-:Y:S01]  /*b670*/  IMAD.WIDE.U32 R4, R15, 0x8, R8 ;  /* 0x000000080f047825 */ /* 0x000fe200078e0008 */
[----:B------:R-:W-:-:S05]  /*b680*/  SHF.L.U32 R6, R17, R16, RZ ;  /* 0x0000001011067219 */ /* 0x000fca00000006ff */
[----:B------:R0:W-:Y:S02]  /*b690*/  REDG.E.OR.64.STRONG.GPU desc[UR4][R4.64], R6 ;  /* 0x000000060400798e */ /* 0x0001e4000f12e504 */
.L_x_103:
[----:B------:R-:W-:Y:S05]  /*b6a0*/  BSYNC.RECONVERGENT B0 ;  /* 0x0000000000007941 */ /* 0x000fea0003800200 */
.L_x_101:
[----:B01----:R-:W2:Y:S04]  /*b6b0*/  LDG.E.CONSTANT R7, desc[UR4][R2.64+0x1e00] ;  /* 0x001e000402077981 */ /* 0x003ea8000c1e9900 */
[----:B------:R0:W3:Y:S01]  /*b6c0*/  LDG.E.CONSTANT R15, desc[UR4][R2.64+0x1f00] ;  /* 0x001f0004020f7981 */ /* 0x0000e2000c1e9900 */
[C---:B------:R-:W-:Y:S02]  /*b6d0*/  VIADD R4, R0.reuse, 0x14a ;  /* 0x0000014a00047836 */ /* 0x040fe40000000000 */
[----:B------:R-:W-:-:S03]  /*b6e0*/  VIADD R0, R0, 0x155 ;  /* 0x0000015500007836 */ /* 0x000fc60000000000 */
[----:B------:R-:W-:Y:S02]  /*b6f0*/  SHF.R.U32.HI R11, RZ, 0x6, R4 ;  /* 0x00000006ff0b7819 */ /* 0x000fe40000011604 */
[----:B------:R-:W-:Y:S02]  /*b700*/  LOP3.LUT R4, R4, 0x2a, RZ, 0xc0, !PT ;  /* 0x0000002a04047812 */ /* 0x000fe400078ec0ff */
[----:B------:R-:W-:Y:S01]  /*b710*/  LOP3.LUT R6, R0, 0x35, RZ, 0xc0, !PT ;  /* 0x0000003500067812 */ /* 0x000fe200078ec0ff */
[----:B0-----:R-:W-:Y:S01]  /*b720*/  IMAD.WIDE.U32 R2, R11, 0x8, R8 ;  /* 0x000000080b027825 */ /* 0x001fe200078e0008 */
[----:B------:R-:W-:-:S05]  /*b730*/  SHF.R.U32.HI R13, RZ, 0x6, R0 ;  /* 0x00000006ff0d7819 */ /* 0x000fca0000011600 */
[----:B------:R-:W-:Y:S01]  /*b740*/  IMAD.WIDE.U32 R8, R13, 0x8, R8 ;  /* 0x000000080d087825 */ /* 0x000fe200078e0008 */
[----:B--2---:R-:W-:Y:S02]  /*b750*/  LOP3.LUT R7, R7, 0x7ff, RZ, 0xc0, !PT ;  /* 0x000007ff07077812 */ /* 0x004fe400078ec0ff */
[----:B---3--:R-:W-:Y:S02]  /*b760*/  LOP3.LUT R15, R15, 0x7ff, RZ, 0xc0, !PT ;  /* 0x000007ff0f0f7812 */ /* 0x008fe400078ec0ff */
[CC--:B------:R-:W-:Y:S02]  /*b770*/  SHF.L.U64.HI R5, R7.reuse, R4.reuse, RZ ;  /* 0x0000000407057219 */ /* 0x0c0fe400000102ff */
[----:B------:R-:W-:Y:S02]  /*b780*/  SHF.L.U32 R4, R7, R4, RZ ;  /* 0x0000000407047219 */ /* 0x000fe400000006ff */
[CC--:B------:R-:W-:Y:S02]  /*b790*/  SHF.L.U64.HI R7, R15.reuse, R6.reuse, RZ ;  /* 0x000000060f077219 */ /* 0x0c0fe400000102ff */
[----:B------:R-:W-:Y:S01]  /*b7a0*/  SHF.L.U32 R6, R15, R6, RZ ;  /* 0x000000060f067219 */ /* 0x000fe200000006ff */
[----:B------:R-:W-:Y:S04]  /*b7b0*/  REDG.E.OR.64.STRONG.GPU desc[UR4][R2.64], R4 ;  /* 0x000000040200798e */ /* 0x000fe8000f12e504 */
[----:B------:R-:W-:Y:S01]  /*b7c0*/  REDG.E.OR.64.STRONG.GPU desc[UR4][R8.64], R6 ;  /* 0x000000060800798e */ /* 0x000fe2000f12e504 */
[----:B------:R-:W-:Y:S05]  /*b7d0*/  EXIT ;  /* 0x000000000000794d */ /* 0x000fea0003800000 */
.L_x_46:
        /* <DEDUP_REMOVED lines=12> */
[----:B------:R-:W5:Y:S04]  /*b8a0*/  LDG.E.64.CONSTANT R14, desc[UR4][R10.64+0x400] ;  /* 0x000400040a0e7981 */ /* 0x000f68000c1e9b00 */
[----:B------:R-:W5:Y:S04]  /*b8b0*/  LDG.E.CONSTANT R0, desc[UR4][R10.64+0x500] ;  /* 0x000500040a007981 */ /* 0x000f68000c1e9900 */
[----:B------:R-:W5:Y:S04]  /*b8c0*/  LDG.E.64.CONSTANT R6, desc[UR4][R10.64+0x600] ;  /* 0x000600040a067981 */ /* 0x000f68000c1e9b00 */
[----:B------:R-:W5:Y:S01]  /*b8d0*/  LDG.E.CONSTANT R28, desc[UR4][R10.64+0x700] ;  /* 0x000700040a1c7981 */ /* 0x000f62000c1e9900 */
[----:B------:R-:W-:-:S03]  /*b8e0*/  IMAD R4, R5, 0x1c0, RZ ;  /* 0x000001c005047824 */ /* 0x000fc600078e02ff */
[----:B------:R-:W5:Y:S04]  /*b8f0*/  LDG.E.CONSTANT R27, desc[UR4][R10.64+0x800] ;  /* 0x000800040a1b7981 */ /* 0x000f68000c1e9900 */
[----:B------:R-:W5:Y:S01]  /*b900*/  LDG.E.CONSTANT R3, desc[UR4][R10.64+0xa00] ;  /* 0x000a00040a037981 */ /* 0x000f62000c1e9900 */
[----:B------:R-:W-:-:S03]  /*b910*/  SHF.R.U32.HI R17, RZ, 0x6, R4 ;  /* 0x00000006ff117819 */ /* 0x000fc60000011604 */
[----:B------:R-:W5:Y:S01]  /*b920*/  LDG.E.64.CONSTANT R18, desc[UR4][R10.64+0x900] ;  /* 0x000900040a127981 */ /* 0x000f62000c1e9b00 */
[----:B------:R-:W-:Y:S02]  /*b930*/  IMAD.MOV.U32 R31, RZ, RZ, RZ ;  /* 0x000000ffff1f7224 */ /* 0x000fe400078e00ff */
[----:B------:R-:W-:Y:S01]  /*b940*/  IMAD.WIDE.U32 R16, R17, 0x8, R8 ;  /* 0x0000000811107825 */ /* 0x000fe200078e0008 */
[----:B------:R-:W5:Y:S03]  /*b950*/  LDG.E.64.CONSTANT R12, desc[UR4][R10.64+0xb00] ;  /* 0x000b00040a0c7981 */ /* 0x000f66000c1e9b00 */
[----:B------:R-:W-:Y:S01]  /*b960*/  IMAD.MOV.U32 R21, RZ, RZ, RZ ;  /* 0x000000ffff157224 */ /* 0x000fe200078e00ff */
[----:B------:R-:W5:Y:S04]  /*b970*/  LDG.E.CONSTANT R5, desc[UR4][R10.64+0xc00] ;  /* 0x000c00040a057981 */ /* 0x000f68000c1e9900 */
[----:B------:R-:W5:Y:S04]  /*b980*/  LDG.E.CONSTANT R26, desc[UR4][R10.64+0xe00] ;  /* 0x000e00040a1a7981 */ /* 0x000f68000c1e9900 */
[----:B------:R-:W5:Y:S01]  /*b990*/  LDG.E.CONSTANT R29, desc[UR4][R10.64+0x1000] ;  /* 0x001000040a1d7981 */ /* 0x000f62000c1e9900 */
[----:B--2---:R-:W-:Y:S01]  /*b9a0*/  IMAD.SHL.U32 R20, R20, 0x4000, RZ ;  /* 0x0000400014147824 */ /* 0x004fe200078e00ff */
[----:B---3--:R-:W-:-:S04]  /*b9b0*/  LOP3.LUT R30, R30, 0x3fff, RZ, 0xc0, !PT ;  /* 0x00003fff1e1e7812 */ /* 0x008fc800078ec0ff */
[----:B------:R-:W-:Y:S01]  /*b9c0*/  LOP3.LUT R20, R20, 0xfffc000, RZ, 0xc0, !PT ;  /* 0x0fffc00014147812 */ /* 0x000fe200078ec0ff */
[C---:B----4-:R-:W-:Y:S01]  /*b9d0*/  IMAD.SHL.U32 R2, R22.reuse, 0x10000000, RZ ;  /* 0x1000000016027824 */ /* 0x050fe200078e00ff */
[----:B------:R-:W-:Y:S04]  /*b9e0*/  REDG.E.OR.64.STRONG.GPU desc[UR4][R16.64], R30 ;  /* 0x0000001e1000798e */ /* 0x000fe8000f12e504 */
[----:B------:R0:W-:Y:S01]  /*b9f0*/  REDG.E.OR.64.STRONG.GPU desc[UR4][R16.64], R20 ;  /* 0x000000141000798e */ /* 0x0001e2000f12e504 */
[----:B------:R-:W-:Y:S02]  /*ba00*/  SHF.L.U64.HI R23, R22, 0x1c, R23 ;  /* 0x0000001c16177819 */ /* 0x000fe40000010217 */
[----:B------:R-:W-:Y:S02]  /*ba10*/  LOP3.LUT R22, R2, 0xf0000000, RZ, 0xc0, !PT ;  /* 0xf000000002167812 */ /* 0x000fe400078ec0ff */
[----:B------:R-:W2:Y:S04]  /*ba20*/  LDG.E.CONSTANT R2, desc[UR4][R10.64+0xf00] ;  /* 0x000f00040a027981 */ /* 0x000ea8000c1e9900 */
[----:B0-----:R-:W3:Y:S01]  /*ba30*/  LDG.E.64.CONSTANT R20, desc[UR4][R10.64+0xd00] ;  /* 0x000d00040a147981 */ /* 0x001ee2000c1e9b00 */
[----:B------:R-:W-:Y:S01]  /*ba40*/  LOP3.LUT R23, R23, 0x3ff, RZ, 0xc0, !PT ;  /* 0x000003ff17177812 */ /* 0x000fe200078ec0ff */
[----:B-----5:R-:W-:-:S02]  /*ba50*/  IMAD.SHL.U32 R24, R24, 0x400, RZ ;  /* 0x0000040018187824 */ /* 0x020fc400078e00ff */
[----:B------:R-:W-:Y:S02]  /*ba60*/  IMAD.SHL.U32 R25, R14, 0x1000000, RZ ;  /* 0x010000000e197824 */ /* 0x000fe400078e00ff */
[----:B------:R0:W-:Y:S02]  /*ba70*/  REDG.E.OR.64.STRONG.GPU desc[UR4][R16.64], R22 ;  /* 0x000000161000798e */ /* 0x0001e4000f12e504 */
[----:B0-----:R-:W-:Y:S01]  /*ba80*/  LOP3.LUT R23, R24, 0xfffc00, RZ, 0xc0, !PT ;  /* 0x00fffc0018177812 */ /* 0x001fe200078ec0ff */
[----:B------:R-:W-:Y:S02]  /*ba90*/  IMAD.MOV.U32 R22, RZ, RZ, RZ ;  /* 0x000000ffff167224 */ /* 0x000fe400078e00ff */
[----:B------:R-:W-:-:S03]  /*baa0*/  IMAD.MOV.U32 R24, RZ, RZ, RZ ;  /* 0x000000ffff187224 */ /* 0x000fc600078e00ff */
[----:B------:R-:W-:Y:S04]  /*bab0*/  REDG.E.OR.64.STRONG.GPU desc[UR4][R16.64], R22 ;  /* 0x000000161000798e */ /* 0x000fe8000f12e504 */
[----:B------:R0:W-:Y:S04]  /*bac0*/  REDG.E.OR.64.STRONG.GPU desc[UR4][R16.64], R24 ;  /* 0x000000181000798e */ /* 0x0001e8000f12e504 */
[----:B0-----:R-:W4:Y:S01]  /*bad0*/  LDG.E.CONSTANT R24, desc[UR4][R10.64+0x1100] ;  /* 0x001100040a187981 */ /* 0x001f22000c1e9900 */
[----:B------:R-:W-:Y:S01]  /*bae0*/  IMAD.SHL.U32 R0, R0, 0x40, RZ ;  /* 0x0000004000007824 */ /* 0x000fe200078e00ff */
[----:B------:R-:W-:Y:S01]  /*baf0*/  SHF.R.U64 R14, R14, 0x8, R15 ;  /* 0x000000080e0e7819 */ /* 0x000fe2000000120f */
[----:B------:R-:W-:-:S02]  /*bb00*/  IMAD.MOV.U32 R15, RZ, RZ, RZ ;  /* 0x000000ffff0f7224 */ /* 0x000fc400078e00ff */
[----:B------:R-:W-:Y:S01]  /*bb10*/  VIADD R30, R4, 0x46 ;  /* 0x00000046041e7836 */ /* 0x000fe20000000000 */
[----:B------:R-:W-:Y:S02]  /*bb20*/  LOP3.LUT R14, R14, 0x3f, RZ, 0xc0, !PT ;  /* 0x0000003f0e0e7812 */ /* 0x000fe400078ec0ff */
[----:B------:R-:W-:Y:S01]  /*bb30*/  LOP3.LUT R22, R0, 0xfffc0, RZ, 0xc0, !PT ;  /* 0x000fffc000167812 */ /* 0x000fe200078ec0ff */
[----:B------:R-:W-:Y:S01]  /*bb40*/  VIADD R0, R4, 0x54 ;  /* 0x0000005404007836 */ /* 0x000fe20000000000 */
[----:B------:R-:W-:Y:S01]  /*bb50*/  SHF.R.U32.HI R31, RZ, 0x6, R30 ;  /* 0x00000006ff1f7819 */ /* 0x000fe2000001161e */
[----:B------:R0:W-:Y:S01]  /*bb60*/  REDG.E.OR.64.STRONG.GPU desc[UR4][R16.64+0x8], R14 ;  /* 0x0000080e1000798e */ /* 0x0001e2000f12e504 */
[----:B------:R-:W-:Y:S01]  /*bb70*/  IMAD.MOV.U32 R23, RZ, RZ, RZ ;  /* 0x000000ffff177224 */ /* 0x000fe200078e00ff */
[C---:B------:R-:W-:Y:S01]  /*bb80*/  SHF.L.U64.HI R7, R6.reuse, 0x14, R7 ;  /* 0x0000001406077819 */ /* 0x040fe20000010207 */
[----:B------:R-:W-:Y:S01]  /*bb90*/  IMAD.SHL.U32 R6, R6, 0x100000, RZ ;  /* 0x0010000006067824 */ /* 0x000fe200078e00ff */
[----:B0-----:R-:W-:Y:S01]  /*bba0*/  SHF.R.U32.HI R17, RZ, 0x6, R0 ;  /* 0x00000006ff117819 */ /* 0x001fe20000011600 */
[----:B------:R-:W-:-:S02]  /*bbb0*/  VIADD R0, R4, 0x62 ;  /* 0x0000006204007836 */ /* 0x000fc40000000000 */
[----:B------:R-:W-:-:S03]  /*bbc0*/  IMAD.WIDE.U32 R14, R31, 0x8, R8 ;  /* 0x000000081f0e7825 */ /* 0x000fc600078e0008 */
[----:B------:R-:W-:Y:S01]  /*bbd0*/  SHF.R.U32.HI R31, RZ, 0x6, R0 ;  /* 0x00000006ff1f7819 */ /* 0x000fe20000011600 */
[----:B------:R-:W-:Y:S01]  /*bbe0*/  VIADD R0, R4, 0x70 ;  /* 0x0000007004007836 */ /* 0x000fe20000000000 */
[----:B------:R0:W-:Y:S01]  /*bbf0*/  REDG.E.OR.64.STRONG.GPU desc[UR4][R14.64], R22 ;  /* 0x000000160e00798e */ /* 0x0001e2000f12e504 */
[----:B------:R-:W-:Y:S01]  /*bc00*/  LOP3.LUT R6, R6, 0xfff00000, RZ, 0xc0, !PT ;  /* 0xfff0000006067812 */ /* 0x000fe200078ec0ff */
[----:B------:R-:W-:Y:S01]  /*bc10*/  IMAD.SHL.U32 R28, R28, 0x4, RZ ;  /* 0x000000041c1c7824 */ /* 0x000fe200078e00ff */
[----:B------:R-:W-:Y:S02]  /*bc20*/  LOP3.LUT R7, R7, 0x3, RZ, 0xc0, !PT ;  /* 0x0000000307077812 */ /* 0x000fe400078ec0ff */
[----:B------:R-:W-:Y:S01]  /*bc30*/  SHF.R.U32.HI R35, RZ, 0x6, R0 ;  /* 0x00000006ff237819 */ /* 0x000fe20000011600 */
[----:B------:R-:W-:Y:S02]  /*bc40*/  VIADD R0, R4, 0x7e ;  /* 0x0000007e04007836 */ /* 0x000fe40000000000 */
[----:B------:R-:W-:-:S04]  /*bc50*/  IMAD.WIDE.U32 R30, R31, 0x8, R8 ;  /* 0x000000081f1e7825 */ /* 0x000fc800078e0008 */
[--C-:B0-----:R-:W-:Y:S01]  /*bc60*/  IMAD.WIDE.U32 R14, R17, 0x8, R8.reuse ;  /* 0x00000008110e7825 */ /* 0x101fe200078e0008 */
[----:B------:R-:W5:Y:S01]  /*bc70*/  LDG.E.64.CONSTANT R22, desc[UR4][R10.64+0x1200] ;  /* 0x001200040a167981 */ /* 0x000f62000c1e9b00 */
[----:B------:R-:W-:Y:S02]  /*bc80*/  LOP3.LUT R17, R28, 0xfffc, RZ, 0xc0, !PT ;  /* 0x0000fffc1c117812 */ /* 0x000fe400078ec0ff */
[----:B------:R-:W-:Y:S01]  /*bc90*/  IMAD.U32 R27, R27, 0x10000, RZ ;  /* 0x000100001b1b7824 */ /* 0x000fe200078e00ff */
[----:B------:R0:W-:Y:S01]  /*bca0*/  REDG.E.OR.64.STRONG.GPU desc[UR4][R14.64], R6 ;  /* 0x000000060e00798e */ /* 0x0001e2000f12e504 */
[----:B------:R-:W-:Y:S02]  /*bcb0*/  IMAD.MOV.U32 R16, RZ, RZ, RZ ;  /* 0x000000ffff107224 */ /* 0x000fe400078e00ff */
[----:B------:R-:W-:Y:S01]  /*bcc0*/  IMAD.SHL.U32 R3, R3, 0x1000, RZ ;  /* 0x0000100003037824 */ /* 0x000fe200078e00ff */
[----:B------:R-:W-:Y:S01]  /*bcd0*/  LOP3.LUT R33, R27, 0x3fff0000, RZ, 0xc0, !PT ;  /* 0x3fff00001b217812 */ /* 0x000fe200078ec0ff */
[----:B------:R-:W-:Y:S01]  /*bce0*/  IMAD.WIDE.U32 R34, R35, 0x8, R8 ;  /* 0x0000000823227825 */ /* 0x000fe200078e0008 */
[----:B------:R1:W-:Y:S03]  /*bcf0*/  REDG.E.OR.64.STRONG.GPU desc[UR4][R30.64], R16 ;  /* 0x000000101e00798e */ /* 0x0003e6000f12e504 */
[----:B------:R-:W-:-:S02]  /*bd00*/  IMAD.MOV.U32 R32, RZ, RZ, RZ ;  /* 0x000000ffff207224 */ /* 0x000fc400078e00ff */
[----:B0-----:R-:W-:Y:S01]  /*bd10*/  VIADD R6, R4, 0x8c ;  /* 0x0000008c04067836 */ /* 0x001fe20000000000 */
[----:B------:R-:W-:Y:S01]  /*bd20*/  SHF.R.U32.HI R15, RZ, 0x6, R0 ;  /* 0x00000006ff0f7819 */ /* 0x000fe20000011600 */
[C---:B------:R-:W-:Y:S01]  /*bd30*/  IMAD.SHL.U32 R7, R18.reuse, 0x40000000, RZ ;  /* 0x4000000012077824 */ /* 0x040fe200078e00ff */
[----:B------:R-:W5:Y:S01]  /*bd40*/  LDG.E.CONSTANT R0, desc[UR4][R10.64+0x1300] ;  /* 0x001300040a007981 */ /* 0x000f62000c1e9900 */
[----:B------:R-:W-:Y:S02]  /*bd50*/  SHF.R.U64 R14, R18, 0x2, R19 ;  /* 0x00000002120e7819 */ /* 0x000fe40000001213 */
[----:B------:R-:W-:Y:S01]  /*bd60*/  SHF.R.U32.HI R19, RZ, 0x6, R6 ;  /* 0x00000006ff137819 */ /* 0x000fe20000011606 */
[----:B-1----:R-:W-:Y:S01]  /*bd70*/  IMAD.WIDE.U32 R30, R15, 0x8, R8 ;  /* 0x000000080f1e7825 */ /* 0x002fe200078e0008 */
[----:B------:R-:W-:Y:S01]  /*bd80*/  LOP3.LUT R16, R3, 0x3fff000, RZ, 0xc0, !PT ;  /* 0x03fff00003107812 */ /* 0x000fe200078ec0ff */
[----:B------:R0:W-:Y:S02]  /*bd90*/  REDG.E.OR.64.STRONG.GPU desc[UR4][R34.64], R32 ;  /* 0x000000202200798e */ /* 0x0001e4000f12e504 */
[----:B------:R-:W-:-:S02]  /*bda0*/  IMAD.MOV.U32 R6, RZ, RZ, RZ ;  /* 0x000000ffff067224 */ /* 0x000fc400078e00ff */
[----:B------:R-:W-:Y:S01]  /*bdb0*/  VIADD R3, R4, 0x9a ;  /* 0x0000009a04037836 */ /* 0x000fe20000000000 */
[----:B------:R-:W-:Y:S01]  /*bdc0*/  LOP3.LUT R14, R14, 0xfff, RZ, 0xc0, !PT ;  /* 0x00000fff0e0e7812 */ /* 0x000fe200078ec0ff */
[----:B------:R-:W-:Y:S01]  /*bdd0*/  VIADD R25, R4, 0xa8 ;  /* 0x000000a804197836 */ /* 0x000fe20000000000 */
[----:B------:R1:W-:Y:S01]  /*bde0*/  REDG.E.OR.64.STRONG.GPU desc[UR4][R30.64], R6 ;  /* 0x000000061e00798e */ /* 0x0003e2000f12e504 */
[----:B------:R-:W-:Y:S02]  /*bdf0*/  IMAD.MOV.U32 R15, RZ, RZ, RZ ;  /* 0x000000ffff0f7224 */ /* 0x000fe400078e00ff */
[----:B------:R-:W-:Y:S01]  /*be00*/  IMAD.WIDE.U32 R18, R19, 0x8, R8 ;  /* 0x0000000813127825 */ /* 0x000fe200078e0008 */
[----:B------:R-:W-:Y:S02]  /*be10*/  SHF.R.U32.HI R3, RZ, 0x6, R3 ;  /* 0x00000006ff037819 */ /* 0x000fe40000011603 */
[C---:B------:R-:W-:Y:S01]  /*be20*/  SHF.L.U64.HI R27, R12.reuse, 0x1a, R13 ;  /* 0x0000001a0c1b7819 */ /* 0x040fe2000001020d */
[----:B------:R-:W-:Y:S01]  /*be30*/  IMAD.MOV.U32 R17, RZ, RZ, RZ ;  /* 0x000000ffff117224 */ /* 0x000fe200078e00ff */
[----:B------:R1:W-:Y:S01]  /*be40*/  REDG.E.OR.64.STRONG.GPU desc[UR4][R30.64+0x8], R14 ;  /* 0x0000080e1e00798e */ /* 0x0003e2000f12e504 */
[----:B0-----:R-:W-:-:S02]  /*be50*/  IMAD.SHL.U32 R32, R12, 0x4000000, RZ ;  /* 0x040000000c207824 */ /* 0x001fc400078e00ff */
[----:B------:R-:W-:Y:S01]  /*be60*/  IMAD.SHL.U32 R5, R5, 0x100, RZ ;  /* 0x0000010005057824 */ /* 0x000fe200078e00ff */
[----:B------:R0:W-:Y:S01]  /*be70*/  REDG.E.OR.64.STRONG.GPU desc[UR4][R18.64], R16 ;  /* 0x000000101200798e */ /* 0x0001e2000f12e504 */
[----:B-1----:R-:W-:Y:S01]  /*be80*/  VIADD R6, R4, 0xb6 ;  /* 0x000000b604067836 */ /* 0x002fe20000000000 */
[----:B------:R-:W-:Y:S01]  /*be90*/  SHF.R.U32.HI R7, RZ, 0x6, R25 ;  /* 0x00000006ff077819 */ /* 0x000fe20000011619 */
[----:B------:R-:W-:Y:S01]  /*bea0*/  IMAD.WIDE.U32 R34, R3, 0x8, R8 ;  /* 0x0000000803227825 */ /* 0x000fe200078e0008 */
[----:B------:R-:W-:Y:S01]  /*beb0*/  LOP3.LUT R32, R32, 0xfc000000, RZ, 0xc0, !PT ;  /* 0xfc00000020207812 */ /* 0x000fe200078ec0ff */
[----:B------:R-:W5:Y:S01]  /*bec0*/  LDG.E.64.CONSTANT R12, desc[UR4][R10.64+0x1400] ;  /* 0x001400040a0c7981 */ /* 0x000f62000c1e9b00 */
[----:B------:R-:W-:Y:S01]  /*bed0*/  LOP3.LUT R33, R27, 0xff, RZ, 0xc0, !PT ;  /* 0x000000ff1b217812 */ /* 0x000fe200078ec0ff */
[----:B------:R-:W-:Y:S01]  /*bee0*/  VIADD R27, R4, 0xc4 ;  /* 0x000000c4041b7836 */ /* 0x000fe20000000000 */
[----:B------:R-:W-:Y:S01]  /*bef0*/  LOP3.LUT R15, R5, 0x3fff00, RZ, 0xc0, !PT ;  /* 0x003fff00050f7812 */ /* 0x000fe200078ec0ff */
[----:B------:R-:W-:Y:S01]  /*bf00*/  IMAD.MOV.U32 R14, RZ, RZ, RZ ;  /* 0x000000ffff0e7224 */ /* 0x000fe200078e00ff */
[----:B------:R-:W5:Y:S01]  /*bf10*/  LDG.E.CONSTANT R3, desc[UR4][R10.64+0x1500] ;  /* 0x001500040a037981 */ /* 0x000f62000c1e9900 */
[----:B0-----:R-:W-:Y:S01]  /*bf20*/  SHF.R.U32.HI R19, RZ, 0x6, R6 ;  /* 0x00000006ff137819 */ /* 0x001fe20000011606 */
[----:B------:R-:W-:-:S02]  /*bf30*/  IMAD.WIDE.U32 R6, R7, 0x8, R8 ;  /* 0x0000000807067825 */ /* 0x000fc400078e0008 */
[----:B------:R-:W-:Y:S02]  /*bf40*/  REDG.E.OR.64.STRONG.GPU desc[UR4][R34.64], R32 ;  /* 0x000000202200798e */ /* 0x000fe4000f12e504 */
[----:B------:R-:W-:Y:S02]  /*bf50*/  VIADD R28, R4, 0xd2 ;  /* 0x000000d2041c7836 */ /* 0x000fe40000000000 */
[----:B------:R0:W-:Y:S01]  /*bf60*/  REDG.E.OR.64.STRONG.GPU desc[UR4][R6.64], R14 ;  /* 0x0000000e0600798e */ /* 0x0001e2000f12e504 */
[----:B------:R-:W-:Y:S01]  /*bf70*/  IMAD.WIDE.U32 R18, R19, 0x8, R8 ;  /* 0x0000000813127825 */ /* 0x000fe200078e0008 */
[----:B------:R-:W-:Y:S02]  /*bf80*/  SHF.R.U32.HI R27, RZ, 0x6, R27 ;  /* 0x00000006ff1b7819 */ /* 0x000fe4000001161b */
[----:B------:R-:W5:Y:S01]  /*bf90*/  LDG.E.64.CONSTANT R30, desc[UR4][R10.64+0x1600] ;  /* 0x001600040a1e7981 */ /* 0x000f62000c1e9b00 */
[----:B------:R-:W-:-:S03]  /*bfa0*/  IMAD.SHL.U32 R26, R26, 0x10, RZ ;  /* 0x000000101a1a7824 */ /* 0x000fc600078e00ff */
[----:B------:R-:W5:Y:S04]  /*bfb0*/  LDG.E.CONSTANT R5, desc[UR4][R10.64+0x1800] ;  /* 0x001800040a057981 */ /* 0x000f68000c1e9900 */
[----:B------:R-:W5:Y:S01]  /*bfc0*/  LDG.E.CONSTANT R25, desc[UR4][R10.64+0x1700] ;  /* 0x001700040a197981 */ /* 0x000f62000c1e9900 */
[----:B0-----:R-:W-:Y:S01]  /*bfd0*/  SHF.R.U32.HI R7, RZ, 0x6, R28 ;  /* 0x00000006ff077819 */ /* 0x001fe2000001161c */
[----:B------:R-:W-:Y:S01]  /*bfe0*/  IMAD.MOV.U32 R36, RZ, RZ, RZ ;  /* 0x000000ffff247224 */ /* 0x000fe200078e00ff */
[----:B------:R-:W-:Y:S01]  /*bff0*/  LOP3.LUT R37, R29, 0x3fff, RZ, 0xc0, !PT ;  /* 0x00003fff1d257812 */ /* 0x000fe200078ec0ff */
[----:B------:R-:W5:Y:S01]  /*c000*/  LDG.E.64.CONSTANT R14, desc[UR4][R10.64+0x1b00] ;  /* 0x001b00040a0e7981 */ /* 0x000f62000c1e9b00 */
[----:B--2---:R-:W-:Y:S01]  /*c010*/  IMAD.SHL.U32 R2, R2, 0x40000, RZ ;  /* 0x0004000002027824 */ /* 0x004fe200078e00ff */
[C---:B---3--:R-:W-:Y:S01]  /*c020*/  SHF.R.U64 R16, R20.reuse, 0xa, R21 ;  /* 0x0000000a14107819 */ /* 0x048fe20000001215 */
[----:B------:R-:W-:-:S02]  /*c030*/  IMAD.SHL.U32 R21, R20, 0x400000, RZ ;  /* 0x0040000014157824 */ /* 0x000fc400078e00ff */
[----:B------:R-:W-:Y:S01]  /*c040*/  IMAD.MOV.U32 R20, RZ, RZ, RZ ;  /* 0x000000ffff147224 */ /* 0x000fe200078e00ff */
[----:B------:R-:W-:-:S04]  /*c050*/  LOP3.LUT R16, R16, 0xf, RZ, 0xc0, !PT ;  /* 0x0000000f10107812 */ /* 0x000fc800078ec0ff */
[----:B------:R0:W-:Y:S04]  /*c060*/  REDG.E.OR.64.STRONG.GPU desc[UR4][R18.64], R20 ;  /* 0x000000141200798e */ /* 0x0001e8000f12e504 */
[----:B------:R1:W-:Y:S01]  /*c070*/  REDG.E.OR.64.STRONG.GPU desc[UR4][R18.64+0x8], R16 ;  /* 0x000008101200798e */ /* 0x0003e2000f12e504 */
[----:B0-----:R-:W-:Y:S01]  /*c080*/  LOP3.LUT R20, R26, 0x3fff0, RZ, 0xc0, !PT ;  /* 0x0003fff01a147812 */ /* 0x001fe200078ec0ff */
[----:B------:R-:W-:Y:S01]  /*c090*/  IMAD.WIDE.U32 R26, R27, 0x8, R8 ;  /* 0x000000081b1a7825 */ /* 0x000fe200078e0008 */
[----:B-1----:R-:W-:-:S03]  /*c0a0*/  LOP3.LUT R16, R2, 0xfffc0000, RZ, 0xc0, !PT ;  /* 0xfffc000002107812 */ /* 0x002fc600078ec0ff */
[----:B------:R-:W-:Y:S02]  /*c0b0*/  IMAD.MOV.U32 R21, RZ, RZ, RZ ;  /* 0x000000ffff157224 */ /* 0x000fe400078e00ff */
[----:B------:R-:W-:Y:S02]  /*c0c0*/  IMAD.WIDE.U32 R18, R7, 0x8, R8 ;  /* 0x0000000807127825 */ /* 0x000fe400078e0008 */
[----:B------:R-:W2:Y:S02]  /*c0d0*/  LDG.E.64.CONSTANT R6, desc[UR4][R10.64+0x1900] ;  /* 0x001900040a067981 */ /* 0x000ea4000c1e9b00 */
[----:B------:R-:W-:Y:S02]  /*c0e0*/  VIADD R2, R4, 0xe0 ;  /* 0x000000e004027836 */ /* 0x000fe40000000000 */
[----:B------:R0:W-:Y:S03]  /*c0f0*/  REDG.E.OR.64.STRONG.GPU desc[UR4][R26.64], R20 ;  /* 0x000000141a00798e */ /* 0x0001e6000f12e504 */
[----:B------:R-:W-:Y:S01]  /*c100*/  SHF.R.U32.HI R33, RZ, 0x6, R2 ;  /* 0x00000006ff217819 */ /* 0x000fe20000011602 */
[----:B------:R1:W-:Y:S04]  /*c110*/  REDG.E.OR.64.STRONG.GPU desc[UR4][R18.64], R16 ;  /* 0x000000101200798e */ /* 0x0003e8000f12e504 */
[----:B------:R-:W3:Y:S01]  /*c120*/  LDG.E.CONSTANT R2, desc[UR4][R10.64+0x1a00] ;  /* 0x001a00040a027981 */ /* 0x000ee2000c1e9900 */
[----:B----4-:R-:W-:-:S03]  /*c130*/  IMAD.SHL.U32 R24, R24, 0x4000, RZ ;  /* 0x0000400018187824 */ /* 0x010fc600078e00ff */
[----:B0-----:R-:W4:Y:S01]  /*c140*/  LDG.E.CONSTANT R26, desc[UR4][R10.64+0x1c00] ;  /* 0x001c00040a1a7981 */ /* 0x001f22000c1e9900 */
[----:B-1----:R-:W-:-:S03]  /*c150*/  VIADD R18, R4, 0xfc ;  /* 0x000000fc04127836 */ /* 0x002fc60000000000 */
[----:B------:R-:W4:Y:S01]  /*c160*/  LDG.E.CONSTANT R27, desc[UR4][R10.64+0x1f00] ;  /* 0x001f00040a1b7981 */ /* 0x000f22000c1e9900 */
[----:B------:R-:W-:Y:S01]  /*c170*/  IMAD.WIDE.U32 R16, R33, 0x8, R8 ;  /* 0x0000000821107825 */ /* 0x000fe200078e0008 */
[----:B------:R-:W-:-:S04]  /*c180*/  SHF.R.U32.HI R19, RZ, 0x6, R18 ;  /* 0x00000006ff137819 */ /* 0x000fc80000011612 */
[----:B------:R0:W-:Y:S01]  /*c190*/  REDG.E.OR.64.STRONG.GPU desc[UR4][R16.64], R36 ;  /* 0x000000241000798e */ /* 0x0001e2000f12e504 */
[----:B------:R-:W-:-:S03]  /*c1a0*/  LOP3.LUT R33, R24, 0xfffc000, RZ, 0xc0, !PT ;  /* 0x0fffc00018217812 */ /* 0x000fc600078ec0ff */
[----:B------:R-:W4:Y:S01]  /*c1b0*/  LDG.E.CONSTANT R24, desc[UR4][R10.64+0x1e00] ;  /* 0x001e00040a187981 */ /* 0x000f22000c1e9900 */
[----:B0-----:R-:W-:-:S03]  /*c1c0*/  IMAD.WIDE.U32 R16, R19, 0x8, R8 ;  /* 0x0000000813107825 */ /* 0x001fc600078e0008 */
[----:B------:R0:W4:Y:S01]  /*c1d0*/  LDG.E.64.CONSTANT R18, desc[UR4][R10.64+0x1d00] ;  /* 0x001d00040a127981 */ /* 0x000122000c1e9b00 */
[----:B------:R-:W-:-:S05]  /*c1e0*/  VIADD R28, R4, 0xee ;  /* 0x000000ee041c7836 */ /* 0x000fca0000000000 */
[----:B------:R-:W-:Y:S01]  /*c1f0*/  SHF.R.U32.HI R35, RZ, 0x6, R28 ;  /* 0x00000006ff237819 */ /* 0x000fe2000001161c */
[----:B------:R-:W-:Y:S02]  /*c200*/  IMAD.MOV.U32 R32, RZ, RZ, RZ ;  /* 0x000000ffff207224 */ /* 0x000fe400078e00ff */
[----:B------:R-:W-:Y:S02]  /*c210*/  IMAD.MOV.U32 R28, RZ, RZ, RZ ;  /* 0x000000ffff1c7224 */ /* 0x000fe400078e00ff */
[C---:B-----5:R-:W-:Y:S01]  /*c220*/  IMAD.SHL.U32 R29, R22.reuse, 0x10000000, RZ ;  /* 0x10000000161d7824 */ /* 0x060fe200078e00ff */
[----:B------:R-:W-:Y:S01]  /*c230*/  SHF.R.U64 R20, R22, 0x4, R23 ;  /* 0x0000000416147819 */ /* 0x000fe20000001217 */
[----:B------:R-:W-:Y:S02]  /*c240*/  VIADD R22, R4, 0x10a ;  /* 0x0000010a04167836 */ /* 0x000fe40000000000 */
[----:B------:R-:W-:Y:S01]  /*c250*/  IMAD.WIDE.U32 R34, R35, 0x8, R8 ;  /* 0x0000000823227825 */ /* 0x000fe200078e0008 */
[----:B------:R-:W-:-:S02]  /*c260*/  LOP3.LUT R20, R20, 0x3ff, RZ, 0xc0, !PT ;  /* 0x000003ff14147812 */ /* 0x000fc400078ec0ff */
[----:B------:R-:W-:Y:S02]  /*c270*/  SHF.R.U32.HI R23, RZ, 0x6, R22 ;  /* 0x00000006ff177819 */ /* 0x000fe40000011616 */
[----:B------:R-:W-:Y:S04]  /*c280*/  REDG.E.OR.64.STRONG.GPU desc[UR4][R34.64], R32 ;  /* 0x000000202200798e */ /* 0x000fe8000f12e504 */
[----:B------:R-:W-:Y:S04]  /*c290*/  REDG.E.OR.64.STRONG.GPU desc[UR4][R16.64], R28 ;  /* 0x0000001c1000798e */ /* 0x000fe8000f12e504 */
[----:B------:R1:W-:Y:S01]  /*c2a0*/  REDG.E.OR.64.STRONG.GPU desc[UR4][R16.64+0x8], R20 ;  /* 0x000008141000798e */ /* 0x0003e2000f12e504 */
[----:B------:R-:W-:-:S05]  /*c2b0*/  IMAD.SHL.U32 R0, R0, 0x400, RZ ;  /* 0x0000040000007824 */ /* 0x000fca00078e00ff */
[----:B------:R-:W-:Y:S01]  /*c2c0*/  LOP3.LUT R22, R0, 0xfffc00, RZ, 0xc0, !PT ;  /* 0x00fffc0000167812 */ /* 0x000fe200078ec0ff */
[----:B------:R-:W-:-:S05]  /*c2d0*/  VIADD R0, R4, 0x118 ;  /* 0x0000011804007836 */ /* 0x000fca0000000000 */
[----:B-1----:R-:W-:Y:S01]  /*c2e0*/  SHF.R.U32.HI R17, RZ, 0x6, R0 ;  /* 0x00000006ff117819 */ /* 0x002fe20000011600 */
[----:B------:R-:W-:Y:S02]  /*c2f0*/  VIADD R0, R4, 0x126 ;  /* 0x0000012604007836 */ /* 0x000fe40000000000 */
[----:B------:R-:W-:-:S03]  /*c300*/  IMAD.WIDE.U32 R28, R23, 0x8, R8 ;  /* 0x00000008171c7825 */ /* 0x000fc600078e0008 */
[----:B0-----:R-:W-:Y:S01]  /*c310*/  SHF.R.U32.HI R11, RZ, 0x6, R0 ;  /* 0x00000006ff0b7819 */ /* 0x001fe20000011600 */
[----:B------:R-:W-:Y:S02]  /*c320*/  IMAD.MOV.U32 R23, RZ, RZ, RZ ;  /* 0x000000ffff177224 */ /* 0x000fe400078e00ff */
[----:B------:R-:W-:-:S03]  /*c330*/  VIADD R0, R4, 0x134 ;  /* 0x0000013404007836 */ /* 0x000fc60000000000 */
[----:B------:R0:W-:Y:S01]  /*c340*/  REDG.E.OR.64.STRONG.GPU desc[UR4][R28.64], R22 ;  /* 0x000000161c00798e */ /* 0x0001e2000f12e504 */
[----:B------:R-:W-:Y:S01]  /*c350*/  IMAD.WIDE.U32 R16, R17, 0x8, R8 ;  /* 0x0000000811107825 */ /* 0x000fe200078e0008 */
[----:B------:R-:W-:-:S03]  /*c360*/  SHF.L.U64.HI R10, R12, 0x18, R13 ;  /* 0x000000180c0a7819 */ /* 0x000fc6000001020d */
[----:B------:R-:W-:Y:S01]  /*c370*/  IMAD.SHL.U32 R12, R12, 0x1000000, RZ ;  /* 0x010000000c0c7824 */ /* 0x000fe200078e00ff */
[----:B------:R-:W-:Y:S01]  /*c380*/  LOP3.LUT R13, R10, 0x3f, RZ, 0xc0, !PT ;  /* 0x0000003f0a0d7812 */ /* 0x000fe200078ec0ff */
[----:B------:R-:W-:-:S03]  /*c390*/  IMAD.SHL.U32 R3, R3, 0x40, RZ ;  /* 0x0000004003037824 */ /* 0x000fc600078e00ff */
[----:B------:R-:W-:Y:S01]  /*c3a0*/  LOP3.LUT R12, R12, 0xff000000, RZ, 0xc0, !PT ;  /* 0xff0000000c0c7812 */ /* 0x000fe200078ec0ff */
[----:B0-----:R-:W-:Y:S01]  /*c3b0*/  IMAD.WIDE.U32 R22, R11, 0x8, R8 ;  /* 0x000000080b167825 */ /* 0x001fe200078e0008 */
[----:B------:R-:W-:-:S03]  /*c3c0*/  SHF.R.U32.HI R11, RZ, 0x6, R0 ;  /* 0x00000006ff0b7819 */ /* 0x000fc60000011600 */
[----:B------:R-:W-:Y:S01]  /*c3d0*/  VIADD R0, R4, 0x142 ;  /* 0x0000014204007836 */ /* 0x000fe20000000000 */
[----:B------:R-:W-:Y:S01]  /*c3e0*/  LOP3.LUT R21, R3, 0xfffc0, RZ, 0xc0, !PT ;  /* 0x000fffc003157812 */ /* 0x000fe200078ec0ff */
[----:B------:R-:W-:Y:S01]  /*c3f0*/  IMAD.MOV.U32 R20, RZ, RZ, RZ ;  /* 0x000000ffff147224 */ /* 0x000fe200078e00ff */
[----:B------:R0:W-:Y:S01]  /*c400*/  REDG.E.OR.64.STRONG.GPU desc[UR4][R16.64], R12 ;  /* 0x0000000c1000798e */ /* 0x0001e2000f12e504 */
[C---:B------:R-:W-:Y:S01]  /*c410*/  IMAD.SHL.U32 R33, R30.reuse, 0x100000, RZ ;  /* 0x001000001e217824 */ /* 0x040fe200078e00ff */
[----:B------:R-:W-:Y:S01]  /*c420*/  SHF.R.U64 R30, R30, 0xc, R31 ;  /* 0x0000000c1e1e7819 */ /* 0x000fe2000000121f */
[----:B------:R-:W-:Y:S01]  /*c430*/  IMAD.WIDE.U32 R10, R11, 0x8, R8 ;  /* 0x000000080b0a7825 */ /* 0x000fe200078e0008 */
[----:B------:R-:W-:Y:S01]  /*c440*/  SHF.R.U32.HI R29, RZ, 0x6, R0 ;  /* 0x00000006ff1d7819 */ /* 0x000fe20000011600 */
[----:B------:R1:W-:Y:S02]  /*c450*/  REDG.E.OR.64.STRONG.GPU desc[UR4][R22.64], R20 ;  /* 0x000000141600798e */ /* 0x0003e4000f12e504 */
[----:B------:R-:W-:-:S02]  /*c460*/  IMAD.U32 R5, R5, 0x10000, RZ ;  /* 0x0001000005057824 */ /* 0x000fc400078e00ff */
[----:B------:R-:W-:Y:S01]  /*c470*/  VIADD R3, R4, 0x150 ;  /* 0x0000015004037836 */ /* 0x000fe20000000000 */
[----:B------:R-:W-:Y:S01]  /*c480*/  REDG.E.OR.64.STRONG.GPU desc[UR4][R10.64], R32 ;  /* 0x000000200a00798e */ /* 0x000fe2000f12e504 */
[----:B------:R-:W-:Y:S01]  /*c490*/  IMAD.SHL.U32 R25, R25, 0x4, RZ ;  /* 0x0000000419197824 */ /* 0x000fe200078e00ff */
[----:B0-----:R-:W-:Y:S01]  /*c4a0*/  LOP3.LUT R12, R30, 0x3, RZ, 0xc0, !PT ;  /* 0x000000031e0c7812 */ /* 0x001fe200078ec0ff */
[----:B------:R-:W-:Y:S01]  /*c4b0*/  IMAD.MOV.U32 R13, RZ, RZ, RZ ;  /* 0x000000ffff0d7224 */ /* 0x000fe200078e00ff */
[----:B------:R-:W-:Y:S01]  /*c4c0*/  SHF.R.U32.HI R3, RZ, 0x6, R3 ;  /* 0x00000006ff037819 */ /* 0x000fe20000011603 */
[----:B------:R-:W-:Y:S01]  /*c4d0*/  IMAD.WIDE.U32 R28, R29, 0x8, R8 ;  /* 0x000000081d1c7825 */ /* 0x000fe200078e0008 */
[----:B------:R-:W-:Y:S02]  /*c4e0*/  LOP3.LUT R16, R25, 0xfffc, RZ, 0xc0, !PT ;  /* 0x0000fffc19107812 */ /* 0x000fe400078ec0ff */
[----:B------:R0:W-:Y:S01]  /*c4f0*/  REDG.E.OR.64.STRONG.GPU desc[UR4][R10.64+0x8], R12 ;  /* 0x0000080c0a00798e */ /* 0x0001e2000f12e504 */
[----:B-1----:R-:W-:Y:S01]  /*c500*/  LOP3.LUT R22, R5, 0x3fff0000, RZ, 0xc0, !PT ;  /* 0x3fff000005167812 */ /* 0x002fe200078ec0ff */
[----:B------:R-:W-:-:S02]  /*c510*/  VIADD R5, R4, 0x15e ;  /* 0x0000015e04057836 */ /* 0x000fc40000000000 */
[----:B------:R-:W-:Y:S02]  /*c520*/  IMAD.MOV.U32 R17, RZ, RZ, RZ ;  /* 0x000000ffff117224 */ /* 0x000fe400078e00ff */
[----:B------:R-:W-:Y:S01]  /*c530*/  IMAD.WIDE.U32 R20, R3, 0x8, R8 ;  /* 0x0000000803147825 */ /* 0x000fe200078e0008 */
[----:B------:R-:W-:Y:S02]  /*c540*/  SHF.R.U32.HI R5, RZ, 0x6, R5 ;  /* 0x00000006ff057819 */ /* 0x000fe40000011605 */
[----:B------:R1:W-:Y:S01]  /*c550*/  REDG.E.OR.64.STRONG.GPU desc[UR4][R28.64], R16 ;  /* 0x000000101c00798e */ /* 0x0003e2000f12e504 */
[----:B------:R-:W-:Y:S02]  /*c560*/  IMAD.MOV.U32 R23, RZ, RZ, RZ ;  /* 0x000000ffff177224 */ /* 0x000fe400078e00ff */
[----:B0-----:R-:W-:Y:S01]  /*c570*/  VIADD R10, R4, 0x17a ;  /* 0x0000017a040a7836 */ /* 0x001fe20000000000 */
[----:B------:R-:W-:Y:S01]  /*c580*/  SHF.R.U64 R0, R14, 0x6, R15 ;  /* 0x000000060e007819 */ /* 0x000fe2000000120f */
[C---:B------:R-:W-:Y:S01]  /*c590*/  VIADD R13, R4.reuse, 0x188 ;  /* 0x00000188040d7836 */ /* 0x040fe20000000000 */
[----:B------:R0:W-:Y:S01]  /*c5a0*/  REDG.E.OR.64.STRONG.GPU desc[UR4][R20.64], R22 ;  /* 0x000000161400798e */ /* 0x0001e2000f12e504 */
[----:B------:R-:W-:Y:S01]  /*c5b0*/  VIADD R12, R4, 0x1a4 ;  /* 0x000001a4040c7836 */ /* 0x000fe20000000000 */
[----:B------:R-:W-:Y:S01]  /*c5c0*/  SHF.R.U32.HI R11, RZ, 0x6, R10 ;  /* 0x00000006ff0b7819 */ /* 0x000fe2000001160a */
[----:B------:R-:W-:-:S02]  /*c5d0*/  IMAD.SHL.U32 R3, R14, 0x4000000, RZ ;  /* 0x040000000e037824 */ /* 0x000fc400078e00ff */
[C---:B-1----:R-:W-:Y:S02]  /*c5e0*/  VIADD R17, R4.reuse, 0x196 ;  /* 0x0000019604117836 */ /* 0x042fe40000000000 */
[----:B------:R-:W-:Y:S01]  /*c5f0*/  VIADD R25, R4, 0x1b2 ;  /* 0x000001b204197836 */ /* 0x000fe20000000000 */
[----:B------:R-:W-:Y:S01]  /*c600*/  SHF.R.U32.HI R13, RZ, 0x6, R13 ;  /* 0x00000006ff0d7819 */ /* 0x000fe2000001160d */
[----:B------:R-:W-:Y:S01]  /*c610*/  IMAD.WIDE.U32 R10, R11, 0x8, R8 ;  /* 0x000000080b0a7825 */ /* 0x000fe200078e0008 */
[----:B------:R-:W-:Y:S02]  /*c620*/  LOP3.LUT R28, R0, 0xff, RZ, 0xc0, !PT ;  /* 0x000000ff001c7812 */ /* 0x000fe400078ec0ff */
[----:B------:R-:W-:Y:S01]  /*c630*/  SHF.R.U32.HI R17, RZ, 0x6, R17 ;  /* 0x00000006ff117819 */ /* 0x000fe20000011611 */
[----:B0-----:R-:W-:Y:S01]  /*c640*/  IMAD.MOV.U32 R20, RZ, RZ, RZ ;  /* 0x000000ffff147224 */ /* 0x001fe200078e00ff */
[----:B------:R-:W-:Y:S01]  /*c650*/  SHF.R.U32.HI R23, RZ, 0x6, R12 ;  /* 0x00000006ff177819 */ /* 0x000fe2000001160c */
[----:B------:R-:W-:Y:S01]  /*c660*/  IMAD.MOV.U32 R29, RZ, RZ, RZ ;  /* 0x000000ffff1d7224 */ /* 0x000fe200078e00ff */
[----:B------:R-:W-:Y:S01]  /*c670*/  SHF.R.U32.HI R25, RZ, 0x6, R25 ;  /* 0x00000006ff197819 */ /* 0x000fe20000011619 */
[----:B------:R-:W-:-:S04]  /*c680*/  IMAD.WIDE.U32 R12, R13, 0x8, R8 ;  /* 0x000000080d0c7825 */ /* 0x000fc800078e0008 */
[----:B------:R-:W-:-:S04]  /*c690*/  IMAD.WIDE.U32 R16, R17, 0x8, R8 ;  /* 0x0000000811107825 */ /* 0x000fc800078e0008 */
[----:B------:R-:W-:Y:S01]  /*c6a0*/  IMAD.WIDE.U32 R22, R23, 0x8, R8 ;  /* 0x0000000817167825 */ /* 0x000fe200078e0008 */
[----:B--2---:R-:W-:-:S03]  /*c6b0*/  SHF.L.U64.HI R30, R6, 0x1e, R7 ;  /* 0x0000001e061e7819 */ /* 0x004fc60000010207 */
[----:B------:R-:W-:Y:S02]  /*c6c0*/  IMAD.SHL.U32 R31, R6, 0x40000000, RZ ;  /* 0x40000000061f7824 */ /* 0x000fe400078e00ff */
[----:B------:R-:W-:Y:S01]  /*c6d0*/  VIADD R6, R4, 0x16c ;  /* 0x0000016c04067836 */ /* 0x000fe20000000000 */
[----:B------:R-:W-:-:S04]  /*c6e0*/  LOP3.LUT R15, R30, 0xfff, RZ, 0xc0, !PT ;  /* 0x00000fff1e0f7812 */ /* 0x000fc800078ec0ff */
[----:B------:R-:W-:Y:S01]  /*c6f0*/  SHF.R.U32.HI R7, RZ, 0x6, R6 ;  /* 0x00000006ff077819 */ /* 0x000fe20000011606 */
[----:B---3--:R-:W-:Y:S01]  /*c700*/  IMAD.SHL.U32 R2, R2, 0x1000, RZ ;  /* 0x0000100002027824 */ /* 0x008fe200078e00ff */
[----:B------:R-:W-:Y:S01]  /*c710*/  LOP3.LUT R14, R31, 0xc0000000, RZ, 0xc0, !PT ;  /* 0xc00000001f0e7812 */ /* 0x000fe200078ec0ff */
[----:B------:R-:W-:-:S03]  /*c720*/  IMAD.WIDE.U32 R4, R5, 0x8, R8 ;  /* 0x0000000805047825 */ /* 0x000fc600078e0008 */
[----:B------:R-:W-:Y:S01]  /*c730*/  LOP3.LUT R21, R2, 0x3fff000, RZ, 0xc0, !PT ;  /* 0x03fff00002157812 */ /* 0x000fe200078ec0ff */
[--C-:B------:R-:W-:Y:S01]  /*c740*/  IMAD.WIDE.U32 R6, R7, 0x8, R8.reuse ;  /* 0x0000000807067825 */ /* 0x100fe200078e0008 */
[----:B------:R0:W-:Y:S03]  /*c750*/  REDG.E.OR.64.STRONG.GPU desc[UR4][R4.64], R14 ;  /* 0x0000000e0400798e */ /* 0x0001e6000f12e504 */
[----:B----4-:R-:W-:Y:S01]  /*c760*/  IMAD.SHL.U32 R26, R26, 0x100, RZ ;  /* 0x000001001a1a7824 */ /* 0x010fe200078e00ff */
[----:B------:R1:W-:Y:S01]  /*c770*/  REDG.E.OR.64.STRONG.GPU desc[UR4][R6.64], R20 ;  /* 0x000000140600798e */ /* 0x0003e2000f12e504 */
[----:B------:R-:W-:Y:S02]  /*c780*/  IMAD.MOV.U32 R2, RZ, RZ, RZ ;  /* 0x000000ffff027224 */ /* 0x000fe400078e00ff */
[----:B------:R-:W-:-:S03]  /*c790*/  IMAD.WIDE.U32 R8, R25, 0x8, R8 ;  /* 0x0000000819087825 */ /* 0x000fc600078e0008 */
[----:B------:R2:W-:Y:S01]  /*c7a0*/  REDG.E.OR.64.STRONG.GPU desc[UR4][R10.64], R2 ;  /* 0x000000020a00798e */ /* 0x0005e2000f12e504 */
[----:B------:R-:W-:Y:S01]  /*c7b0*/  IMAD.SHL.U32 R24, R24, 0x10, RZ ;  /* 0x0000001018187824 */ /* 0x000fe200078e00ff */
[----:B0-----:R-:W-:Y:S01]  /*c7c0*/  LOP3.LUT R4, R26, 0x3fff00, RZ, 0xc0, !PT ;  /* 0x003fff001a047812 */ /* 0x001fe200078ec0ff */
[----:B------:R-:W-:Y:S01]  /*c7d0*/  IMAD.MOV.U32 R5, RZ, RZ, RZ ;  /* 0x000000ffff057224 */ /* 0x000fe200078e00ff */
[----:B------:R-:W-:Y:S01]  /*c7e0*/  REDG.E.OR.64.STRONG.GPU desc[UR4][R10.64+0x8], R28 ;  /* 0x0000081c0a00798e */ /* 0x000fe2000f12e504 */
[----:B-1----:R-:W-:Y:S02]  /*c7f0*/  IMAD.SHL.U32 R7, R27, 0x40000, RZ ;  /* 0x000400001b077824 */ /* 0x002fe400078e00ff */
[C---:B------:R-:W-:Y:S01]  /*c800*/  IMAD.SHL.U32 R0, R18.reuse, 0x400000, RZ ;  /* 0x0040000012007824 */ /* 0x040fe200078e00ff */
[----:B------:R-:W-:Y:S01]  /*c810*/  SHF.L.U64.HI R18, R18, 0x16, R19 ;  /* 0x0000001612127819 */ /* 0x000fe20000010213 */
[----:B------:R-:W-:Y:S01]  /*c820*/  IMAD.MOV.U32 R6, RZ, RZ, RZ ;  /* 0x000000ffff067224 */ /* 0x000fe200078e00ff */
[----:B--2---:R-:W-:Y:S01]  /*c830*/  LOP3.LUT R3, R24, 0x3fff0, RZ, 0xc0, !PT ;  /* 0x0003fff018037812 */ /* 0x004fe200078ec0ff */
[----:B------:R-:W-:Y:S01]  /*c840*/  REDG.E.OR.64.STRONG.GPU desc[UR4][R12.64], R4 ;  /* 0x000000040c00798e */ /* 0x000fe2000f12e504 */
[----:B------:R-:W-:-:S02]  /*c850*/  LOP3.LUT R14, R0, 0xffc00000, RZ, 0xc0, !PT ;  /* 0xffc00000000e7812 */ /* 0x000fc400078ec0ff */
[----:B------:R-:W-:-:S05]  /*c860*/  LOP3.LUT R15, R18, 0xf, RZ, 0xc0, !PT ;  /* 0x0000000f120f7812 */ /* 0x000fca00078ec0ff */
[----:B------:R-:W-:Y:S04]  /*c870*/  REDG.E.OR.64.STRONG.GPU desc[UR4][R16.64], R14 ;  /* 0x0000000e1000798e */ /* 0x000fe8000f12e504 */
[----:B------:R-:W-:Y:S04]  /*c880*/  REDG.E.OR.64.STRONG.GPU desc[UR4][R22.64], R2 ;  /* 0x000000021600798e */ /* 0x000fe8000f12e504 */
[----:B------:R-:W-:Y:S01]  /*c890*/  REDG.E.OR.64.STRONG.GPU desc[UR4][R8.64], R6 ;  /* 0x000000060800798e */ /* 0x000fe2000f12e504 */
[----:B------:R-:W-:Y:S05]  /*c8a0*/  EXIT ;  /* 0x000000000000794d */ /* 0x000fea0003800000 */
.L_x_105:
[----:B------:R-:W0:Y:S02]  /*c8b0*/  S2R R5, SR_TID.X ;  /* 0x0000000000057919 */ /* 0x000e240000002100 */
[----:B0-----:R-:W-:-:S05]  /*c8c0*/  IMAD.WIDE.U32 R2, R5, 0x8, R2 ;  /* 0x0000000805027825 */ /* 0x001fca00078e0002 */
[----:B------:R-:W2:Y:S04]  /*c8d0*/  LDG.E.CONSTANT R11, desc[UR4][R2.64] ;  /* 0x00000004020b7981 */ /* 0x000ea8000c1e9900 */
[----:B------:R-:W3:Y:S01]  /*c8e0*/  LDG.E.CONSTANT R13, desc[UR4][R2.64+0x100] ;  /* 0x00010004020d7981 */ /* 0x000ee2000c1e9900 */
[----:B------:R-:W-:-:S04]  /*c8f0*/  IMAD R0, R5, 0x1a0, RZ ;  /* 0x000001a005007824 */ /* 0x000fc800078e02ff */
[C---:B------:R-:W-:Y:S01]  /*c900*/  VIADD R5, R0.reuse, 0xd ;  /* 0x0000000d00057836 */ /* 0x040fe20000000000 */
[----:B------:R-:W-:-:S04]  /*c910*/  LOP3.LUT R4, R0, 0x20, RZ, 0xc0, !PT ;  /* 0x0000002000047812 */ /* 0x000fc800078ec0ff */
[----:B------:R-:W-:Y:S01]  /*c920*/  LOP3.LUT R10, R5, 0x2d, RZ, 0xc0, !PT ;  /* 0x0000002d050a7812 */ /* 0x000fe200078ec0ff */
[----:B------:R-:W-:Y:S01]  /*c930*/  VIADD R12, R0, 0x1a ;  /* 0x0000001a000c7836 */ /* 0x000fe20000000000 */
[----:B------:R-:W-:Y:S02]  /*c940*/  SHF.R.U32.HI R5, RZ, 0x6, R0 ;  /* 0x00000006ff057819 */ /* 0x000fe40000011600 */
[----:B--2---:R-:W-:Y:S02]  /*c950*/  LOP3.LUT R11, R11, 0x1fff, RZ, 0xc0, !PT ;  /* 0x00001fff0b0b7812 */ /* 0x004fe400078ec0ff */
[----:B---3--:R-:W-:Y:S02]  /*c960*/  LOP3.LUT R13, R13, 0x1fff, RZ, 0xc0, !PT ;  /* 0x00001fff0d0d7812 */ /* 0x008fe400078ec0ff */
[CC--:B------:R-:W-:Y:S02]  /*c970*/  SHF.L.U64.HI R7, R11.reuse, R4.reuse, RZ ;  /* 0x000000040b077219 */ /* 0x0c0fe400000102ff */
[----:B------:R-:W-:-:S02]  /*c980*/  SHF.L.U32 R6, R11, R4, RZ ;  /* 0x000000040b067219 */ /* 0x000fc400000006ff */
[CC--:B------:R-:W-:Y:S02]  /*c990*/  SHF.L.U64.HI R11, R13.reuse, R10.reuse, RZ ;  /* 0x0000000a0d0b7219 */ /* 0x0c0fe400000102ff */
[----:B------:R-:W-:Y:S02]  /*c9a0*/  SHF.L.U32 R10, R13, R10, RZ ;  /* 0x0000000a0d0a7219 */ /* 0x000fe400000006ff */
[----:B------:R-:W2:Y:S01]  /*c9b0*/  LDG.E.CONSTANT R13, desc[UR4][R2.64+0x200] ;  /* 0x00020004020d7981 */ /* 0x000ea2000c1e9900 */
[----:B------:R-:W-:Y:S01]  /*c9c0*/  LOP3.LUT R12, R12, 0x3a, RZ, 0xc0, !PT ;  /* 0x0000003a0c0c7812 */ /* 0x000fe200078ec0ff */
[----:B------:R-:W-:-:S03]  /*c9d0*/  IMAD.WIDE.U32 R4, R5, 0x8, R8 ;  /* 0x0000000805047825 */ /* 0x000fc600078e0008 */
[----:B------:R-:W-:Y:S01]  /*c9e0*/  ISETP.GE.U32.AND P0, PT, R12, 0x34, PT ;  /* 0x000000340c00780c */ /* 0x000fe20003f06070 */
[----:B------:R-:W-:Y:S01]  /*c9f0*/  BSSY.RECONVERGENT B0, `(.L_x_106) ;  /* 0x0000010000007945 */ /* 0x000fe20003800200 */
[----:B------:R0:W-:Y:S04]  /*ca00*/  REDG.E.OR.64.STRONG.GPU desc[UR4][R4.64], R6 ;  /* 0x000000060400798e */ /* 0x0001e8000f12e504 */
[----:B------:R0:W-:Y:S01]  /*ca10*/  REDG.E.OR.64.STRONG.GPU desc[UR4][R4.64], R10 ;  /* 0x0000000a0400798e */ /* 0x0001e2000f12e504 */
[----:B--2---:R-:W-:-:S06]  /*ca20*/  LOP3.LUT R13, R13, 0x1fff, RZ, 0xc0, !PT ;  /* 0x00001fff0d0d7812 */ /* 0x004fcc00078ec0ff */
        /* <DEDUP_REMOVED lines=9> */
.L_x_107:
[CC--:B------:R-:W-:Y:S02]  /*cac0*/  SHF.L.U64.HI R7, R13.reuse, R12.reuse, RZ ;  /* 0x0000000c0d077219 */ /* 0x0c0fe400000102ff */
[----:B------:R-:W-:-:S05]  /*cad0*/  SHF.L.U32 R6, R13, R12, RZ ;  /* 0x0000000c0d067219 */ /* 0x000fca00000006ff */
[----:B------:R1:W-:Y:S02]  /*cae0*/  REDG.E.OR.64.STRONG.GPU desc[UR4][R4.64], R6 ;  /* 0x000000060400798e */ /* 0x0003e4000f12e504 */
.L_x_108:
[----:B------:R-:W-:Y:S05]  /*caf0*/  BSYNC.RECONVERGENT B0 ;  /* 0x0000000000007941 */ /* 0x000fea0003800200 */
.L_x_106:
[----:B0-----:R-:W2:Y:S01]  /*cb00*/  LDG.E.CONSTANT R11, desc[UR4][R2.64+0x300] ;  /* 0x00030004020b7981 */ /* 0x001ea2000c1e9900 */
[----:B-1----:R-:W-:-:S03]  /*cb10*/  VIADD R4, R0, 0x27 ;  /* 0x0000002700047836 */ /* 0x002fc60000000000 */
[----:B------:R-:W3:Y:S01]  /*cb20*/  LDG.E.CONSTANT R14, desc[UR4][R2.64+0x400] ;  /* 0x00040004020e7981 */ /* 0x000ee2000c1e9900 */
[----:B------:R-:W-:Y:S01]  /*cb30*/  VIADD R10, R0, 0x34 ;  /* 0x00000034000a7836 */ /* 0x000fe20000000000 */
[----:B------:R-:W-:Y:S02]  /*cb40*/  LOP3.LUT R6, R4, 0x27, RZ, 0xc0, !PT ;  /* 0x0000002704067812 */ /* 0x000fe400078ec0ff */
[----:B------:R-:W-:Y:S02]  /*cb50*/  SHF.R.U32.HI R5, RZ, 0x6, R4 ;  /* 0x00000006ff057819 */ /* 0x000fe40000011604 */
[----:B------:R-:W-:-:S04]  /*cb60*/  LOP3.LUT R12, R10, 0x34, RZ, 0xc0, !PT ;  /* 0x000000340a0c7812 */ /* 0x000fc800078ec0ff */
[----:B------:R-:W-:Y:S01]  /*cb70*/  ISETP.NE.AND P0, PT, R12, 0x34, PT ;  /* 0x000000340c00780c */ /* 0x000fe20003f05270 */
[----:B------:R-:W-:Y:S01]  /*cb80*/  IMAD.WIDE.U32 R4, R5, 0x8, R8 ;  /* 0x0000000805047825 */ /* 0x000fe200078e0008 */
[----:B------:R-:W-:Y:S01]  /*cb90*/  BSSY.RECONVERGENT B0, `(.L_x_109) ;  /* 0x0000014000007945 */ /* 0x000fe20003800200 */
[----:B--2---:R-:W-:-:S04]  /*cba0*/  LOP3.LUT R11, R11, 0x1fff, RZ, 0xc0, !PT ;  /* 0x00001fff0b0b7812 */ /* 0x004fc800078ec0ff */
[CC--:B------:R-:W-:Y:S02]  /*cbb0*/  SHF.L.U64.HI R7, R11.reuse, R6.reuse, RZ ;  /* 0x000000060b077219 */ /* 0x0c0fe400000102ff */
[----:B------:R-:W-:Y:S02]  /*cbc0*/  SHF.L.U32 R6, R11, R6, RZ ;  /* 0x000000060b067219 */ /* 0x000fe400000006ff */
[----:B------:R-:W-:-:S03]  /*cbd0*/  SHF.R.U32.HI R11, RZ, 0x6, R10 ;  /* 0x00000006ff0b7819 */ /* 0x000fc6000001160a */
[----:B------:R0:W-:Y:S01]  /*cbe0*/  REDG.E.OR.64.STRONG.GPU desc[UR4][R4.64], R6 ;  /* 0x000000060400798e */ /* 0x0001e2000f12e504 */
[----:B---3--:R-:W-:Y:S01]  /*cbf0*/  LOP3.LUT R13, R14, 0x1fff, RZ, 0xc0, !PT ;  /* 0x00001fff0e0d7812 */ /* 0x008fe200078ec0ff */
        /* <DEDUP_REMOVED lines=9> */
.L_x_110:
[-C--:B0-----:R-:W-:Y:S01]  /*cc90*/  SHF.L.U64.HI R5, R13, R12.reuse, RZ ;  /* 0x0000000c0d057219 */ /* 0x081fe200000102ff */
[----:B------:R-:W-:Y:S01]  /*cca0*/  IMAD.WIDE.U32 R6, R11, 0x8, R8 ;  /* 0x000000080b067825 */ /* 0x000fe200078e0008 */
[----:B------:R-:W-:-:S05]  /*ccb0*/  SHF.L.U32 R4, R13, R12, RZ ;  /* 0x0000000c0d047219 */ /* 0x000fca00000006ff */
[----:B------:R1:W-:Y:S02]  /*ccc0*/  REDG.E.OR.64.STRONG.GPU desc[UR4][R6.64], R4 ;  /* 0x000000040600798e */ /* 0x0003e4000f12e504 */
.L_x_111:
[----:B------:R-:W-:Y:S05]  /*ccd0*/  BSYNC.RECONVERGENT B0 ;  /* 0x0000000000007941 */ /* 0x000fea0003800200 */
.L_x_109:
        /* <DEDUP_REMOVED lines=35> */
.L_x_113:
[-C--:B0-----:R-:W-:Y:S01]  /*cf10*/  SHF.L.U64.HI R7, R17, R16.reuse, RZ ;  /* 0x0000001011077219 */ /* 0x081fe200000102ff */
[----:B------:R-:W-:Y:S01]  /*cf20*/  IMAD.WIDE.U32 R4, R15, 0x8, R8 ;  /* 0x000000080f047825 */ /* 0x000fe200078e0008 */
[----:B------:R-:W-:-:S05]  /*cf30*/  SHF.L.U32 R6, R17, R16, RZ ;  /* 0x0000001011067219 */ /* 0x000fca00000006ff */
[----:B------:R1:W-:Y:S02]  /*cf40*/  REDG.E.OR.64.STRONG.GPU desc[UR4][R4.64], R6 ;  /* 0x000000060400798e */ /* 0x0003e4000f12e504 */
.L_x_114:
[----:B------:R-:W-:Y:S05]  /*cf50*/  BSYNC.RECONVERGENT B0 ;  /* 0x0000000000007941 */ /* 0x000fea0003800200 */
.L_x_112:
[----:B0-----:R-:W2:Y:S01]  /*cf60*/  LDG.E.CONSTANT R11, desc[UR4][R2.64+0x800] ;  /* 0x00080004020b7981 */ /* 0x001ea2000c1e9900 */
[----:B-1----:R-:W-:-:S03]  /*cf70*/  VIADD R4, R0, 0x68 ;  /* 0x0000006800047836 */ /* 0x002fc60000000000 */
[----:B------:R-:W3:Y:S01]  /*cf80*/  LDG.E.CONSTANT R13, desc[UR4][R2.64+0x900] ;  /* 0x00090004020d7981 */ /* 0x000ee2000c1e9900 */
[----:B------:R-:W-:Y:S01]  /*cf90*/  VIADD R10, R0, 0x75 ;  /* 0x00000075000a7836 */ /* 0x000fe20000000000 */
[----:B------:R-:W-:Y:S02]  /*cfa0*/  LOP3.LUT R6, R4, 0x28, RZ, 0xc0, !PT ;  /* 0x0000002804067812 */ /* 0x000fe400078ec0ff */
[----:B------:R-:W-:Y:S02]  /*cfb0*/  SHF.R.U32.HI R5, RZ, 0x6, R4 ;  /* 0x00000006ff057819 */ /* 0x000fe40000011604 */
[----:B------:R-:W-:-:S04]  /*cfc0*/  LOP3.LUT R12, R10, 0x35, RZ, 0xc0, !PT ;  /* 0x000000350a0c7812 */ /* 0x000fc800078ec0ff */
[----:B------:R-:W-:Y:S01]  /*cfd0*/  ISETP.GE.U32.AND P0, PT, R12, 0x34, PT ;  /* 0x000000340c00780c */ /* 0x000fe20003f06070 */
        /* <DEDUP_REMOVED lines=8> */
[----:B------:R-:W-:Y:S06]  /*d060*/  @!P0 BRA `(.L_x_116) ;  /* 0x0000000000248947 */ /* 0x000fec0003800000 */
[----:B------:R-:W-:Y:S01]  /*d070*/  IADD3 R10, PT, PT, -R12, 0x40, RZ ;  /* 0x000000400c0a7810 */ /* 0x000fe20007ffe1ff */
[----:B0-----:R-:W-:Y:S01]  /*d080*/  IMAD.WIDE.U32 R4, R11, 0x8, R8 ;  /* 0x000000080b047825 */ /* 0x001fe200078e0008 */
[CC--:B------:R-:W-:Y:S02]  /*d090*/  SHF.L.U64.HI R7, R13.reuse, R12.reuse, RZ ;  /* 0x0000000c0d077219 */ /* 0x0c0fe400000102ff */
[C---:B------:R-:W-:Y:S01]  /*d0a0*/  SHF.L.U32 R6, R13.reuse, R12, RZ ;  /* 0x0000000c0d067219 */ /* 0x040fe200000006ff */
[----:B------:R-:W-:Y:S01]  /*d0b0*/  IMAD.MOV.U32 R11, RZ, RZ, RZ ;  /* 0x000000ffff0b7224 */ /* 0x000fe200078e00ff */
[----:B------:R-:W-:-:S03]  /*d0c0*/  SHF.R.U64 R10, R13, R10, RZ ;  /* 0x0000000a0d0a7219 */ /* 0x000fc600000012ff */
[----:B------:R0:W-:Y:S04]  /*d0d0*/  REDG.E.OR.64.STRONG.GPU desc[UR4][R4.64], R6 ;  /* 0x000000060400798e */ /* 0x0001e8000f12e504 */
[----:B------:R0:W-:Y:S01]  /*d0e0*/  REDG.E.OR.64.STRONG.GPU desc[UR4][R4.64+0x8], R10 ;  /* 0x0000080a0400798e */ /* 0x0001e2000f12e504 */
[----:B------:R-:W-:Y:S05]  /*d0f0*/  BRA `(.L_x_117) ;  /* 0x0000000000107947 */ /* 0x000fea0003800000 */
.L_x_116:
[-C--:B0-----:R-:W-:Y:S01]  /*d100*/  SHF.L.U64.HI R7, R13, R12.reuse, RZ ;  /* 0x0000000c0d077219 */ /* 0x081fe200000102ff */
[----:B------:R-:W-:Y:S01]  /*d110*/  IMAD.WIDE.U32 R4, R11, 0x8, R8 ;  /* 0x000000080b047825 */ /* 0x000fe200078e0008 */
[----:B------:R-:W-:-:S05]  /*d120*/  SHF.L.U32 R6, R13, R12, RZ ;  /* 0x0000000c0d067219 */ /* 0x000fca00000006ff */
[----:B------:R1:W-:Y:S02]  /*d130*/  REDG.E.OR.64.STRONG.GPU desc[UR4][R4.64], R6 ;  /* 0x000000060400798e */ /* 0x0003e4000f12e504 */
.L_x_117:
[----:B------:R-:W-:Y:S05]  /*d140*/  BSYNC.RECONVERGENT B0 ;  /* 0x0000000000007941 */ /* 0x000fea0003800200 */
.L_x_115:
        /* <DEDUP_REMOVED lines=35> */
.L_x_119:
[-C--:B0-----:R-:W-:Y:S01]  /*d380*/  SHF.L.U64.HI R7, R17, R16.reuse, RZ ;  /* 0x0000001011077219 */ /* 0x081fe200000102ff */
[----:B------:R-:W-:Y:S01]  /*d390*/  IMAD.WIDE.U32 R4, R15, 0x8, R8 ;  /* 0x000000080f047825 */ /* 0x000fe200078e0008 */
[----:B------:R-:W-:-:S05]  /*d3a0*/  SHF.L.U32 R6, R17, R16, RZ ;  /* 0x0000001011067219 */ /* 0x000fca00000006ff */
[----:B------:R1:W-:Y:S02]  /*d3b0*/  REDG.E.OR.64.STRONG.GPU desc[UR4][R4.64], R6 ;  /* 0x000000060400798e */ /* 0x0003e4000f12e504 */
.L_x_120:
[----:B------:R-:W-:Y:S05]  /*d3c0*/  BSYNC.RECONVERGENT B0 ;  /* 0x0000000000007941 */ /* 0x000fea0003800200 */
.L_x_118:
        /* <DEDUP_REMOVED lines=26> */
.L_x_122:
[-C--:B0-----:R-:W-:Y:S01]  /*d570*/  SHF.L.U64.HI R7, R13, R12.reuse, RZ ;  /* 0x0000000c0d077219 */ /* 0x081fe200000102ff */
[----:B------:R-:W-:Y:S01]  /*d580*/  IMAD.WIDE.U32 R4, R11, 0x8, R8 ;  /* 0x000000080b047825 */ /* 0x000fe200078e0008 */
[----:B------:R-:W-:-:S05]  /*d590*/  SHF.L.U32 R6, R13, R12, RZ ;  /* 0x0000000c0d067219 */ /* 0x000fca00000006ff */
[----:B------:R1:W-:Y:S02]  /*d5a0*/  REDG.E.OR.64.STRONG.GPU desc[UR4][R4.64], R6 ;  /* 0x000000060400798e */ /* 0x0003e4000f12e504 */
.L_x_123:
[----:B------:R-:W-:Y:S05]  /*d5b0*/  BSYNC.RECONVERGENT B0 ;  /* 0x0000000000007941 */ /* 0x000fea0003800200 */
.L_x_121:
        /* <DEDUP_REMOVED lines=35> */
.L_x_125:
[-C--:B0-----:R-:W-:Y:S01]  /*d7f0*/  SHF.L.U64.HI R7, R17, R16.reuse, RZ ;  /* 0x0000001011077219 */ /* 0x081fe200000102ff */
[----:B------:R-:W-:Y:S01]  /*d800*/  IMAD.WIDE.U32 R4, R15, 0x8, R8 ;  /* 0x000000080f047825 */ /* 0x000fe200078e0008 */
[----:B------:R-:W-:-:S05]  /*d810*/  SHF.L.U32 R6, R17, R16, RZ ;  /* 0x0000001011067219 */ /* 0x000fca00000006ff */
[----:B------:R1:W-:Y:S02]  /*d820*/  REDG.E.OR.64.STRONG.GPU desc[UR4][R4.64], R6 ;  /* 0x000000060400798e */ /* 0x0003e4000f12e504 */
.L_x_126:
[----:B------:R-:W-:Y:S05]  /*d830*/  BSYNC.RECONVERGENT B0 ;  /* 0x0000000000007941 */ /* 0x000fea0003800200 */
.L_x_124:
        /* <DEDUP_REMOVED lines=26> */
.L_x_128:
[-C--:B0-----:R-:W-:Y:S01]  /*d9e0*/  SHF.L.U64.HI R7, R13, R12.reuse, RZ ;  /* 0x0000000c0d077219 */ /* 0x081fe200000102ff */
[----:B------:R-:W-:Y:S01]  /*d9f0*/  IMAD.WIDE.U32 R4, R11, 0x8, R8 ;  /* 0x000000080b047825 */ /* 0x000fe200078e0008 */
[----:B------:R-:W-:-:S05]  /*da00*/  SHF.L.U32 R6, R13, R12, RZ ;  /* 0x0000000c0d067219 */ /* 0x000fca00000006ff */
[----:B------:R1:W-:Y:S02]  /*da10*/  REDG.E.OR.64.STRONG.GPU desc[UR4][R4.64], R6 ;  /* 0x000000060400798e */ /* 0x0003e4000f12e504 */
.L_x_129:
[----:B------:R-:W-:Y:S05]  /*da20*/  BSYNC.RECONVERGENT B0 ;  /* 0x0000000000007941 */ /* 0x000fea0003800200 */
.L_x_127:
        /* <DEDUP_REMOVED lines=35> */
.L_x_131:
[-C--:B0-----:R-:W-:Y:S01]  /*dc60*/  SHF.L.U64.HI R7, R17, R16.reuse, RZ ;  /* 0x0000001011077219 */ /* 0x081fe200000102ff */
[----:B------:R-:W-:Y:S01]  /*dc70*/  IMAD.WIDE.U32 R4, R15, 0x8, R8 ;  /* 0x000000080f047825 */ /* 0x000fe200078e0008 */
[----:B------:R-:W-:-:S05]  /*dc80*/  SHF.L.U32 R6, R17, R16, RZ ;  /* 0x0000001011067219 */ /* 0x000fca00000006ff */
[----:B------:R1:W-:Y:S02]  /*dc90*/  REDG.E.OR.64.STRONG.GPU desc[UR4][R4.64], R6 ;  /* 0x000000060400798e */ /* 0x0003e4000f12e504 */
.L_x_132:
[----:B------:R-:W-:Y:S05]  /*dca0*/  BSYNC.RECONVERGENT B0 ;  /* 0x0000000000007941 */ /* 0x000fea0003800200 */
.L_x_130:
        /* <DEDUP_REMOVED lines=26> */
.L_x_134:
[-C--:B0-----:R-:W-:Y:S01]  /*de50*/  SHF.L.U64.HI R7, R13, R12.reuse, RZ ;  /* 0x0000000c0d077219 */ /* 0x081fe200000102ff */
[----:B------:R-:W-:Y:S01]  /*de60*/  IMAD.WIDE.U32 R4, R11, 0x8, R8 ;  /* 0x000000080b047825 */ /* 0x000fe200078e0008 */
[----:B------:R-:W-:-:S05]  /*de70*/  SHF.L.U32 R6, R13, R12, RZ ;  /* 0x0000000c0d067219 */ /* 0x000fca00000006ff */
[----:B------:R1:W-:Y:S02]  /*de80*/  REDG.E.OR.64.STRONG.GPU desc[UR4][R4.64], R6 ;  /* 0x000000060400798e */ /* 0x0003e4000f12e504 */
.L_x_135:
[----:B------:R-:W-:Y:S05]  /*de90*/  BSYNC.RECONVERGENT B0 ;  /* 0x0000000000007941 */ /* 0x000fea0003800200 */
.L_x_133:
        /* <DEDUP_REMOVED lines=35> */
.L_x_137:
[-C--:B0-----:R-:W-:Y:S01]  /*e0d0*/  SHF.L.U64.HI R7, R17, R16.reuse, RZ ;  /* 0x0000001011077219 */ /* 0x081fe200000102ff */
[----:B------:R-:W-:Y:S01]  /*e0e0*/  IMAD.WIDE.U32 R4, R15, 0x8, R8 ;  /* 0x000000080f047825 */ /* 0x000fe200078e0008 */
[----:B------:R-:W-:-:S05]  /*e0f0*/  SHF.L.U32 R6, R17, R16, RZ ;  /* 0x0000001011067219 */ /* 0x000fca00000006ff */
[----:B------:R1:W-:Y:S02]  /*e100*/  REDG.E.OR.64.STRONG.GPU desc[UR4][R4.64], R6 ;  /* 0x000000060400798e */ /* 0x0003e4000f12e504 */
.L_x_138:
[----:B------:R-:W-:Y:S05]  /*e110*/  BSYNC.RECONVERGENT B0 ;  /* 0x0000000000007941 */ /* 0x000fea0003800200 */
.L_x_136:
        /* <DEDUP_REMOVED lines=26> */
.L_x_140:
[-C--:B0-----:R-:W-:Y:S01]  /*e2c0*/  SHF.L.U64.HI R7, R13, R12.reuse, RZ ;  /* 0x0000000c0d077219 */ /* 0x081fe200000102ff */
[----:B------:R-:W-:Y:S01]  /*e2d0*/  IMAD.WIDE.U32 R4, R11, 0x8, R8 ;  /* 0x000000080b047825 */ /* 0x000fe200078e0008 */
[----:B------:R-:W-:-:S05]  /*e2e0*/  SHF.L.U32 R6, R13, R12, RZ ;  /* 0x0000000c0d067219 */ /* 0x000fca00000006ff */
[----:B------:R1:W-:Y:S02]  /*e2f0*/  REDG.E.OR.64.STRONG.GPU desc[UR4][R4.64], R6 ;  /* 0x000000060400798e */ /* 0x0003e4000f12e504 */
.L_x_141:
[----:B------:R-:W-:Y:S05]  /*e300*/  BSYNC.RECONVERGENT B0 ;  /* 0x0000000000007941 */ /* 0x000fea0003800200 */
.L_x_139:
        /* <DEDUP_REMOVED lines=19> */
.L_x_104:
[----:B------:R-:W-:-:S13]  /*e440*/  ISETP.NE.AND P0, PT, R4, 0xf, PT ;  /* 0x0000000f0400780c */ /* 0x000fda0003f05270 */
[----:B------:R-:W-:Y:S05]  /*e450*/  @!P0 BRA `(.L_x_142) ;  /* 0x00000004001c8947 */ /* 0x000fea0003800000 */
[----:B------:R-:W-:-:S13]  /*e460*/  ISETP.NE.AND P0, PT, R4, 0x10, PT ;  /* 0x000000100400780c */ /* 0x000fda0003f05270 */
[----:B------:R-:W-:Y:S05]  /*e470*/  @P0 EXIT ;  /* 0x000000000000094d */ /* 0x000fea0003800000 */
[----:B------:R-:W0:Y:S02]  /*e480*/  S2R R7, SR_TID.X ;  /* 0x0000000000077919 */ /* 0x000e240000002100 */
[----:B0-----:R-:W-:-:S05]  /*e490*/  IMAD.WIDE.U32 R4, R7, 0x8, R2 ;  /* 0x0000000807047825 */ /* 0x001fca00078e0002 */
[----:B------:R-:W2:Y:S04]  /*e4a0*/  LDG.E.CONSTANT R13, desc[UR4][R4.64+0x100] ;  /* 0x00010004040d7981 */ /* 0x000ea8000c1e9900 */
[----:B------:R-:W3:Y:S04]  /*e4b0*/  LDG.E.U16.CONSTANT R12, desc[UR4][R4.64] ;  /* 0x00000004040c7981 */ /* 0x000ee8000c1e9500 */
[----:B------:R-:W4:Y:S04]  /*e4c0*/  LDG.E.CONSTANT R0, desc[UR4][R4.64+0x200] ;  /* 0x0002000404007981 */ /* 0x000f28000c1e9900 */
[----:B------:R-:W4:Y:S04]  /*e4d0*/  LDG.E.CONSTANT R15, desc[UR4][R4.64+0x300] ;  /* 0x00030004040f7981 */ /* 0x000f28000c1e9900 */
[----:B------:R-:W5:Y:S04]  /*e4e0*/  LDG.E.CONSTANT R29, desc[UR4][R4.64+0x500] ;  /* 0x00050004041d7981 */ /* 0x000f68000c1e9900 */
[----:B------:R-:W5:Y:S04]  /*e4f0*/  LDG.E.CONSTANT R11, desc[UR4][R4.64+0x900] ;  /* 0x00090004040b7981 */ /* 0x000f68000c1e9900 */
[----:B------:R-:W5:Y:S04]  /*e500*/  LDG.E.U16.CONSTANT R28, desc[UR4][R4.64+0x400] ;  /* 0x00040004041c7981 */ /* 0x000f68000c1e9500 */
[----:B------:R-:W5:Y:S04]  /*e510*/  LDG.E.CONSTANT R6, desc[UR4][R4.64+0x600] ;  /* 0x0006000404067981 */ /* 0x000f68000c1e9900 */
[----:B------:R-:W5:Y:S04]  /*e520*/  LDG.E.CONSTANT R17, desc[UR4][R4.64+0x700] ;  /* 0x0007000404117981 */ /* 0x000f68000c1e9900 */
[----:B------:R-:W5:Y:S01]  /*e530*/  LDG.E.U16.CONSTANT R2, desc[UR4][R4.64+0x800] ;  /* 0x0008000404027981 */ /* 0x000f62000c1e9500 */
[----:B------:R-:W-:-:S03]  /*e540*/  IMAD.SHL.U32 R3, R7, 0x8, RZ ;  /* 0x0000000807037824 */ /* 0x000fc600078e00ff */
[----:B------:R-:W5:Y:S01]  /*e550*/  LDG.E.CONSTANT R24, desc[UR4][R4.64+0xd00] ;  /* 0x000d000404187981 */ /* 0x000f62000c1e9900 */
[----:B------:R-:W-:-:S03]  /*e560*/  IMAD.WIDE.U32 R8, R3, 0x8, R8 ;  /* 0x0000000803087825 */ /* 0x000fc600078e0008 */
[----:B------:R-:W5:Y:S04]  /*e570*/  LDG.E.CONSTANT R27, desc[UR4][R4.64+0x1100] ;  /* 0x00110004041b7981 */ /* 0x000f68000c1e9900 */
[----:B------:R-:W5:Y:S04]  /*e580*/  LDG.E.CONSTANT R16, desc[UR4][R4.64+0x1900] ;  /* 0x0019000404107981 */ /* 0x000f68000c1e9900 */
[----:B------:R-:W5:Y:S04]  /*e590*/  LDG.E.CONSTANT R18, desc[UR4][R4.64+0x1d00] ;  /* 0x001d000404127981 */ /* 0x000f68000c1e9900 */
[----:B------:R-:W5:Y:S04]  /*e5a0*/  LDG.E.CONSTANT R3, desc[UR4][R4.64+0xa00] ;  /* 0x000a000404037981 */ /* 0x000f68000c1e9900 */
[----:B------:R-:W5:Y:S04]  /*e5b0*/  LDG.E.CONSTANT R7, desc[UR4][R4.64+0xe00] ;  /* 0x000e000404077981 */ /* 0x000f68000c1e9900 */
[----:B------:R-:W5:Y:S04]  /*e5c0*/  LDG.E.CONSTANT R10, desc[UR4][R4.64+0xf00] ;  /* 0x000f0004040a7981 */ /* 0x000f68000c1e9900 */
[----:B------:R-:W5:Y:S04]  /*e5d0*/  LDG.E.CONSTANT R14, desc[UR4][R4.64+0x1600] ;  /* 0x00160004040e7981 */ /* 0x000f68000c1e9900 */
[----:B------:R-:W5:Y:S04]  /*e5e0*/  LDG.E.U16.CONSTANT R26, desc[UR4][R4.64+0xc00] ;  /* 0x000c0004041a7981 */ /* 0x000f68000c1e9500 */
[----:B------:R-:W5:Y:S04]  /*e5f0*/  LDG.E.U16.CONSTANT R23, desc[UR4][R4.64+0x1000] ;  /* 0x0010000404177981 */ /* 0x000f68000c1e9500 */
[----:B------:R-:W5:Y:S04]  /*e600*/  LDG.E.CONSTANT R19, desc[UR4][R4.64+0x1a00] ;  /* 0x001a000404137981 */ /* 0x000f68000c1e9900 */
[----:B------:R-:W5:Y:S04]  /*e610*/  LDG.E.CONSTANT R20, desc[UR4][R4.64+0x1b00] ;  /* 0x001b000404147981 */ /* 0x000f68000c1e9900 */
[----:B------:R-:W5:Y:S04]  /*e620*/  LDG.E.U16.CONSTANT R21, desc[UR4][R4.64+0x1c00] ;  /* 0x001c000404157981 */ /* 0x000f68000c1e9500 */
[----:B------:R-:W5:Y:S04]  /*e630*/  LDG.E.CONSTANT R22, desc[UR4][R4.64+0x1e00] ;  /* 0x001e000404167981 */ /* 0x000f68000c1e9900 */
[----:B------:R-:W5:Y:S01]  /*e640*/  LDG.E.CONSTANT R25, desc[UR4][R4.64+0x1f00] ;  /* 0x001f000404197981 */ /* 0x000f62000c1e9900 */
[----:B--2---:R-:W-:-:S05]  /*e650*/  IMAD.U32 R13, R13, 0x10000, RZ ;  /* 0x000100000d0d7824 */ /* 0x004fca00078e00ff */
[----:B---3--:R-:W-:Y:S02]  /*e660*/  LOP3.LUT R12, R12, 0xffff0000, R13, 0xf8, !PT ;  /* 0xffff00000c0c7812 */ /* 0x008fe400078ef80d */
[----:B----4-:R-:W-:Y:S02]  /*e670*/  PRMT R13, R0, 0x5410, R15 ;  /* 0x00005410000d7816 */ /* 0x010fe4000000000f */
[----:B------:R-:W2:Y:S01]  /*e680*/  LDG.E.CONSTANT R15, desc[UR4][R4.64+0x1700] ;  /* 0x00170004040f7981 */ /* 0x000ea2000c1e9900 */
[----:B-----5:R-:W-:-:S03]  /*e690*/  IMAD.U32 R29, R29, 0x10000, RZ ;  /* 0x000100001d1d7824 */ /* 0x020fc600078e00ff */
[----:B------:R0:W-:Y:S04]  /*e6a0*/  STG.E.64 desc[UR4][R8.64], R12 ;  /* 0x0000000c08007986 */ /* 0x0001e8000c101b04 */
[----:B------:R-:W3:Y:S01]  /*e6b0*/  LDG.E.CONSTANT R0, desc[UR4][R4.64+0x1200] ;  /* 0x0012000404007981 */ /* 0x000ee2000c1e9900 */
[----:B------:R-:W-:Y:S01]  /*e6c0*/  LOP3.LUT R28, R28, 0xffff0000, R29, 0xf8, !PT ;  /* 0xffff00001c1c7812 */ /* 0x000fe200078ef81d */
[----:B0-----:R-:W-:Y:S02]  /*e6d0*/  IMAD.U32 R13, R11, 0x10000, RZ ;  /* 0x000100000b0d7824 */ /* 0x001fe400078e00ff */
[----:B------:R-:W4:Y:S01]  /*e6e0*/  LDG.E.CONSTANT R12, desc[UR4][R4.64+0x1500] ;  /* 0x00150004040c7981 */ /* 0x000f22000c1e9900 */
[----:B------:R-:W-:Y:S02]  /*e6f0*/  PRMT R29, R6, 0x5410, R17 ;  /* 0x00005410061d7816 */ /* 0x000fe40000000011 */
[----:B------:R-:W-:Y:S01]  /*e700*/  LOP3.LUT R2, R2, 0xffff0000, R13, 0xf8, !PT ;  /* 0xffff000002027812 */ /* 0x000fe200078ef80d */
[----:B------:R-:W5:Y:S04]  /*e710*/  LDG.E.CONSTANT R6, desc[UR4][R4.64+0xb00] ;  /* 0x000b000404067981 */ /* 0x000f68000c1e9900 */
[----:B------:R-:W3:Y:S04]  /*e720*/  LDG.E.U16.CONSTANT R13, desc[UR4][R4.64+0x1400] ;  /* 0x00140004040d7981 */ /* 0x000ee8000c1e9500 */
[----:B------:R-:W3:Y:S04]  /*e730*/  LDG.E.CONSTANT R11, desc[UR4][R4.64+0x1300] ;  /* 0x00130004040b7981 */ /* 0x000ee8000c1e9900 */
[----:B------:R2:W3:Y:S01]  /*e740*/  LDG.E.U16.CONSTANT R17, desc[UR4][R4.64+0x1800] ;  /* 0x0018000404117981 */ /* 0x0004e2000c1e9500 */
[----:B------:R-:W-:-:S03]  /*e750*/  IMAD.U32 R16, R16, 0x10000, RZ ;  /* 0x0001000010107824 */ /* 0x000fc600078e00ff */
[----:B------:R0:W-:Y:S01]  /*e760*/  STG.E.64 desc[UR4][R8.64+0x8], R28 ;  /* 0x0000081c08007986 */ /* 0x0001e2000c101b04 */
[----:B------:R-:W-:Y:S02]  /*e770*/  IMAD.U32 R18, R18, 0x10000, RZ ;  /* 0x0001000012127824 */ /* 0x000fe400078e00ff */
[----:B0-----:R-:W-:Y:S02]  /*e780*/  IMAD.U32 R29, R24, 0x10000, RZ ;  /* 0x00010000181d7824 */ /* 0x001fe400078e00ff */
[----:B------:R-:W-:Y:S01]  /*e790*/  IMAD.U32 R24, R27, 0x10000, RZ ;  /* 0x000100001b187824 */ /* 0x000fe200078e00ff */
[----:B------:R-:W-:-:S04]  /*e7a0*/  PRMT R7, R7, 0x5410, R10 ;  /* 0x0000541007077816 */ /* 0x000fc8000000000a */
[----:B------:R-:W-:Y:S02]  /*e7b0*/  LOP3.LUT R10, R23, 0xffff0000, R24, 0xf8, !PT ;  /* 0xffff0000170a7812 */ /* 0x000fe400078ef818 */
[----:B--2---:R-:W-:Y:S02]  /*e7c0*/  PRMT R5, R14, 0x5410, R15 ;  /* 0x000054100e057816 */ /* 0x004fe4000000000f */
[----:B------:R-:W-:Y:S02]  /*e7d0*/  LOP3.LUT R14, R21, 0xffff0000, R18, 0xf8, !PT ;  /* 0xffff0000150e7812 */ /* 0x000fe400078ef812 */
[----:B------:R-:W-:Y:S01]  /*e7e0*/  PRMT R15, R22, 0x5410, R25 ;  /* 0x00005410160f7816 */ /* 0x000fe20000000019 */
[----:B----4-:R-:W-:Y:S01]  /*e7f0*/  IMAD.U32 R12, R12, 0x10000, RZ ;  /* 0x000100000c0c7824 */ /* 0x010fe200078e00ff */
[----:B-----5:R-:W-:Y:S02]  /*e800*/  PRMT R3, R3, 0x5410, R6 ;  /* 0x0000541003037816 */ /* 0x020fe40000000006 */
[----:B------:R-:W-:-:S02]  /*e810*/  LOP3.LUT R6, R26, 0xffff0000, R29, 0xf8, !PT ;  /* 0xffff00001a067812 */ /* 0x000fc400078ef81d */
[----:B---3--:R-:W-:Y:S02]  /*e820*/  LOP3.LUT R4, R13, 0xffff0000, R12, 0xf8, !PT ;  /* 0xffff00000d047812 */ /* 0x008fe400078ef80c */
[----:B------:R-:W-:Y:S02]  /*e830*/  PRMT R13, R19, 0x5410, R20 ;  /* 0x00005410130d7816 */ /* 0x000fe40000000014 */
[----:B------:R-:W-:Y:S02]  /*e840*/  PRMT R11, R0, 0x5410, R11 ;  /* 0x00005410000b7816 */ /* 0x000fe4000000000b */
[----:B------:R-:W-:Y:S01]  /*e850*/  LOP3.LUT R12, R17, 0xffff0000, R16, 0xf8, !PT ;  /* 0xffff0000110c7812 */ /* 0x000fe200078ef810 */
[----:B------:R-:W-:Y:S04]  /*e860*/  STG.E.64 desc[UR4][R8.64+0x10], R2 ;  /* 0x0000100208007986 */ /* 0x000fe8000c101b04 */
[----:B------:R-:W-:Y:S04]  /*e870*/  STG.E.64 desc[UR4][R8.64+0x18], R6 ;  /* 0x0000180608007986 */ /* 0x000fe8000c101b04 */
[----:B------:R-:W-:Y:S04]  /*e880*/  STG.E.64 desc[UR4][R8.64+0x20], R10 ;  /* 0x0000200a08007986 */ /* 0x000fe8000c101b04 */
[----:B------:R-:W-:Y:S04]  /*e890*/  STG.E.64 desc[UR4][R8.64+0x28], R4 ;  /* 0x0000280408007986 */ /* 0x000fe8000c101b04 */
[----:B------:R-:W-:Y:S04]  /*e8a0*/  STG.E.64 desc[UR4][R8.64+0x30], R12 ;  /* 0x0000300c08007986 */ /* 0x000fe8000c101b04 */
[----:B------:R-:W-:Y:S01]  /*e8b0*/  STG.E.64 desc[UR4][R8.64+0x38], R14 ;  /* 0x0000380e08007986 */ /* 0x000fe2000c101b04 */
[----:B------:R-:W-:Y:S05]  /*e8c0*/  EXIT ;  /* 0x000000000000794d */ /* 0x000fea0003800000 */
.L_x_142:
        /* <DEDUP_REMOVED lines=33> */
.L_x_144:
[CC--:B------:R-:W-:Y:S02]  /*eae0*/  SHF.L.U64.HI R7, R13.reuse, R12.reuse, RZ ;  /* 0x0000000c0d077219 */ /* 0x0c0fe400000102ff */
[----:B------:R-:W-:-:S05]  /*eaf0*/  SHF.L.U32 R6, R13, R12, RZ ;  /* 0x0000000c0d067219 */ /* 0x000fca00000006ff */
[----:B------:R1:W-:Y:S02]  /*eb00*/  REDG.E.OR.64.STRONG.GPU desc[UR4][R4.64], R6 ;  /* 0x000000060400798e */ /* 0x0003e4000f12e504 */
.L_x_145:
[----:B------:R-:W-:Y:S05]  /*eb10*/  BSYNC.RECONVERGENT B0 ;  /* 0x0000000000007941 */ /* 0x000fea0003800200 */
.L_x_143:
        /* <DEDUP_REMOVED lines=26> */
.L_x_147:
[-C--:B0-----:R-:W-:Y:S01]  /*ecc0*/  SHF.L.U64.HI R7, R13, R12.reuse, RZ ;  /* 0x0000000c0d077219 */ /* 0x081fe200000102ff */
[----:B------:R-:W-:Y:S01]  /*ecd0*/  IMAD.WIDE.U32 R4, R11, 0x8, R8 ;  /* 0x000000080b047825 */ /* 0x000fe200078e0008 */
[----:B------:R-:W-:-:S05]  /*ece0*/  SHF.L.U32 R6, R13, R12, RZ ;  /* 0x0000000c0d067219 */ /* 0x000fca00000006ff */
[----:B------:R1:W-:Y:S02]  /*ecf0*/  REDG.E.OR.64.STRONG.GPU desc[UR4][R4.64], R6 ;  /* 0x000000060400798e */ /* 0x0003e4000f12e504 */
.L_x_148:
[----:B------:R-:W-:Y:S05]  /*ed00*/  BSYNC.RECONVERGENT B0 ;  /* 0x0000000000007941 */ /* 0x000fea0003800200 */
.L_x_146:
        /* <DEDUP_REMOVED lines=26> */
.L_x_150:
[-C--:B0-----:R-:W-:Y:S01]  /*eeb0*/  SHF.L.U64.HI R7, R13, R12.reuse, RZ ;  /* 0x0000000c0d077219 */ /* 0x081fe200000102ff */
[----:B------:R-:W-:Y:S01]  /*eec0*/  IMAD.WIDE.U32 R4, R11, 0x8, R8 ;  /* 0x000000080b047825 */ /* 0x000fe200078e0008 */
[----:B------:R-:W-:-:S05]  /*eed0*/  SHF.L.U32 R6, R13, R12, RZ ;  /* 0x0000000c0d067219 */ /* 0x000fca00000006ff */
[----:B------:R1:W-:Y:S02]  /*eee0*/  REDG.E.OR.64.STRONG.GPU desc[UR4][R4.64], R6 ;  /* 0x000000060400798e */ /* 0x0003e4000f12e504 */
.L_x_151:
[----:B------:R-:W-:Y:S05]  /*eef0*/  BSYNC.RECONVERGENT B0 ;  /* 0x0000000000007941 */ /* 0x000fea0003800200 */
.L_x_149:
        /* <DEDUP_REMOVED lines=26> */
.L_x_153:
[-C--:B0-----:R-:W-:Y:S01]  /*f0a0*/  SHF.L.U64.HI R7, R13, R12.reuse, RZ ;  /* 0x0000000c0d077219 */ /* 0x081fe200000102ff */
[----:B------:R-:W-:Y:S01]  /*f0b0*/  IMAD.WIDE.U32 R4, R11, 0x8, R8 ;  /* 0x000000080b047825 */ /* 0x000fe200078e0008 */
[----:B------:R-:W-:-:S05]  /*f0c0*/  SHF.L.U32 R6, R13, R12, RZ ;  /* 0x0000000c0d067219 */ /* 0x000fca00000006ff */
[----:B------:R1:W-:Y:S02]  /*f0d0*/  REDG.E.OR.64.STRONG.GPU desc[UR4][R4.64], R6 ;  /* 0x000000060400798e */ /* 0x0003e4000f12e504 */
.L_x_154:
[----:B------:R-:W-:Y:S05]  /*f0e0*/  BSYNC.RECONVERGENT B0 ;  /* 0x0000000000007941 */ /* 0x000fea0003800200 */
.L_x_152:
        /* <DEDUP_REMOVED lines=26> */
.L_x_156:
[-C--:B0-----:R-:W-:Y:S01]  /*f290*/  SHF.L.U64.HI R7, R13, R12.reuse, RZ ;  /* 0x0000000c0d077219 */ /* 0x081fe200000102ff */
[----:B------:R-:W-:Y:S01]  /*f2a0*/  IMAD.WIDE.U32 R4, R11, 0x8, R8 ;  /* 0x000000080b047825 */ /* 0x000fe200078e0008 */
[----:B------:R-:W-:-:S05]  /*f2b0*/  SHF.L.U32 R6, R13, R12, RZ ;  /* 0x0000000c0d067219 */ /* 0x000fca00000006ff */
[----:B------:R1:W-:Y:S02]  /*f2c0*/  REDG.E.OR.64.STRONG.GPU desc[UR4][R4.64], R6 ;  /* 0x000000060400798e */ /* 0x0003e4000f12e504 */
.L_x_157:
[----:B------:R-:W-:Y:S05]  /*f2d0*/  BSYNC.RECONVERGENT B0 ;  /* 0x0000000000007941 */ /* 0x000fea0003800200 */
.L_x_155:
        /* <DEDUP_REMOVED lines=26> */
.L_x_159:
[-C--:B0-----:R-:W-:Y:S01]  /*f480*/  SHF.L.U64.HI R7, R13, R12.reuse, RZ ;  /* 0x0000000c0d077219 */ /* 0x081fe200000102ff */
[----:B------:R-:W-:Y:S01]  /*f490*/  IMAD.WIDE.U32 R4, R11, 0x8, R8 ;  /* 0x000000080b047825 */ /* 0x000fe200078e0008 */
[----:B------:R-:W-:-:S05]  /*f4a0*/  SHF.L.U32 R6, R13, R12, RZ ;  /* 0x0000000c0d067219 */ /* 0x000fca00000006ff */
[----:B------:R1:W-:Y:S02]  /*f4b0*/  REDG.E.OR.64.STRONG.GPU desc[UR4][R4.64], R6 ;  /* 0x000000060400798e */ /* 0x0003e4000f12e504 */
.L_x_160:
[----:B------:R-:W-:Y:S05]  /*f4c0*/  BSYNC.RECONVERGENT B0 ;  /* 0x0000000000007941 */ /* 0x000fea0003800200 */
.L_x_158:
        /* <DEDUP_REMOVED lines=25> */
.L_x_162:
[-C--:B0-----:R-:W-:Y:S01]  /*f660*/  SHF.L.U64.HI R5, R13, R12.reuse, RZ ;  /* 0x0000000c0d057219 */ /* 0x081fe200000102ff */
[----:B------:R-:W-:Y:S01]  /*f670*/  IMAD.WIDE.U32 R6, R11, 0x8, R8 ;  /* 0x000000080b067825 */ /* 0x000fe200078e0008 */
[----:B------:R-:W-:-:S05]  /*f680*/  SHF.L.U32 R4, R13, R12, RZ ;  /* 0x0000000c0d047219 */ /* 0x000fca00000006ff */
[----:B------:R1:W-:Y:S02]  /*f690*/  REDG.E.OR.64.STRONG.GPU desc[UR4][R6.64], R4 ;  /* 0x000000040600798e */ /* 0x0003e4000f12e504 */
.L_x_163:
[----:B------:R-:W-:Y:S05]  /*f6a0*/  BSYNC.RECONVERGENT B0 ;  /* 0x0000000000007941 */ /* 0x000fea0003800200 */
.L_x_161:
        /* <DEDUP_REMOVED lines=35> */
.L_x_165:
[-C--:B0-----:R-:W-:Y:S01]  /*f8e0*/  SHF.L.U64.HI R7, R17, R16.reuse, RZ ;  /* 0x0000001011077219 */ /* 0x081fe200000102ff */
[----:B------:R-:W-:Y:S01]  /*f8f0*/  IMAD.WIDE.U32 R4, R15, 0x8, R8 ;  /* 0x000000080f047825 */ /* 0x000fe200078e0008 */
[----:B------:R-:W-:-:S05]  /*f900*/  SHF.L.U32 R6, R17, R16, RZ ;  /* 0x0000001011067219 */ /* 0x000fca00000006ff */
[----:B------:R1:W-:Y:S02]  /*f910*/  REDG.E.OR.64.STRONG.GPU desc[UR4][R4.64], R6 ;  /* 0x000000060400798e */ /* 0x0003e4000f12e504 */
.L_x_166:
[----:B------:R-:W-:Y:S05]  /*f920*/  BSYNC.RECONVERGENT B0 ;  /* 0x0000000000007941 */ /* 0x000fea0003800200 */
.L_x_164:
        /* <DEDUP_REMOVED lines=26> */
.L_x_168:
[-C--:B0-----:R-:W-:Y:S01]  /*fad0*/  SHF.L.U64.HI R7, R13, R12.reuse, RZ ;  /* 0x0000000c0d077219 */ /* 0x081fe200000102ff */
[----:B------:R-:W-:Y:S01]  /*fae0*/  IMAD.WIDE.U32 R4, R11, 0x8, R8 ;  /* 0x000000080b047825 */ /* 0x000fe200078e0008 */
[----:B------:R-:W-:-:S05]  /*faf0*/  SHF.L.U32 R6, R13, R12, RZ ;  /* 0x0000000c0d067219 */ /* 0x000fca00000006ff */
[----:B------:R1:W-:Y:S02]  /*fb00*/  REDG.E.OR.64.STRONG.GPU desc[UR4][R4.64], R6 ;  /* 0x000000060400798e */ /* 0x0003e4000f12e504 */
.L_x_169:
[----:B------:R-:W-:Y:S05]  /*fb10*/  BSYNC.RECONVERGENT B0 ;  /* 0x0000000000007941 */ /* 0x000fea0003800200 */
.L_x_167:
        /* <DEDUP_REMOVED lines=26> */
.L_x_171:
[-C--:B0-----:R-:W-:Y:S01]  /*fcc0*/  SHF.L.U64.HI R7, R13, R12.reuse, RZ ;  /* 0x0000000c0d077219 */ /* 0x081fe200000102ff */
[----:B------:R-:W-:Y:S01]  /*fcd0*/  IMAD.WIDE.U32 R4, R11, 0x8, R8 ;  /* 0x000000080b047825 */ /* 0x000fe200078e0008 */
[----:B------:R-:W-:-:S05]  /*fce0*/  SHF.L.U32 R6, R13, R12, RZ ;  /* 0x0000000c0d067219 */ /* 0x000fca00000006ff */
[----:B------:R1:W-:Y:S02]  /*fcf0*/  REDG.E.OR.64.STRONG.GPU desc[UR4][R4.64], R6 ;  /* 0x000000060400798e */ /* 0x0003e4000f12e504 */
.L_x_172:
[----:B------:R-:W-:Y:S05]  /*fd00*/  BSYNC.RECONVERGENT B0 ;  /* 0x0000000000007941 */ /* 0x000fea0003800200 */
.L_x_170:
        /* <DEDUP_REMOVED lines=26> */
.L_x_174:
[-C--:B0-----:R-:W-:Y:S01]  /*feb0*/  SHF.L.U64.HI R7, R13, R12.reuse, RZ ;  /* 0x0000000c0d077219 */ /* 0x081fe200000102ff */
[----:B------:R-:W-:Y:S01]  /*fec0*/  IMAD.WIDE.U32 R4, R11, 0x8, R8 ;  /* 0x000000080b047825 */ /* 0x000fe200078e0008 */
[----:B------:R-:W-:-:S05]  /*fed0*/  SHF.L.U32 R6, R13, R12, RZ ;  /* 0x0000000c0d067219 */ /* 0x000fca00000006ff */
[----:B------:R1:W-:Y:S02]  /*fee0*/  REDG.E.OR.64.STRONG.GPU desc[UR4][R4.64], R6 ;  /* 0x000000060400798e */ /* 0x0003e4000f12e504 */
.L_x_175:
[----:B------:R-:W-:Y:S05]  /*fef0*/  BSYNC.RECONVERGENT B0 ;  /* 0x0000000000007941 */ /* 0x000fea0003800200 */
.L_x_173:
        /* <DEDUP_REMOVED lines=26> */
.L_x_177:
[-C--:B0-----:R-:W-:Y:S01]  /*100a0*/  SHF.L.U64.HI R7, R13, R12.reuse, RZ ;  /* 0x0000000c0d077219 */ /* 0x081fe200000102ff */
[----:B------:R-:W-:Y:S01]  /*100b0*/  IMAD.WIDE.U32 R4, R11, 0x8, R8 ;  /* 0x000000080b047825 */ /* 0x000fe200078e0008 */
[----:B------:R-:W-:-:S05]  /*100c0*/  SHF.L.U32 R6, R13, R12, RZ ;  /* 0x0000000c0d067219 */ /* 0x000fca00000006ff */
[----:B------:R1:W-:Y:S02]  /*100d0*/  REDG.E.OR.64.STRONG.GPU desc[UR4][R4.64], R6 ;  /* 0x000000060400798e */ /* 0x0003e4000f12e504 */
.L_x_178:
[----:B------:R-:W-:Y:S05]  /*100e0*/  BSYNC.RECONVERGENT B0 ;  /* 0x0000000000007941 */ /* 0x000fea0003800200 */
.L_x_176:
        /* <DEDUP_REMOVED lines=26> */
.L_x_180:
[-C--:B0-----:R-:W-:Y:S01]  /*10290*/  SHF.L.U64.HI R7, R13, R12.reuse, RZ ;  /* 0x0000000c0d077219 */ /* 0x081fe200000102ff */
[----:B------:R-:W-:Y:S01]  /*102a0*/  IMAD.WIDE.U32 R4, R11, 0x8, R8 ;  /* 0x000000080b047825 */ /* 0x000fe200078e0008 */
[----:B------:R-:W-:-:S05]  /*102b0*/  SHF.L.U32 R6, R13, R12, RZ ;  /* 0x0000000c0d067219 */ /* 0x000fca00000006ff */
[----:B------:R1:W-:Y:S02]  /*102c0*/  REDG.E.OR.64.STRONG.GPU desc[UR4][R4.64], R6 ;  /* 0x000000060400798e */ /* 0x0003e4000f12e504 */
.L_x_181:
[----:B------:R-:W-:Y:S05]  /*102d0*/  BSYNC.RECONVERGENT B0 ;  /* 0x0000000000007941 */ /* 0x000fea0003800200 */
.L_x_179:
        /* <DEDUP_REMOVED lines=26> */
.L_x_183:
[-C--:B0-----:R-:W-:Y:S01]  /*10480*/  SHF.L.U64.HI R7, R13, R12.reuse, RZ ;  /* 0x0000000c0d077219 */ /* 0x081fe200000102ff */
[----:B------:R-:W-:Y:S01]  /*10490*/  IMAD.WIDE.U32 R4, R11, 0x8, R8 ;  /* 0x000000080b047825 */ /* 0x000fe200078e0008 */
[----:B------:R-:W-:-:S05]  /*104a0*/  SHF.L.U32 R6, R13, R12, RZ ;  /* 0x0000000c0d067219 */ /* 0x000fca00000006ff */
[----:B------:R0:W-:Y:S02]  /*104b0*/  REDG.E.OR.64.STRONG.GPU desc[UR4][R4.64], R6 ;  /* 0x000000060400798e */ /* 0x0001e4000f12e504 */
.L_x_184:
[----:B------:R-:W-:Y:S05]  /*104c0*/  BSYNC.RECONVERGENT B0 ;  /* 0x0000000000007941 */ /* 0x000fea0003800200 */
.L_x_182:
        /* <DEDUP_REMOVED lines=19> */
.L_x_1:
        /* <DEDUP_REMOVED lines=12> */
[----:B------:R-:W2:Y:S04]  /*106c0*/  LDG.E.64.CONSTANT R18, desc[UR4][R6.64+0x100] ;  /* 0x0001000406127981 */ /* 0x000ea8000c1e9b00 */
[----:B------:R-:W3:Y:S04]  /*106d0*/  LDG.E.CONSTANT R21, desc[UR4][R6.64+0x200] ;  /* 0x0002000406157981 */ /* 0x000ee8000c1e9900 */
[----:B------:R-:W4:Y:S04]  /*106e0*/  LDG.E.CONSTANT R32, desc[UR4][R6.64] ;  /* 0x0000000406207981 */ /* 0x000f28000c1e9900 */
[----:B------:R-:W5:Y:S04]  /*106f0*/  LDG.E.CONSTANT R0, desc[UR4][R6.64+0x400] ;  /* 0x0004000406007981 */ /* 0x000f68000c1e9900 */
[----:B------:R-:W5:Y:S04]  /*10700*/  LDG.E.64.CONSTANT R22, desc[UR4][R6.64+0x300] ;  /* 0x0003000406167981 */ /* 0x000f68000c1e9b00 */
[----:B------:R-:W5:Y:S04]  /*10710*/  LDG.E.CONSTANT R3, desc[UR4][R6.64+0x600] ;  /* 0x0006000406037981 */ /* 0x000f68000c1e9900 */
[----:B------:R-:W5:Y:S04]  /*10720*/  LDG.E.64.CONSTANT R12, desc[UR4][R6.64+0x500] ;  /* 0x00050004060c7981 */ /* 0x000f68000c1e9b00 */
[----:B------:R-:W5:Y:S04]  /*10730*/  LDG.E.64.CONSTANT R10, desc[UR4][R6.64+0x700] ;  /* 0x00070004060a7981 */ /* 0x000f68000c1e9b00 */
[----:B------:R-:W5:Y:S04]  /*10740*/  LDG.E.CONSTANT R2, desc[UR4][R6.64+0x900] ;  /* 0x0009000406027981 */ /* 0x000f68000c1e9900 */
[----:B------:R-:W5:Y:S01]  /*10750*/  LDG.E.64.CONSTANT R14, desc[UR4][R6.64+0x800] ;  /* 0x00080004060e7981 */ /* 0x000f62000c1e9b00 */
[----:B------:R-:W-:-:S03]  /*10760*/  IMAD R4, R5, 0x240, RZ ;  /* 0x0000024005047824 */ /* 0x000fc600078e02ff */
[----:B------:R-:W5:Y:S04]  /*10770*/  LDG.E.CONSTANT R5, desc[UR4][R6.64+0xb00] ;  /* 0x000b000406057981 */ /* 0x000f68000c1e9900 */
[----:B------:R-:W5:Y:S01]  /*10780*/  LDG.E.64.CONSTANT R16, desc[UR4][R6.64+0xa00] ;  /* 0x000a000406107981 */ /* 0x000f62000c1e9b00 */
[----:B------:R-:W-:-:S03]  /*10790*/  IMAD.MOV.U32 R33, RZ, RZ, RZ ;  /* 0x000000ffff217224 */ /* 0x000fc600078e00ff */
[----:B------:R-:W5:Y:S01]  /*107a0*/  LDG.E.CONSTANT R26, desc[UR4][R6.64+0xd00] ;  /* 0x000d0004061a7981 */ /* 0x000f62000c1e9900 */
[----:B------:R-:W-:-:S05]  /*107b0*/  VIADD R27, R4, 0x48 ;  /* 0x00000048041b7836 */ /* 0x000fca0000000000 */
[----:B------:R-:W-:Y:S01]  /*107c0*/  SHF.R.U32.HI R27, RZ, 0x6, R27 ;  /* 0x00000006ff1b7819 */ /* 0x000fe2000001161b */
[----:B------:R-:W-:Y:S01]  /*107d0*/  IMAD.MOV.U32 R25, RZ, RZ, RZ ;  /* 0x000000ffff197224 */ /* 0x000fe200078e00ff */
[C---:B--2---:R-:W-:Y:S01]  /*107e0*/  SHF.L.U64.HI R20, R18.reuse, 0x12, R19 ;  /* 0x0000001212147819 */ /* 0x044fe20000010213 */
[----:B------:R-:W-:Y:S01]  /*107f0*/  IMAD.SHL.U32 R18, R18, 0x40000, RZ ;  /* 0x0004000012127824 */ /* 0x000fe200078e00ff */
[----:B------:R-:W-:Y:S02]  /*10800*/  SHF.R.U32.HI R19, RZ, 0x6, R4 ;  /* 0x00000006ff137819 */ /* 0x000fe40000011604 */
[----:B------:R-:W-:Y:S01]  /*10810*/  LOP3.LUT R31, R20, 0xf, RZ, 0xc0, !PT ;  /* 0x0000000f141f7812 */ /* 0x000fe200078ec0ff */
[----:B---3--:R-:W-:Y:S01]  /*10820*/  IMAD.SHL.U32 R28, R21, 0x10, RZ ;  /* 0x00000010151c7824 */ /* 0x008fe200078e00ff */
[----:B------:R-:W-:Y:S01]  /*10830*/  LOP3.LUT R30, R18, 0xfffc0000, RZ, 0xc0, !PT ;  /* 0xfffc0000121e7812 */ /* 0x000fe200078ec0ff */
[----:B------:R-:W2:Y:S01]  /*10840*/  LDG.E.64.CONSTANT R20, desc[UR4][R6.64+0xc00] ;  /* 0x000c000406147981 */ /* 0x000ea2000c1e9b00 */
[----:B----4-:R-:W-:Y:S01]  /*10850*/  LOP3.LUT R32, R32, 0x3ffff, RZ, 0xc0, !PT ;  /* 0x0003ffff20207812 */ /* 0x010fe200078ec0ff */
[----:B------:R-:W-:Y:S01]  /*10860*/  IMAD.WIDE.U32 R18, R19, 0x8, R8 ;  /* 0x0000000813127825 */ /* 0x000fe200078e0008 */
[----:B------:R-:W-:-:S04]  /*10870*/  LOP3.LUT R29, R28, 0x3ffff0, RZ, 0xc0, !PT ;  /* 0x003ffff01c1d7812 */ /* 0x000fc800078ec0ff */
[----:B------:R-:W-:Y:S01]  /*10880*/  REDG.E.OR.64.STRONG.GPU desc[UR4][R18.64], R32 ;  /* 0x000000201200798e */ /* 0x000fe2000f12e504 */
[----:B------:R-:W-:-:S03]  /*10890*/  IMAD.MOV.U32 R28, RZ, RZ, RZ ;  /* 0x000000ffff1c7224 */ /* 0x000fc600078e00ff */
[----:B------:R0:W-:Y:S01]  /*108a0*/  REDG.E.OR.64.STRONG.GPU desc[UR4][R18.64], R30 ;  /* 0x0000001e1200798e */ /* 0x0001e2000f12e504 */
[----:B-----5:R-:W-:-:S03]  /*108b0*/  SHF.R.U64 R24, R22, 0xa, R23 ;  /* 0x0000000a16187819 */ /* 0x020fc60000001217 */
[----:B------:R1:W-:Y:S04]  /*108c0*/  REDG.E.OR.64.STRONG.GPU desc[UR4][R18.64], R28 ;  /* 0x0000001c1200798e */ /* 0x0003e8000f12e504 */
[----:B0-----:R-:W3:Y:S01]  /*108d0*/  LDG.E.64.CONSTANT R30, desc[UR4][R6.64+0xe00] ;  /* 0x000e0004061e7981 */ /* 0x001ee2000c1e9b00 */
[----:B-1----:R-:W-:-:S03]  /*108e0*/  IMAD.SHL.U32 R28, R0, 0x100, RZ ;  /* 0x00000100001c7824 */ /* 0x002fc600078e00ff */
[----:B------:R-:W4:Y:S01]  /*108f0*/  LDG.E.CONSTANT R0, desc[UR4][R6.64+0xf00] ;  /* 0x000f000406007981 */ /* 0x000f22000c1e9900 */
[----:B------:R-:W-:Y:S01]  /*10900*/  IMAD.SHL.U32 R23, R22, 0x400000, RZ ;  /* 0x0040000016177824 */ /* 0x000fe200078e00ff */
[----:B------:R-:W-:Y:S01]  /*10910*/  LOP3.LUT R24, R24, 0xff, RZ, 0xc0, !PT ;  /* 0x000000ff18187812 */ /* 0x000fe200078ec0ff */
[----:B------:R-:W-:Y:S01]  /*10920*/  IMAD.MOV.U32 R22, RZ, RZ, RZ ;  /* 0x000000ffff167224 */ /* 0x000fe200078e00ff */
[----:B------:R-:W-:Y:S01]  /*10930*/  LOP3.LUT R28, R28, 0x3ffff00, RZ, 0xc0, !PT ;  /* 0x03ffff001c1c7812 */ /* 0x000fe200078ec0ff */
[----:B------:R-:W-:Y:S01]  /*10940*/  IMAD.WIDE.U32 R32, R27, 0x8, R8 ;  /* 0x000000081b207825 */ /* 0x000fe200078e0008 */
[C---:B------:R-:W-:Y:S02]  /*10950*/  SHF.L.U64.HI R13, R12.reuse, 0x1a, R13 ;  /* 0x0000001a0c0d7819 */ /* 0x040fe4000001020d */
[----:B------:R-:W-:Y:S01]  /*10960*/  REDG.E.OR.64.STRONG.GPU desc[UR4][R18.64], R22 ;  /* 0x000000161200798e */ /* 0x000fe2000f12e504 */
[----:B------:R-:W-:Y:S02]  /*10970*/  IMAD.MOV.U32 R29, RZ, RZ, RZ ;  /* 0x000000ffff1d7224 */ /* 0x000fe400078e00ff */
[----:B------:R-:W-:Y:S01]  /*10980*/  IMAD.SHL.U32 R3, R3, 0x1000, RZ ;  /* 0x0000100003037824 */ /* 0x000fe200078e00ff */
[----:B------:R0:W-:Y:S01]  /*10990*/  REDG.E.OR.64.STRONG.GPU desc[UR4][R18.64+0x8], R24 ;  /* 0x000008181200798e */ /* 0x0001e2000f12e504 */
[----:B------:R-:W-:-:S03]  /*109a0*/  IMAD.SHL.U32 R12, R12, 0x4000000, RZ ;  /* 0x040000000c0c7824 */ /* 0x000fc600078e00ff */
[----:B------:R1:W-:Y:S04]  /*109b0*/  REDG.E.OR.64.STRONG.GPU desc[UR4][R32.64], R28 ;  /* 0x0000001c2000798e */ /* 0x0003e8000f12e504 */
[----:B0-----:R-:W5:Y:S01]  /*109c0*/  LDG.E.CONSTANT R24, desc[UR4][R6.64+0x1000] ;  /* 0x0010000406187981 */ /* 0x001f62000c1e9900 */
[----:B------:R-:W-:Y:S02]  /*109d0*/  LOP3.LUT R18, R12, 0xfc000000, RZ, 0xc0, !PT ;  /* 0xfc0000000c127812 */ /* 0x000fe400078ec0ff */
[----:B-1----:R-:W-:Y:S02]  /*109e0*/  LOP3.LUT R29, R3, 0x3ffff000, RZ, 0xc0, !PT ;  /* 0x3ffff000031d7812 */ /* 0x002fe400078ec0ff */
[----:B------:R-:W5:Y:S01]  /*109f0*/  LDG.E.CONSTANT R3, desc[UR4][R6.64+0x1200] ;  /* 0x0012000406037981 */ /* 0x000f62000c1e9900 */
[----:B------:R-:W-:-:S03]  /*10a00*/  LOP3.LUT R19, R13, 0xfff, RZ, 0xc0, !PT ;  /* 0x00000fff0d137812 */ /* 0x000fc600078ec0ff */
[----:B------:R-:W5:Y:S01]  /*10a10*/  LDG.E.64.CONSTANT R12, desc[UR4][R6.64+0x1100] ;  /* 0x00110004060c7981 */ /* 0x000f62000c1e9b00 */
[C---:B------:R-:W-:Y:S02]  /*10a20*/  VIADD R22, R4.reuse, 0x5a ;  /* 0x0000005a04167836 */ /* 0x040fe40000000000 */
[----:B------:R-:W-:-:S03]  /*10a30*/  VIADD R25, R4, 0x6c ;  /* 0x0000006c04197836 */ /* 0x000fc60000000000 */
[----:B------:R-:W-:Y:S02]  /*10a40*/  SHF.R.U32.HI R23, RZ, 0x6, R22 ;  /* 0x00000006ff177819 */ /* 0x000fe40000011616 */
[----:B------:R-:W-:-:S03]  /*10a50*/  SHF.R.U32.HI R25, RZ, 0x6, R25 ;  /* 0x00000006ff197819 */ /* 0x000fc60000011619 */
[----:B------:R-:W-:-:S04]  /*10a60*/  IMAD.WIDE.U32 R22, R23, 0x8, R8 ;  /* 0x0000000817167825 */ /* 0x000fc800078e0008 */
[----:B------:R-:W-:Y:S01]  /*10a70*/  IMAD.WIDE.U32 R32, R25, 0x8, R8 ;  /* 0x0000000819207825 */ /* 0x000fe200078e0008 */
[----:B------:R0:W-:Y:S03]  /*10a80*/  REDG.E.OR.64.STRONG.GPU desc[UR4][R22.64], R18 ;  /* 0x000000121600798e */ /* 0x0001e6000f12e504 */
[----:B------:R-:W-:Y:S02]  /*10a90*/  VIADD R25, R4, 0x7e ;  /* 0x0000007e04197836 */ /* 0x000fe40000000000 */
[----:B------:R-:W-:Y:S02]  /*10aa0*/  IMAD.MOV.U32 R28, RZ, RZ, RZ ;  /* 0x000000ffff1c7224 */ /* 0x000fe400078e00ff */
[----:B------:R-:W-:Y:S01]  /*10ab0*/  IMAD.SHL.U32 R2, R2, 0x4, RZ ;  /* 0x0000000402027824 */ /* 0x000fe200078e00ff */
[----:B------:R-:W-:Y:S02]  /*10ac0*/  SHF.L.U64.HI R15, R14, 0x10, R15 ;  /* 0x000000100e0f7819 */ /* 0x000fe4000001020f */
[----:B------:R1:W-:Y:S01]  /*10ad0*/  REDG.E.OR.64.STRONG.GPU desc[UR4][R32.64], R28 ;  /* 0x0000001c2000798e */ /* 0x0003e2000f12e504 */
[----:B0-----:R-:W-:-:S02]  /*10ae0*/  SHF.R.U32.HI R23, RZ, 0x6, R25 ;  /* 0x00000006ff177819 */ /* 0x001fc40000011619 */
[C---:B------:R-:W-:Y:S01]  /*10af0*/  SHF.R.U64 R18, R10.reuse, 0x2, R11 ;  /* 0x000000020a127819 */ /* 0x040fe2000000120b */
[----:B------:R-:W-:Y:S02]  /*10b00*/  IMAD.SHL.U32 R11, R10, 0x40000000, RZ ;  /* 0x400000000a0b7824 */ /* 0x000fe400078e00ff */
[----:B------:R-:W-:Y:S01]  /*10b10*/  IMAD.WIDE.U32 R22, R23, 0x8, R8 ;  /* 0x0000000817167825 */ /* 0x000fe200078e0008 */
[----:B------:R-:W-:-:S03]  /*10b20*/  LOP3.LUT R18, R18, 0xffff, RZ, 0xc0, !PT ;  /* 0x0000ffff12127812 */ /* 0x000fc600078ec0ff */
[----:B------:R-:W-:Y:S02]  /*10b30*/  IMAD.MOV.U32 R10, RZ, RZ, RZ ;  /* 0x000000ffff0a7224 */ /* 0x000fe400078e00ff */
[----:B------:R-:W-:Y:S02]  /*10b40*/  IMAD.MOV.U32 R19, RZ, RZ, RZ ;  /* 0x000000ffff137224 */ /* 0x000fe400078e00ff */
[----:B------:R-:W-:Y:S01]  /*10b50*/  VIADD R25, R4, 0x90 ;  /* 0x0000009004197836 */ /* 0x000fe20000000000 */
[----:B------:R-:W-:Y:S01]  /*10b60*/  REDG.E.OR.64.STRONG.GPU desc[UR4][R22.64], R10 ;  /* 0x0000000a1600798e */ /* 0x000fe2000f12e504 */
[----:B-1----:R-:W-:Y:S02]  /*10b70*/  IMAD.U32 R32, R14, 0x10000, RZ ;  /* 0x000100000e207824 */ /* 0x002fe400078e00ff */
[----:B------:R-:W-:Y:S01]  /*10b80*/  VIADD R14, R4, 0xa2 ;  /* 0x000000a2040e7836 */ /* 0x000fe20000000000 */
[----:B------:R0:W-:Y:S01]  /*10b90*/  REDG.E.OR.64.STRONG.GPU desc[UR4][R22.64+0x8], R18 ;  /* 0x000008121600798e */ /* 0x0001e2000f12e504 */
[----:B------:R-:W-:-:S03]  /*10ba0*/  SHF.R.U32.HI R25, RZ, 0x6, R25 ;  /* 0x00000006ff197819 */ /* 0x000fc60000011619 */
[----:B------:R-:W-:Y:S02]  /*10bb0*/  SHF.R.U32.HI R29, RZ, 0x6, R14 ;  /* 0x00000006ff1d7819 */ /* 0x000fe4000001160e */
[----:B------:R-:W-:Y:S01]  /*10bc0*/  LOP3.LUT R32, R32, 0xffff0000, RZ, 0xc0, !PT ;  /* 0xffff000020207812 */ /* 0x000fe200078ec0ff */
[----:B------:R-:W-:Y:S01]  /*10bd0*/  IMAD.WIDE.U32 R34, R25, 0x8, R8 ;  /* 0x0000000819227825 */ /* 0x000fe200078e0008 */
[----:B0-----:R-:W-:-:S03]  /*10be0*/  LOP3.LUT R23, R2, 0xffffc, RZ, 0xc0, !PT ;  /* 0x000ffffc02177812 */ /* 0x001fc600078ec0ff */
[----:B------:R-:W-:Y:S01]  /*10bf0*/  VIADD R2, R4, 0xb4 ;  /* 0x000000b404027836 */ /* 0x000fe20000000000 */
[----:B------:R-:W-:Y:S01]  /*10c00*/  LOP3.LUT R33, R15, 0x3, RZ, 0xc0, !PT ;  /* 0x000000030f217812 */ /* 0x000fe200078ec0ff */
[----:B------:R-:W-:Y:S01]  /*10c10*/  IMAD.WIDE.U32 R28, R29, 0x8, R8 ;  /* 0x000000081d1c7825 */ /* 0x000fe200078e0008 */
[----:B------:R-:W-:Y:S01]  /*10c20*/  SHF.R.U64 R18, R16, 0xc, R17 ;  /* 0x0000000c10127819 */ /* 0x000fe20000001211 */
[----:B------:R-:W5:Y:S01]  /*10c30*/  LDG.E.64.CONSTANT R14, desc[UR4][R6.64+0x1300] ;  /* 0x00130004060e7981 */ /* 0x000f62000c1e9b00 */
[----:B------:R-:W-:Y:S01]  /*10c40*/  SHF.R.U32.HI R19, RZ, 0x6, R2 ;  /* 0x00000006ff137819 */ /* 0x000fe20000011602 */
[----:B------:R-:W-:Y:S02]  /*10c50*/  VIADD R2, R4, 0xc6 ;  /* 0x000000c604027836 */ /* 0x000fe40000000000 */
[----:B------:R-:W-:Y:S01]  /*10c60*/  IMAD.MOV.U32 R22, RZ, RZ, RZ ;  /* 0x000000ffff167224 */ /* 0x000fe200078e00ff */
[----:B------:R-:W-:Y:S01]  /*10c70*/  REDG.E.OR.64.STRONG.GPU desc[UR4][R34.64], R32 ;  /* 0x000000202200798e */ /* 0x000fe2000f12e504 */
[----:B------:R-:W-:-:S02]  /*10c80*/  IMAD.SHL.U32 R5, R5, 0x40, RZ ;  /* 0x0000004005057824 */ /* 0x000fc400078e00ff */
[----:B------:R-:W-:Y:S01]  /*10c90*/  IMAD.SHL.U32 R11, R16, 0x100000, RZ ;  /* 0x00100000100b7824 */ /* 0x000fe200078e00ff */
[----:B------:R0:W-:Y:S01]  /*10ca0*/  REDG.E.OR.64.STRONG.GPU desc[UR4][R28.64], R22 ;  /* 0x000000161c00798e */ /* 0x0001e2000f12e504 */
[----:B------:R-:W-:Y:S01]  /*10cb0*/  IMAD.WIDE.U32 R16, R19, 0x8, R8 ;  /* 0x0000000813107825 */ /* 0x000fe200078e0008 */
[----:B------:R-:W-:Y:S02]  /*10cc0*/  SHF.R.U32.HI R19, RZ, 0x6, R2 ;  /* 0x00000006ff137819 */ /* 0x000fe40000011602 */
[----:B------:R-:W-:Y:S01]  /*10cd0*/  LOP3.LUT R18, R18, 0x3f, RZ, 0xc0, !PT ;  /* 0x0000003f12127812 */ /* 0x000fe200078ec0ff */
[----:B------:R-:W5:Y:S01]  /*10ce0*/  LDG.E.CONSTANT R2, desc[UR4][R6.64+0x1400] ;  /* 0x0014000406027981 */ /* 0x000f62000c1e9900 */
[----:B------:R-:W-:-:S03]  /*10cf0*/  VIADD R25, R4, 0xea ;  /* 0x000000ea04197836 */ /* 0x000fc60000000000 */
[----:B------:R1:W-:Y:S01]  /*10d00*/  REDG.E.OR.64.STRONG.GPU desc[UR4][R16.64], R10 ;  /* 0x0000000a1000798e */ /* 0x0003e2000f12e504 */
[----:B0-----:R-:W-:Y:S01]  /*10d10*/  LOP3.LUT R22, R5, 0xffffc0, RZ, 0xc0, !PT ;  /* 0x00ffffc005167812 */ /* 0x001fe200078ec0ff */
[----:B------:R-:W-:Y:S02]  /*10d20*/  VIADD R5, R4, 0xd8 ;  /* 0x000000d804057836 */ /* 0x000fe40000000000 */
[----:B------:R-:W-:-:S04]  /*10d30*/  IMAD.WIDE.U32 R28, R19, 0x8, R8 ;  /* 0x00000008131c7825 */ /* 0x000fc800078e0008 */
[----:B------:R-:W-:Y:S01]  /*10d40*/  IMAD.MOV.U32 R19, RZ, RZ, RZ ;  /* 0x000000ffff137224 */ /* 0x000fe200078e00ff */
[----:B------:R-:W-:Y:S01]  /*10d50*/  SHF.R.U32.HI R5, RZ, 0x6, R5 ;  /* 0x00000006ff057819 */ /* 0x000fe20000011605 */
[----:B------:R-:W-:Y:S01]  /*10d60*/  IMAD.MOV.U32 R23, RZ, RZ, RZ ;  /* 0x000000ffff177224 */ /* 0x000fe200078e00ff */
[----:B------:R-:W-:Y:S01]  /*10d70*/  SHF.R.U32.HI R25, RZ, 0x6, R25 ;  /* 0x00000006ff197819 */ /* 0x000fe20000011619 */
[----:B-1----:R-:W5:Y:S04]  /*10d80*/  LDG.E.64.CONSTANT R10, desc[UR4][R6.64+0x1500] ;  /* 0x00150004060a7981 */ /* 0x002f68000c1e9b00 */
[----:B------:R0:W-:Y:S04]  /*10d90*/  REDG.E.OR.64.STRONG.GPU desc[UR4][R16.64+0x8], R18 ;  /* 0x000008121000798e */ /* 0x0001e8000f12e504 */
[----:B------:R1:W-:Y:S01]  /*10da0*/  REDG.E.OR.64.STRONG.GPU desc[UR4][R28.64], R22 ;  /* 0x000000161c00798e */ /* 0x0003e2000f12e504 */
[----:B0-----:R-:W-:-:S02]  /*10db0*/  IMAD.SHL.U32 R16, R26, 0x400, RZ ;  /* 0x000004001a107824 */ /* 0x001fc400078e00ff */
[----:B-1----:R-:W-:-:S04]  /*10dc0*/  IMAD.WIDE.U32 R22, R5, 0x8, R8 ;  /* 0x0000000805167825 */ /* 0x002fc800078e0008 */
[----:B------:R-:W-:Y:S02]  /*10dd0*/  VIADD R5, R4, 0xfc ;  /* 0x000000fc04057836 */ /* 0x000fe40000000000 */
[----:B------:R-:W-:Y:S01]  /*10de0*/  IMAD.WIDE.U32 R26, R25, 0x8, R8 ;  /* 0x00000008191a7825 */ /* 0x000fe200078e0008 */
[----:B------:R-:W-:Y:S02]  /*10df0*/  LOP3.LUT R29, R16, 0xffffc00, RZ, 0xc0, !PT ;  /* 0x0ffffc00101d7812 */ /* 0x000fe400078ec0ff */
[----:B------:R-:W-:Y:S01]  /*10e00*/  SHF.R.U32.HI R25, RZ, 0x6, R5 ;  /* 0x00000006ff197819 */ /* 0x000fe20000011605 */
[----:B------:R-:W5:Y:S04]  /*10e10*/  LDG.E.64.CONSTANT R16, desc[UR4][R6.64+0x1700] ;  /* 0x0017000406107981 */ /* 0x000f68000c1e9b00 */
[----:B------:R-:W5:Y:S01]  /*10e20*/  LDG.E.CONSTANT R5, desc[UR4][R6.64+0x1600] ;  /* 0x0016000406057981 */ /* 0x000f62000c1e9900 */
[----:B------:R-:W-:-:S02]  /*10e30*/  IMAD.MOV.U32 R28, RZ, RZ, RZ ;  /* 0x000000ffff1c7224 */ /* 0x000fc400078e00ff */
[----:B------:R-:W-:Y:S01]  /*10e40*/  IMAD.MOV.U32 R32, RZ, RZ, RZ ;  /* 0x000000ffff207224 */ /* 0x000fe200078e00ff */
[C---:B--2---:R-:W-:Y:S01]  /*10e50*/  SHF.L.U64.HI R21, R20.reuse, 0x18, R21 ;  /* 0x0000001814157819 */ /* 0x044fe20000010215 */
[----:B------:R-:W-:-:S03]  /*10e60*/  IMAD.SHL.U32 R20, R20, 0x1000000, RZ ;  /* 0x0100000014147824 */ /* 0x000fc600078e00ff */
[----:B------:R-:W-:Y:S02]  /*10e70*/  LOP3.LUT R19, R21, 0x3ff, RZ, 0xc0, !PT ;  /* 0x000003ff15137812 */ /* 0x000fe400078ec0ff */
[----:B------:R-:W-:-:S05]  /*10e80*/  LOP3.LUT R18, R20, 0xff000000, RZ, 0xc0, !PT ;  /* 0xff00000014127812 */ /* 0x000fca00078ec0ff */
[----:B------:R0:W-:Y:S04]  /*10e90*/  REDG.E.OR.64.STRONG.GPU desc[UR4][R22.64], R18 ;  /* 0x000000121600798e */ /* 0x0001e8000f12e504 */
[----:B------:R1:W-:Y:S01]  /*10ea0*/  REDG.E.OR.64.STRONG.GPU desc[UR4][R26.64], R28 ;  /* 0x0000001c1a00798e */ /* 0x0003e2000f12e504 */
[C---:B---3--:R-:W-:Y:S01]  /*10eb0*/  SHF.R.U64 R20, R30.reuse, 0x4, R31 ;  /* 0x000000041e147819 */ /* 0x048fe2000000121f */
[----:B------:R-:W-:Y:S02]  /*10ec0*/  IMAD.SHL.U32 R21, R30, 0x10000000, RZ ;  /* 0x100000001e157824 */ /* 0x000fe400078e00ff */
[----:B0-----:R-:W2:Y:S01]  /*10ed0*/  LDG.E.64.CONSTANT R18, desc[UR4][R6.64+0x1800] ;  /* 0x0018000406127981 */ /* 0x001ea2000c1e9b00 */
[----:B------:R-:W-:Y:S01]  /*10ee0*/  IMAD.WIDE.U32 R30, R25, 0x8, R8 ;  /* 0x00000008191e7825 */ /* 0x000fe200078e0008 */
[----:B------:R-:W-:-:S03]  /*10ef0*/  LOP3.LUT R22, R20, 0x3fff, RZ, 0xc0, !PT ;  /* 0x00003fff14167812 */ /* 0x000fc600078ec0ff */
[----:B------:R-:W-:Y:S02]  /*10f00*/  IMAD.MOV.U32 R20, RZ, RZ, RZ ;  /* 0x000000ffff147224 */ /* 0x000fe400078e00ff */
[----:B------:R-:W-:Y:S02]  /*10f10*/  VIADD R25, R4, 0x10e ;  /* 0x0000010e04197836 */ /* 0x000fe40000000000 */
[----:B------:R-:W-:Y:S01]  /*10f20*/  IMAD.MOV.U32 R23, RZ, RZ, RZ ;  /* 0x000000ffff177224 */ /* 0x000fe200078e00ff */
[----:B------:R0:W-:Y:S01]  /*10f30*/  REDG.E.OR.64.STRONG.GPU desc[UR4][R30.64], R20 ;  /* 0x000000141e00798e */ /* 0x0001e2000f12e504 */
[----:B----4-:R-:W-:Y:S01]  /*10f40*/  IMAD.SHL.U32 R0, R0, 0x4000, RZ ;  /* 0x0000400000007824 */ /* 0x010fe200078e00ff */
[----:B------:R-:W-:Y:S01]  /*10f50*/  SHF.R.U32.HI R25, RZ, 0x6, R25 ;  /* 0x00000006ff197819 */ /* 0x000fe20000011619 */
[----:B-1----:R-:W-:Y:S01]  /*10f60*/  VIADD R27, R4, 0x120 ;  /* 0x00000120041b7836 */ /* 0x002fe20000000000 */
[----:B------:R1:W-:Y:S02]  /*10f70*/  REDG.E.OR.64.STRONG.GPU desc[UR4][R30.64+0x8], R22 ;  /* 0x000008161e00798e */ /* 0x0003e4000f12e504 */
[----:B------:R-:W-:-:S02]  /*10f80*/  LOP3.LUT R26, R0, 0xffffc000, RZ, 0xc0, !PT ;  /* 0xffffc000001a7812 */ /* 0x000fc400078ec0ff */
[----:B------:R-:W3:Y:S01]  /*10f90*/  LDG.E.CONSTANT R0, desc[UR4][R6.64+0x1900] ;  /* 0x0019000406007981 */ /* 0x000ee2000c1e9900 */
[----:B------:R-:W-:Y:S01]  /*10fa0*/  IMAD.WIDE.U32 R28, R25, 0x8, R8 ;  /* 0x00000008191c7825 */ /* 0x000fe200078e0008 */
[----:B------:R-:W-:Y:S02]  /*10fb0*/  SHF.R.U32.HI R35, RZ, 0x6, R27 ;  /* 0x00000006ff237819 */ /* 0x000fe4000001161b */
[----:B0-----:R-:W4:Y:S01]  /*10fc0*/  LDG.E.64.CONSTANT R20, desc[UR4][R6.64+0x1a00] ;  /* 0x001a000406147981 */ /* 0x001f22000c1e9b00 */
[----:B-1----:R-:W-:Y:S02]  /*10fd0*/  VIADD R22, R4, 0x132 ;  /* 0x0000013204167836 */ /* 0x002fe40000000000 */
[----:B------:R-:W-:-:S03]  /*10fe0*/  IMAD.MOV.U32 R27, RZ, RZ, RZ ;  /* 0x000000ffff1b7224 */ /* 0x000fc600078e00ff */
[----:B------:R-:W-:Y:S01]  /*10ff0*/  SHF.R.U32.HI R25, RZ, 0x6, R22 ;  /* 0x00000006ff197819 */ /* 0x000fe20000011616 */
[--C-:B------:R-:W-:Y:S01]  /*11000*/  IMAD.WIDE.U32 R34, R35, 0x8, R8.reuse ;  /* 0x0000000823227825 */ /* 0x100fe200078e0008 */
[----:B-----5:R-:W-:Y:S01]  /*11010*/  LOP3.LUT R33, R24, 0x3ffff, RZ, 0xc0, !PT ;  /* 0x0003ffff18217812 */ /* 0x020fe200078ec0ff */
[----:B------:R0:W-:Y:S02]  /*11020*/  REDG.E.OR.64.STRONG.GPU desc[UR4][R28.64], R26 ;  /* 0x0000001a1c00798e */ /* 0x0001e4000f12e504 */
[----:B------:R-:W-:Y:S02]  /*11030*/  IMAD.SHL.U32 R3, R3, 0x10, RZ ;  /* 0x0000001003037824 */ /* 0x000fe400078e00ff */
[----:B------:R-:W-:Y:S01]  /*11040*/  IMAD.SHL.U32 R23, R12, 0x40000, RZ ;  /* 0x000400000c177824 */ /* 0x000fe200078e00ff */
[----:B------:R-:W-:Y:S01]  /*11050*/  REDG.E.OR.64.STRONG.GPU desc[UR4][R34.64], R32 ;  /* 0x000000202200798e */ /* 0x000fe2000f12e504 */
[----:B------:R-:W-:Y:S01]  /*11060*/  IMAD.WIDE.U32 R24, R25, 0x8, R8 ;  /* 0x0000000819187825 */ /* 0x000fe200078e0008 */
[----:B------:R-:W-:-:S02]  /*11070*/  LOP3.LUT R30, R3, 0x3ffff0, RZ, 0xc0, !PT ;  /* 0x003ffff0031e7812 */ /* 0x000fc400078ec0ff */
[----:B------:R-:W5:Y:S01]  /*11080*/  LDG.E.CONSTANT R3, desc[UR4][R6.64+0x1d00] ;  /* 0x001d000406037981 */ /* 0x000f62000c1e9900 */
[----:B------:R-:W-:-:S03]  /*11090*/  IMAD.MOV.U32 R22, RZ, RZ, RZ ;  /* 0x000000ffff167224 */ /* 0x000fc600078e00ff */
[----:B0-----:R-:W5:Y:S04]  /*110a0*/  LDG.E.CONSTANT R26, desc[UR4][R6.64+0x1b00] ;  /* 0x001b0004061a7981 */ /* 0x001f68000c1e9900 */
[----:B------:R0:W-:Y:S04]  /*110b0*/  REDG.E.OR.64.STRONG.GPU desc[UR4][R24.64], R22 ;  /* 0x000000161800798e */ /* 0x0001e8000f12e504 */
[----:B------:R-:W5:Y:S04]  /*110c0*/  LDG.E.64.CONSTANT R28, desc[UR4][R6.64+0x1c00] ;  /* 0x001c0004061c7981 */ /* 0x000f68000c1e9b00 */
[----:B------:R-:W5:Y:S04]  /*110d0*/  LDG.E.CONSTANT R27, desc[UR4][R6.64+0x1f00] ;  /* 0x001f0004061b7981 */ /* 0x000f68000c1e9900 */
[----:B0-----:R0:W5:Y:S01]  /*110e0*/  LDG.E.64.CONSTANT R22, desc[UR4][R6.64+0x1e00] ;  /* 0x001e000406167981 */ /* 0x001162000c1e9b00 */
[----:B------:R-:W-:Y:S01]  /*110f0*/  SHF.R.U64 R12, R12, 0xe, R13 ;  /* 0x0000000e0c0c7819 */ /* 0x000fe2000000120d */
[----:B------:R-:W-:-:S03]  /*11100*/  VIADD R13, R4, 0x144 ;  /* 0x00000144040d7836 */ /* 0x000fc60000000000 */
[----:B------:R-:W-:Y:S02]  /*11110*/  LOP3.LUT R12, R12, 0xf, RZ, 0xc0, !PT ;  /* 0x0000000f0c0c7812 */ /* 0x000fe400078ec0ff */
[----:B------:R-:W-:Y:S01]  /*11120*/  SHF.R.U32.HI R33, RZ, 0x6, R13 ;  /* 0x00000006ff217819 */ /* 0x000fe2000001160d */
[----:B------:R-:W-:Y:S02]  /*11130*/  IMAD.MOV.U32 R13, RZ, RZ, RZ ;  /* 0x000000ffff0d7224 */ /* 0x000fe400078e00ff */
[----:B------:R-:W-:Y:S02]  /*11140*/  IMAD.MOV.U32 R31, RZ, RZ, RZ ;  /* 0x000000ffff1f7224 */ /* 0x000fe400078e00ff */
[----:B------:R-:W-:Y:S01]  /*11150*/  IMAD.WIDE.U32 R32, R33, 0x8, R8 ;  /* 0x0000000821207825 */ /* 0x000fe200078e0008 */
[----:B------:R1:W-:Y:S03]  /*11160*/  REDG.E.OR.64.STRONG.GPU desc[UR4][R24.64+0x8], R12 ;  /* 0x0000080c1800798e */ /* 0x0003e6000f12e504 */
[C---:B------:R-:W-:Y:S01]  /*11170*/  VIADD R34, R4.reuse, 0x156 ;  /* 0x0000015604227836 */ /* 0x040fe20000000000 */
[----:B------:R0:W-:Y:S01]  /*11180*/  REDG.E.OR.64.STRONG.GPU desc[UR4][R32.64], R30 ;  /* 0x0000001e2000798e */ /* 0x0001e2000f12e504 */
[----:B-1----:R-:W-:-:S05]  /*11190*/  VIADD R24, R4, 0x168 ;  /* 0x0000016804187836 */ /* 0x002fca0000000000 */
[----:B0-----:R-:W-:Y:S02]  /*111a0*/  SHF.R.U32.HI R31, RZ, 0x6, R24 ;  /* 0x00000006ff1f7819 */ /* 0x001fe40000011618 */
[C---:B------:R-:W-:Y:S01]  /*111b0*/  SHF.L.U64.HI R35, R14.reuse, 0x16, R15 ;  /* 0x000000160e237819 */ /* 0x040fe2000001020f */
[----:B------:R-:W-:Y:S01]  /*111c0*/  IMAD.SHL.U32 R12, R14, 0x400000, RZ ;  /* 0x004000000e0c7824 */ /* 0x000fe200078e00ff */
[----:B------:R-:W-:Y:S01]  /*111d0*/  SHF.R.U32.HI R15, RZ, 0x6, R34 ;  /* 0x00000006ff0f7819 */ /* 0x000fe20000011622 */
[--C-:B------:R-:W-:Y:S01]  /*111e0*/  IMAD.WIDE.U32 R30, R31, 0x8, R8.reuse ;  /* 0x000000081f1e7825 */ /* 0x100fe200078e0008 */
[----:B------:R-:W-:Y:S02]  /*111f0*/  LOP3.LUT R13, R35, 0xff, RZ, 0xc0, !PT ;  /* 0x000000ff230d7812 */ /* 0x000fe400078ec0ff */
[----:B------:R-:W-:Y:S01]  /*11200*/  LOP3.LUT R12, R12, 0xffc00000, RZ, 0xc0, !PT ;  /* 0xffc000000c0c7812 */ /* 0x000fe200078ec0ff */
[----:B------:R-:W-:-:S05]  /*11210*/  IMAD.WIDE.U32 R14, R15, 0x8, R8 ;  /* 0x000000080f0e7825 */ /* 0x000fca00078e0008 */
[----:B------:R0:W-:Y:S01]  /*11220*/  REDG.E.OR.64.STRONG.GPU desc[UR4][R14.64], R12 ;  /* 0x0000000c0e00798e */ /* 0x0001e2000f12e504 */
[----:B------:R-:W-:Y:S02]  /*11230*/  IMAD.SHL.U32 R24, R2, 0x100, RZ ;  /* 0x0000010002187824 */ /* 0x000fe400078e00ff */
[----:B------:R-:W-:-:S03]  /*11240*/  VIADD R2, R4, 0x17a ;  /* 0x0000017a04027836 */ /* 0x000fc60000000000 */
[----:B------:R-:W-:Y:S01]  /*11250*/  LOP3.LUT R25, R24, 0x3ffff00, RZ, 0xc0, !PT ;  /* 0x03ffff0018197812 */ /* 0x000fe200078ec0ff */
[----:B------:R-:W-:Y:S01]  /*11260*/  IMAD.MOV.U32 R24, RZ, RZ, RZ ;  /* 0x000000ffff187224 */ /* 0x000fe200078e00ff */
[----:B------:R-:W-:Y:S01]  /*11270*/  SHF.R.U32.HI R33, RZ, 0x6, R2 ;  /* 0x00000006ff217819 */ /* 0x000fe20000011602 */
[----:B------:R-:W-:-:S03]  /*11280*/  VIADD R2, R4, 0x18c ;  /* 0x0000018c04027836 */ /* 0x000fc60000000000 */
[----:B------:R-:W-:Y:S01]  /*11290*/  REDG.E.OR.64.STRONG.GPU desc[UR4][R30.64], R24 ;  /* 0x000000181e00798e */ /* 0x000fe2000f12e504 */
[----:B0-----:R-:W-:Y:S01]  /*112a0*/  VIADD R14, R4, 0x19e ;  /* 0x0000019e040e7836 */ /* 0x001fe20000000000 */
[----:B------:R-:W-:Y:S01]  /*112b0*/  SHF.R.U32.HI R15, RZ, 0x6, R2 ;  /* 0x00000006ff0f7819 */ /* 0x000fe20000011602 */
[----:B------:R-:W-:-:S04]  /*112c0*/  IMAD.WIDE.U32 R12, R33, 0x8, R8 ;  /* 0x00000008210c7825 */ /* 0x000fc800078e0008 */
[C---:B------:R-:W-:Y:S01]  /*112d0*/  IMAD.SHL.U32 R7, R10.reuse, 0x4000000, RZ ;  /* 0x040000000a077824 */ /* 0x040fe200078e00ff */
[----:B------:R-:W-:Y:S01]  /*112e0*/  SHF.R.U64 R10, R10, 0x6, R11 ;  /* 0x000000060a0a7819 */ /* 0x000fe2000000120b */
[----:B------:R-:W-:Y:S02]  /*112f0*/  IMAD.MOV.U32 R6, RZ, RZ, RZ ;  /* 0x000000ffff067224 */ /* 0x000fe400078e00ff */
[----:B------:R-:W-:Y:S01]  /*11300*/  IMAD.MOV.U32 R11, RZ, RZ, RZ ;  /* 0x000000ffff0b7224 */ /* 0x000fe200078e00ff */
[----:B------:R-:W-:Y:S02]  /*11310*/  LOP3.LUT R10, R10, 0xfff, RZ, 0xc0, !PT ;  /* 0x00000fff0a0a7812 */ /* 0x000fe400078ec0ff */
[----:B------:R0:W-:Y:S04]  /*11320*/  REDG.E.OR.64.STRONG.GPU desc[UR4][R12.64], R6 ;  /* 0x000000060c00798e */ /* 0x0001e8000f12e504 */
[----:B------:R1:W-:Y:S01]  /*11330*/  REDG.E.OR.64.STRONG.GPU desc[UR4][R12.64+0x8], R10 ;  /* 0x0000080a0c00798e */ /* 0x0003e2000f12e504 */
[----:B0-----:R-:W-:Y:S01]  /*11340*/  IMAD.WIDE.U32 R6, R15, 0x8, R8 ;  /* 0x000000080f067825 */ /* 0x001fe200078e0008 */
[----:B------:R-:W-:-:S03]  /*11350*/  SHF.L.U64.HI R2, R16, 0x1e, R17 ;  /* 0x0000001e10027819 */ /* 0x000fc60000010211 */
[----:B------:R-:W-:Y:S01]  /*11360*/  IMAD.SHL.U32 R25, R5, 0x1000, RZ ;  /* 0x0000100005197824 */ /* 0x000fe200078e00ff */
[----:B------:R-:W-:-:S04]  /*11370*/  SHF.R.U32.HI R5, RZ, 0x6, R14 ;  /* 0x00000006ff057819 */ /* 0x000fc8000001160e */
[----:B------:R-:W-:Y:S02]  /*11380*/  LOP3.LUT R14, R25, 0x3ffff000, RZ, 0xc0, !PT ;  /* 0x3ffff000190e7812 */ /* 0x000fe400078ec0ff */
[----:B------:R-:W-:Y:S01]  /*11390*/  LOP3.LUT R25, R2, 0xffff, RZ, 0xc0, !PT ;  /* 0x0000ffff02197812 */ /* 0x000fe200078ec0ff */
[----:B------:R-:W-:Y:S02]  /*113a0*/  VIADD R2, R4, 0x1b0 ;  /* 0x000001b004027836 */ /* 0x000fe40000000000 */
[----:B------:R-:W-:Y:S02]  /*113b0*/  IMAD.SHL.U32 R24, R16, 0x40000000, RZ ;  /* 0x4000000010187824 */ /* 0x000fe400078e00ff */
[----:B------:R-:W-:Y:S01]  /*113c0*/  IMAD.WIDE.U32 R16, R5, 0x8, R8 ;  /* 0x0000000805107825 */ /* 0x000fe200078e0008 */
[----:B-1----:R-:W-:-:S03]  /*113d0*/  SHF.R.U32.HI R11, RZ, 0x6, R2 ;  /* 0x00000006ff0b7819 */ /* 0x002fc60000011602 */
[----:B------:R-:W-:Y:S02]  /*113e0*/  IMAD.MOV.U32 R15, RZ, RZ, RZ ;  /* 0x000000ffff0f7224 */ /* 0x000fe400078e00ff */
[----:B------:R-:W-:Y:S01]  /*113f0*/  VIADD R5, R4, 0x1c2 ;  /* 0x000001c204057836 */ /* 0x000fe20000000000 */
[----:B------:R-:W-:Y:S01]  /*11400*/  LOP3.LUT R24, R24, 0xc0000000, RZ, 0xc0, !PT ;  /* 0xc000000018187812 */ /* 0x000fe200078ec0ff */
[----:B------:R-:W-:Y:S01]  /*11410*/  IMAD.WIDE.U32 R10, R11, 0x8, R8 ;  /* 0x000000080b0a7825 */ /* 0x000fe200078e0008 */
[----:B------:R0:W-:Y:S02]  /*11420*/  REDG.E.OR.64.STRONG.GPU desc[UR4][R6.64], R14 ;  /* 0x0000000e0600798e */ /* 0x0001e4000f12e504 */
[----:B------:R-:W-:Y:S01]  /*11430*/  SHF.R.U32.HI R5, RZ, 0x6, R5 ;  /* 0x00000006ff057819 */ /* 0x000fe20000011605 */
[----:B------:R-:W-:Y:S01]  /*11440*/  VIADD R2, R4, 0x1d4 ;  /* 0x000001d404027836 */ /* 0x000fe20000000000 */
[----:B------:R1:W-:Y:S01]  /*11450*/  REDG.E.OR.64.STRONG.GPU desc[UR4][R16.64], R24 ;  /* 0x000000181000798e */ /* 0x0003e2000f12e504 */
[----:B------:R-:W-:-:S02]  /*11460*/  IMAD.MOV.U32 R13, RZ, RZ, RZ ;  /* 0x000000ffff0d7224 */ /* 0x000fc400078e00ff */
[----:B------:R-:W-:Y:S02]  /*11470*/  IMAD.MOV.U32 R31, RZ, RZ, RZ ;  /* 0x000000ffff1f7224 */ /* 0x000fe400078e00ff */
[C---:B0-----:R-:W-:Y:S02]  /*11480*/  VIADD R15, R4.reuse, 0x1e6 ;  /* 0x000001e6040f7836 */ /* 0x041fe40000000000 */
[----:B------:R-:W-:Y:S01]  /*11490*/  IMAD.WIDE.U32 R6, R5, 0x8, R8 ;  /* 0x0000000805067825 */ /* 0x000fe200078e0008 */
[----:B------:R-:W-:Y:S02]  /*114a0*/  SHF.R.U32.HI R5, RZ, 0x6, R2 ;  /* 0x00000006ff057819 */ /* 0x000fe40000011602 */
[----:B------:R-:W-:Y:S01]  /*114b0*/  SHF.R.U32.HI R15, RZ, 0x6, R15 ;  /* 0x00000006ff0f7819 */ /* 0x000fe2000001160f */
[C---:B-1----:R-:W-:Y:S02]  /*114c0*/  VIADD R17, R4.reuse, 0x20a ;  /* 0x0000020a04117836 */ /* 0x042fe40000000000 */
[----:B------:R-:W-:Y:S01]  /*114d0*/  VIADD R16, R4, 0x1f8 ;  /* 0x000001f804107836 */ /* 0x000fe20000000000 */
[C---:B--2---:R-:W-:Y:S01]  /*114e0*/  SHF.R.U64 R12, R18.reuse, 0x10, R19 ;  /* 0x00000010120c7819 */ /* 0x044fe20000001213 */
[----:B------:R-:W-:-:S02]  /*114f0*/  IMAD.U32 R19, R18, 0x10000, RZ ;  /* 0x0001000012137824 */ /* 0x000fc400078e00ff */
[----:B------:R-:W-:Y:S01]  /*11500*/  IMAD.MOV.U32 R18, RZ, RZ, RZ ;  /* 0x000000ffff127224 */ /* 0x000fe200078e00ff */
[----:B------:R-:W-:-:S04]  /*11510*/  LOP3.LUT R12, R12, 0x3, RZ, 0xc0, !PT ;  /* 0x000000030c0c7812 */ /* 0x000fc800078ec0ff */
[----:B------:R0:W-:Y:S04]  /*11520*/  REDG.E.OR.64.STRONG.GPU desc[UR4][R10.64], R18 ;  /* 0x000000120a00798e */ /* 0x0001e8000f12e504 */
[----:B------:R1:W-:Y:S01]  /*11530*/  REDG.E.OR.64.STRONG.GPU desc[UR4][R10.64+0x8], R12 ;  /* 0x0000080c0a00798e */ /* 0x0003e2000f12e504 */
[----:B---3--:R-:W-:Y:S02]  /*11540*/  IMAD.SHL.U32 R0, R0, 0x4, RZ ;  /* 0x0000000400007824 */ /* 0x008fe400078e00ff */
[----:B0-----:R-:W-:-:S03]  /*11550*/  VIADD R18, R4, 0x21c ;  /* 0x0000021c04127836 */ /* 0x001fc60000000000 */
[----:B------:R-:W-:Y:S01]  /*11560*/  LOP3.LUT R30, R0, 0xffffc, RZ, 0xc0, !PT ;  /* 0x000ffffc001e7812 */ /* 0x000fe200078ec0ff */
[C---:B----4-:R-:W-:Y:S01]  /*11570*/  IMAD.SHL.U32 R14, R20.reuse, 0x100000, RZ ;  /* 0x00100000140e7824 */ /* 0x050fe200078e00ff */
[----:B------:R-:W-:Y:S01]  /*11580*/  SHF.L.U64.HI R0, R20, 0x14, R21 ;  /* 0x0000001414007819 */ /* 0x000fe20000010215 */
[----:B------:R-:W-:Y:S01]  /*11590*/  VIADD R21, R4, 0x22e ;  /* 0x0000022e04157836 */ /* 0x000fe20000000000 */
[----:B-1----:R-:W-:Y:S01]  /*115a0*/  SHF.R.U32.HI R13, RZ, 0x6, R17 ;  /* 0x00000006ff0d7819 */ /* 0x002fe20000011611 */
[----:B------:R0:W-:Y:S01]  /*115b0*/  REDG.E.OR.64.STRONG.GPU desc[UR4][R6.64], R30 ;  /* 0x0000001e0600798e */ /* 0x0001e2000f12e504 */
[----:B------:R-:W-:Y:S01]  /*115c0*/  SHF.R.U32.HI R11, RZ, 0x6, R16 ;  /* 0x00000006ff0b7819 */ /* 0x000fe20000011610 */
[----:B------:R-:W-:Y:S01]  /*115d0*/  IMAD.WIDE.U32 R4, R5, 0x8, R8 ;  /* 0x0000000805047825 */ /* 0x000fe200078e0008 */
[----:B------:R-:W-:Y:S02]  /*115e0*/  SHF.R.U32.HI R17, RZ, 0x6, R18 ;  /* 0x00000006ff117819 */ /* 0x000fe40000011612 */
[----:B------:R-:W-:-:S02]  /*115f0*/  SHF.R.U32.HI R21, RZ, 0x6, R21 ;  /* 0x00000006ff157819 */ /* 0x000fc40000011615 */
[----:B------:R-:W-:Y:S01]  /*11600*/  LOP3.LUT R14, R14, 0xfff00000, RZ, 0xc0, !PT ;  /* 0xfff000000e0e7812 */ /* 0x000fe200078ec0ff */
[----:B------:R-:W-:-:S04]  /*11610*/  IMAD.WIDE.U32 R10, R11, 0x8, R8 ;  /* 0x000000080b0a7825 */ /* 0x000fc800078e0008 */
[----:B0-----:R-:W-:Y:S01]  /*11620*/  IMAD.WIDE.U32 R6, R15, 0x8, R8 ;  /* 0x000000080f067825 */ /* 0x001fe200078e0008 */
[----:B------:R-:W-:-:S03]  /*11630*/  LOP3.LUT R15, R0, 0x3f, RZ, 0xc0, !PT ;  /* 0x0000003f000f7812 */ /* 0x000fc600078ec0ff */
[----:B-----5:R-:W-:Y:S02]  /*11640*/  IMAD.SHL.U32 R3, R3, 0x400, RZ ;  /* 0x0000040003037824 */ /* 0x020fe400078e00ff */
[----:B------:R-:W-:Y:S01]  /*11650*/  IMAD.SHL.U32 R26, R26, 0x40, RZ ;  /* 0x000000401a1a7824 */ /* 0x000fe200078e00ff */
[----:B------:R0:W-:Y:S01]  /*11660*/  REDG.E.OR.64.STRONG.GPU desc[UR4][R4.64], R14 ;  /* 0x0000000e0400798e */ /* 0x0001e2000f12e504 */
[----:B------:R-:W-:-:S03]  /*11670*/  IMAD.WIDE.U32 R12, R13, 0x8, R8 ;  /* 0x000000080d0c7825 */ /* 0x000fc600078e0008 */
[----:B------:R-:W-:Y:S01]  /*11680*/  LOP3.LUT R19, R26, 0xffffc0, RZ, 0xc0, !PT ;  /* 0x00ffffc01a137812 */ /* 0x000fe200078ec0ff */
[----:B------:R-:W-:Y:S01]  /*11690*/  IMAD.WIDE.U32 R16, R17, 0x8, R8 ;  /* 0x0000000811107825 */ /* 0x000fe200078e0008 */
[----:B------:R-:W-:-:S03]  /*116a0*/  SHF.R.U64 R2, R28, 0x8, R29 ;  /* 0x000000081c027819 */ /* 0x000fc6000000121d */
[----:B------:R-:W-:Y:S01]  /*116b0*/  IMAD.WIDE.U32 R8, R21, 0x8, R8 ;  /* 0x0000000815087825 */ /* 0x000fe200078e0008 */
[----:B------:R-:W-:-:S03]  /*116c0*/  LOP3.LUT R2, R2, 0x3ff, RZ, 0xc0, !PT ;  /* 0x000003ff02027812 */ /* 0x000fc600078ec0ff */
[----:B------:R-:W-:Y:S01]  /*116d0*/  IMAD.MOV.U32 R18, RZ, RZ, RZ ;  /* 0x000000ffff127224 */ /* 0x000fe200078e00ff */
[----:B0-----:R-:W-:Y:S02]  /*116e0*/  LOP3.LUT R4, R3, 0xffffc00, RZ, 0xc0, !PT ;  /* 0x0ffffc0003047812 */ /* 0x001fe400078ec0ff */
[C---:B------:R-:W-:Y:S01]  /*116f0*/  SHF.L.U64.HI R0, R22.reuse, 0x1c, R23 ;  /* 0x0000001c16007819 */ /* 0x040fe20000010217 */
[----:B------:R-:W-:Y:S01]  /*11700*/  IMAD.SHL.U32 R22, R22, 0x10000000, RZ ;  /* 0x1000000016167824 */ /* 0x000fe200078e00ff */
[----:B------:R-:W-:Y:S01]  /*11710*/  REDG.E.OR.64.STRONG.GPU desc[UR4][R6.64], R18 ;  /* 0x000000120600798e */ /* 0x000fe2000f12e504 */
[----:B------:R-:W-:Y:S02]  /*11720*/  IMAD.SHL.U32 R21, R28, 0x1000000, RZ ;  /* 0x010000001c157824 */ /* 0x000fe400078e00ff */
[----:B------:R-:W-:Y:S02]  /*11730*/  IMAD.MOV.U32 R20, RZ, RZ, RZ ;  /* 0x000000ffff147224 */ /* 0x000fe400078e00ff */
[----:B------:R-:W-:Y:S01]  /*11740*/  IMAD.MOV.U32 R3, RZ, RZ, RZ ;  /* 0x000000ffff037224 */ /* 0x000fe200078e00ff */
[----:B------:R-:W-:Y:S01]  /*11750*/  LOP3.LUT R14, R22, 0xf0000000, RZ, 0xc0, !PT ;  /* 0xf0000000160e7812 */ /* 0x000fe200078ec0ff */
[----:B------:R-:W-:Y:S01]  /*11760*/  IMAD.MOV.U32 R5, RZ, RZ, RZ ;  /* 0x000000ffff057224 */ /* 0x000fe200078e00ff */
[----:B------:R-:W-:Y:S01]  /*11770*/  LOP3.LUT R15, R0, 0x3fff, RZ, 0xc0, !PT ;  /* 0x00003fff000f7812 */ /* 0x000fe200078ec0ff */
[----:B------:R-:W-:Y:S01]  /*11780*/  IMAD.SHL.U32 R23, R27, 0x4000, RZ ;  /* 0x000040001b177824 */ /* 0x000fe200078e00ff */
[----:B------:R-:W-:Y:S01]  /*11790*/  REDG.E.OR.64.STRONG.GPU desc[UR4][R10.64], R20 ;  /* 0x000000140a00798e */ /* 0x000fe2000f12e504 */
[----:B------:R-:W-:-:S03]  /*117a0*/  IMAD.MOV.U32 R22, RZ, RZ, RZ ;  /* 0x000000ffff167224 */ /* 0x000fc600078e00ff */
[----:B------:R-:W-:Y:S04]  /*117b0*/  REDG.E.OR.64.STRONG.GPU desc[UR4][R10.64+0x8], R2 ;  /* 0x000008020a00798e */ /* 0x000fe8000f12e504 */
[----:B------:R-:W-:Y:S04]  /*117c0*/  REDG.E.OR.64.STRONG.GPU desc[UR4][R12.64], R4 ;  /* 0x000000040c00798e */ /* 0x000fe8000f12e504 */
[----:B------:R-:W-:Y:S04]  /*117d0*/  REDG.E.OR.64.STRONG.GPU desc[UR4][R16.64], R14 ;  /* 0x0000000e1000798e */ /* 0x000fe8000f12e504 */
[----:B------:R-:W-:Y:S01]  /*117e0*/  REDG.E.OR.64.STRONG.GPU desc[UR4][R8.64], R22 ;  /* 0x000000160800798e */ /* 0x000fe2000f12e504 */
[----:B------:R-:W-:Y:S05]  /*117f0*/  EXIT ;  /* 0x000000000000794d */ /* 0x000fea0003800000 */
.L_x_188:
[----:B------:R-:W0:Y:S02]  /*11800*/  S2R R5, SR_TID.X ;  /* 0x0000000000057919 */ /* 0x000e240000002100 */
[----:B0-----:R-:W-:-:S05]  /*11810*/  IMAD.WIDE.U32 R2, R5, 0x8, R2 ;  /* 0x0000000805027825 */ /* 0x001fca00078e0002 */
[----:B------:R-:W2:Y:S01]  /*11820*/  LDG.E.CONSTANT R11, desc[UR4][R2.64] ;  /* 0x00000004020b7981 */ /* 0x000ea2000c1e9900 */
[----:B------:R-:W-:-:S03]  /*11830*/  IMAD R0, R5, 0x220, RZ ;  /* 0x0000022005007824 */ /* 0x000fc600078e02ff */
[----:B------:R-:W3:Y:S01]  /*11840*/  LDG.E.CONSTANT R13, desc[UR4][R2.64+0x100] ;  /* 0x00010004020d7981 */ /* 0x000ee2000c1e9900 */
[C---:B------:R-:W-:Y:S01]  /*11850*/  VIADD R10, R0.reuse, 0x11 ;  /* 0x00000011000a7836 */ /* 0x040fe20000000000 */
[----:B------:R-:W-:Y:S02]  /*11860*/  LOP3.LUT R4, R0, 0x20, RZ, 0xc0, !PT ;  /* 0x0000002000047812 */ /* 0x000fe400078ec0ff */
[----:B------:R-:W-:Y:S02]  /*11870*/  SHF.R.U32.HI R5, RZ, 0x6, R0 ;  /* 0x00000006ff057819 */ /* 0x000fe40000011600 */
[----:B------:R-:W-:-:S04]  /*11880*/  LOP3.LUT R10, R10, 0x31, RZ, 0xc0, !PT ;  /* 0x000000310a0a7812 */ /* 0x000fc800078ec0ff */
[----:B------:R-:W-:Y:S01]  /*11890*/  ISETP.GE.U32.AND P0, PT, R10, 0x30, PT ;  /* 0x000000300a00780c */ /* 0x000fe20003f06070 */
[----:B------:R-:W-:Y:S01]  /*118a0*/  BSSY.RECONVERGENT B0, `(.L_x_189) ;  /* 0x0000013000007945 */ /* 0x000fe20003800200 */
[----:B--2---:R-:W-:-:S04]  /*118b0*/  LOP3.LUT R11, R11, 0x1ffff, RZ, 0xc0, !PT ;  /* 0x0001ffff0b0b7812 */ /* 0x004fc800078ec0ff */
[CC--:B------:R-:W-:Y:S02]  /*118c0*/  SHF.L.U64.HI R7, R11.reuse, R4.reuse, RZ ;  /* 0x000000040b077219 */ /* 0x0c0fe400000102ff */
[----:B------:R-:W-:Y:S01]  /*118d0*/  SHF.L.U32 R6, R11, R4, RZ ;  /* 0x000000040b067219 */ /* 0x000fe200000006ff */
[----:B------:R-:W-:Y:S01]  /*118e0*/  IMAD.WIDE.U32 R4, R5, 0x8, R8 ;  /* 0x0000000805047825 */ /* 0x000fe200078e0008 */
[----:B---3--:R-:W-:-:S04]  /*118f0*/  LOP3.LUT R13, R13, 0x1ffff, RZ, 0xc0, !PT ;  /* 0x0001ffff0d0d7812 */ /* 0x008fc800078ec0ff */
[----:B------:R0:W-:Y:S01]  /*11900*/  REDG.E.OR.64.STRONG.GPU desc[UR4][R4.64], R6 ;  /* 0x000000060400798e */ /* 0x0001e2000f12e504 */
[----:B------:R-:W-:Y:S05]  /*11910*/  @!P0 BRA `(.L_x_190) ;  /* 0x0000000000208947 */ /* 0x000fea0003800000 */
[----:B------:R-:W-:Y:S02]  /*11920*/  IADD3 R11, PT, PT, -R10, 0x40, RZ ;  /* 0x000000400a0b7810 */ /* 0x000fe40007ffe1ff */
[CC--:B0-----:R-:W-:Y:S02]  /*11930*/  SHF.L.U64.HI R7, R13.reuse, R10.reuse, RZ ;  /* 0x0000000a0d077219 */ /* 0x0c1fe400000102ff */
[C---:B------:R-:W-:Y:S02]  /*11940*/  SHF.L.U32 R6, R13.reuse, R10, RZ ;  /* 0x0000000a0d067219 */ /* 0x040fe400000006ff */
[----:B------:R-:W-:Y:S01]  /*11950*/  SHF.R.U64 R10, R13, R11, RZ ;  /* 0x0000000b0d0a7219 */ /* 0x000fe200000012ff */
[----:B------:R-:W-:Y:S02]  /*11960*/  IMAD.MOV.U32 R11, RZ, RZ, RZ ;  /* 0x000000ffff0b7224 */ /* 0x000fe400078e00ff */
[----:B------:R0:W-:Y:S04]  /*11970*/  REDG.E.OR.64.STRONG.GPU desc[UR4][R4.64], R6 ;  /* 0x000000060400798e */ /* 0x0001e8000f12e504 */
[----:B------:R0:W-:Y:S01]  /*11980*/  REDG.E.OR.64.STRONG.GPU desc[UR4][R4.64+0x8], R10 ;  /* 0x0000080a0400798e */ /* 0x0001e2000f12e504 */
[----:B------:R-:W-:Y:S05]  /*11990*/  BRA `(.L_x_191) ;  /* 0x00000000000c7947 */ /* 0x000fea0003800000 */
.L_x_190:
[CC--:B0-----:R-:W-:Y:S02]  /*119a0*/  SHF.L.U64.HI R7, R13.reuse, R10.reuse, RZ ;  /* 0x0000000a0d077219 */ /* 0x0c1fe400000102ff */
[----:B------:R-:W-:-:S05]  /*119b0*/  SHF.L.U32 R6, R13, R10, RZ ;  /* 0x0000000a0d067219 */ /* 0x000fca00000006ff */
[----:B------:R1:W-:Y:S02]  /*119c0*/  REDG.E.OR.64.STRONG.GPU desc[UR4][R4.64], R6 ;  /* 0x000000060400798e */ /* 0x0003e4000f12e504 */
.L_x_191:
[----:B------:R-:W-:Y:S05]  /*119d0*/  BSYNC.RECONVERGENT B0 ;  /* 0x0000000000007941 */ /* 0x000fea0003800200 */
.L_x_189:
        /* <DEDUP_REMOVED lines=26> */
.L_x_193:
[-C--:B0-----:R-:W-:Y:S01]  /*11b80*/  SHF.L.U64.HI R7, R13, R12.reuse, RZ ;  /* 0x0000000c0d077219 */ /* 0x081fe200000102ff */
[----:B------:R-:W-:Y:S01]  /*11b90*/  IMAD.WIDE.U32 R4, R11, 0x8, R8 ;  /* 0x000000080b047825 */ /* 0x000fe200078e0008 */
[----:B------:R-:W-:-:S05]  /*11ba0*/  SHF.L.U32 R6, R13, R12, RZ ;  /* 0x0000000c0d067219 */ /* 0x000fca00000006ff */
[----:B------:R1:W-:Y:S02]  /*11bb0*/  REDG.E.OR.64.STRONG.GPU desc[UR4][R4.64], R6 ;  /* 0x000000060400798e */ /* 0x0003e4000f12e504 */
.L_x_194:
[----:B------:R-:W-:Y:S05]  /*11bc0*/  BSYNC.RECONVERGENT B0 ;  /* 0x0000000000007941 */ /* 0x000fea0003800200 */
.L_x_192:
        /* <DEDUP_REMOVED lines=26> */
.L_x_196:
[-C--:B0-----:R-:W-:Y:S01]  /*11d70*/  SHF.L.U64.HI R7, R13, R12.reuse, RZ ;  /* 0x0000000c0d077219 */ /* 0x081fe200000102ff */
[----:B------:R-:W-:Y:S01]  /*11d80*/  IMAD.WIDE.U32 R4, R11, 0x8, R8 ;  /* 0x000000080b047825 */ /* 0x000fe200078e0008 */
[----:B------:R-:W-:-:S05]  /*11d90*/  SHF.L.U32 R6, R13, R12, RZ ;  /* 0x0000000c0d067219 */ /* 0x000fca00000006ff */
[----:B------:R1:W-:Y:S02]  /*11da0*/  REDG.E.OR.64.STRONG.GPU desc[UR4][R4.64], R6 ;  /* 0x000000060400798e */ /* 0x0003e4000f12e504 */
.L_x_197:
[----:B------:R-:W-:Y:S05]  /*11db0*/  BSYNC.RECONVERGENT B0 ;  /* 0x0000000000007941 */ /* 0x000fea0003800200 */
.L_x_195:
        /* <DEDUP_REMOVED lines=26> */
.L_x_199:
[-C--:B0-----:R-:W-:Y:S01]  /*11f60*/  SHF.L.U64.HI R7, R13, R12.reuse, RZ ;  /* 0x0000000c0d077219 */ /* 0x081fe200000102ff */
[----:B------:R-:W-:Y:S01]  /*11f70*/  IMAD.WIDE.U32 R4, R11, 0x8, R8 ;  /* 0x000000080b047825 */ /* 0x000fe200078e0008 */
[----:B------:R-:W-:-:S05]  /*11f80*/  SHF.L.U32 R6, R13, R12, RZ ;  /* 0x0000000c0d067219 */ /* 0x000fca00000006ff */
[----:B------:R1:W-:Y:S02]  /*11f90*/  REDG.E.OR.64.STRONG.GPU desc[UR4][R4.64], R6 ;  /* 0x000000060400798e */ /* 0x0003e4000f12e504 */
.L_x_200:
[----:B------:R-:W-:Y:S05]  /*11fa0*/  BSYNC.RECONVERGENT B0 ;  /* 0x0000000000007941 */ /* 0x000fea0003800200 */
.L_x_198:
        /* <DEDUP_REMOVED lines=26> */
.L_x_202:
[-C--:B0-----:R-:W-:Y:S01]  /*12150*/  SHF.L.U64.HI R7, R13, R12.reuse, RZ ;  /* 0x0000000c0d077219 */ /* 0x081fe200000102ff */
[----:B------:R-:W-:Y:S01]  /*12160*/  IMAD.WIDE.U32 R4, R11, 0x8, R8 ;  /* 0x000000080b047825 */ /* 0x000fe200078e0008 */
[----:B------:R-:W-:-:S05]  /*12170*/  SHF.L.U32 R6, R13, R12, RZ ;  /* 0x0000000c0d067219 */ /* 0x000fca00000006ff */
[----:B------:R1:W-:Y:S02]  /*12180*/  REDG.E.OR.64.STRONG.GPU desc[UR4][R4.64], R6 ;  /* 0x000000060400798e */ /* 0x0003e4000f12e504 */
.L_x_203:
[----:B------:R-:W-:Y:S05]  /*12190*/  BSYNC.RECONVERGENT B0 ;  /* 0x0000000000007941 */ /* 0x000fea0003800200 */
.L_x_201:
        /* <DEDUP_REMOVED lines=26> */
.L_x_205:
[-C--:B0-----:R-:W-:Y:S01]  /*12340*/  SHF.L.U64.HI R7, R13, R12.reuse, RZ ;  /* 0x0000000c0d077219 */ /* 0x081fe200000102ff */
[----:B------:R-:W-:Y:S01]  /*12350*/  IMAD.WIDE.U32 R4, R11, 0x8, R8 ;  /* 0x000000080b047825 */ /* 0x000fe200078e0008 */
[----:B------:R-:W-:-:S05]  /*12360*/  SHF.L.U32 R6, R13, R12, RZ ;  /* 0x0000000c0d067219 */ /* 0x000fca00000006ff */
[----:B------:R1:W-:Y:S02]  /*12370*/  REDG.E.OR.64.STRONG.GPU desc[UR4][R4.64], R6 ;  /* 0x000000060400798e */ /* 0x0003e4000f12e504 */
.L_x_206:
[----:B------:R-:W-:Y:S05]  /*12380*/  BSYNC.RECONVERGENT B0 ;  /* 0x0000000000007941 */ /* 0x000fea0003800200 */
.L_x_204:
        /* <DEDUP_REMOVED lines=26> */
.L_x_208:
[-C--:B0-----:R-:W-:Y:S01]  /*12530*/  SHF.L.U64.HI R7, R13, R12.reuse, RZ ;  /* 0x0000000c0d077219 */ /* 0x081fe200000102ff */
[----:B------:R-:W-:Y:S01]  /*12540*/  IMAD.WIDE.U32 R4, R11, 0x8, R8 ;  /* 0x000000080b047825 */ /* 0x000fe200078e0008 */
[----:B------:R-:W-:-:S05]  /*12550*/  SHF.L.U32 R6, R13, R12, RZ ;  /* 0x0000000c0d067219 */ /* 0x000fca00000006ff */
[----:B------:R1:W-:Y:S02]  /*12560*/  REDG.E.OR.64.STRONG.GPU desc[UR4][R4.64], R6 ;  /* 0x000000060400798e */ /* 0x0003e4000f12e504 */
.L_x_209:
[----:B------:R-:W-:Y:S05]  /*12570*/  BSYNC.RECONVERGENT B0 ;  /* 0x0000000000007941 */ /* 0x000fea0003800200 */
.L_x_207:
        /* <DEDUP_REMOVED lines=26> */
.L_x_211:
[-C--:B0-----:R-:W-:Y:S01]  /*12720*/  SHF.L.U64.HI R7, R13, R12.reuse, RZ ;  /* 0x0000000c0d077219 */ /* 0x081fe200000102ff */
[----:B------:R-:W-:Y:S01]  /*12730*/  IMAD.WIDE.U32 R4, R11, 0x8, R8 ;  /* 0x000000080b047825 */ /* 0x000fe200078e0008 */
[----:B------:R-:W-:-:S05]  /*12740*/  SHF.L.U32 R6, R13, R12, RZ ;  /* 0x0000000c0d067219 */ /* 0x000fca00000006ff */
[----:B------:R1:W-:Y:S02]  /*12750*/  REDG.E.OR.64.STRONG.GPU desc[UR4][R4.64], R6 ;  /* 0x000000060400798e */ /* 0x0003e4000f12e504 */
.L_x_212:
[----:B------:R-:W-:Y:S05]  /*12760*/  BSYNC.RECONVERGENT B0 ;  /* 0x0000000000007941 */ /* 0x000fea0003800200 */
.L_x_210:
[----:B01----:R-:W2:Y:S01]  /*12770*/  LDG.E.CONSTANT R7, desc[UR4][R2.64+0x1000] ;  /* 0x0010000402077981 */ /* 0x003ea2000c1e9900 */
[----:B------:R-:W-:Y:S01]  /*12780*/  VIADD R4, R0, 0x110 ;  /* 0x0000011000047836 */ /* 0x000fe20000000000 */
[----:B------:R-:W-:Y:S04]  /*12790*/  BSSY.RECONVERGENT B0, `(.L_x_213) ;  /* 0x0000012000007945 */ /* 0x000fe80003800200 */
[----:B------:R-:W-:Y:S02]  /*127a0*/  LOP3.LUT R6, R4, 0x30, RZ, 0xc0, !PT ;  /* 0x0000003004067812 */ /* 0x000fe400078ec0ff */
[----:B------:R-:W-:Y:S02]  /*127b0*/  SHF.R.U32.HI R11, RZ, 0x6, R4 ;  /* 0x00000006ff0b7819 */ /* 0x000fe40000011604 */
[----:B------:R-:W-:-:S02]  /*127c0*/  ISETP.NE.AND P0, PT, R6, 0x30, PT ;  /* 0x000000300600780c */ /* 0x000fc40003f05270 */
[----:B--2---:R-:W-:-:S11]  /*127d0*/  LOP3.LUT R13, R7, 0x1ffff, RZ, 0xc0, !PT ;  /* 0x0001ffff070d7812 */ /* 0x004fd600078ec0ff */
[----:B------:R-:W-:Y:S05]  /*127e0*/  @P0 BRA `(.L_x_214) ;  /* 0x0000000000200947 */ /* 0x000fea0003800000 */
[----:B------:R-:W-:Y:S01]  /*127f0*/  IMAD.U32 R7, R7, 0x10000, RZ ;  /* 0x0001000007077824 */ /* 0x000fe200078e00ff */
[----:B------:R-:W-:Y:S01]  /*12800*/  SHF.R.U64 R10, R13, 0x10, RZ ;  /* 0x000000100d0a7819 */ /* 0x000fe200000012ff */
[----:B------:R-:W-:-:S04]  /*12810*/  IMAD.WIDE.U32 R4, R11, 0x8, R8 ;  /* 0x000000080b047825 */ /* 0x000fc800078e0008 */
[----:B------:R-:W-:Y:S02]  /*12820*/  IMAD.MOV.U32 R6, RZ, RZ, RZ ;  /* 0x000000ffff067224 */ /* 0x000fe400078e00ff */
[----:B------:R-:W-:-:S03]  /*12830*/  IMAD.MOV.U32 R11, RZ, RZ, RZ ;  /* 0x000000ffff0b7224 */ /* 0x000fc600078e00ff */
[----:B------:R0:W-:Y:S04]  /*12840*/  REDG.E.OR.64.STRONG.GPU desc[UR4][R4.64], R6 ;  /* 0x000000060400798e */ /* 0x0001e8000f12e504 */
[----:B------:R0:W-:Y:S01]  /*12850*/  REDG.E.OR.64.STRONG.GPU desc[UR4][R4.64+0x8], R10 ;  /* 0x0000080a0400798e */ /* 0x0001e2000f12e504 */
[----:B------:R-:W-:Y:S05]  /*12860*/  BRA `(.L_x_215) ;  /* 0x0000000000107947 */ /* 0x000fea0003800000 */
.L_x_214:
[CC--:B------:R-:W-:Y:S02]  /*12870*/  SHF.L.U64.HI R5, R13.reuse, R6.reuse, RZ ;  /* 0x000000060d057219 */ /* 0x0c0fe400000102ff */
[----:B------:R-:W-:Y:S01]  /*12880*/  SHF.L.U32 R4, R13, R6, RZ ;  /* 0x000000060d047219 */ /* 0x000fe200000006ff */
[----:B------:R-:W-:-:S05]  /*12890*/  IMAD.WIDE.U32 R6, R11, 0x8, R8 ;  /* 0x000000080b067825 */ /* 0x000fca00078e0008 */
[----:B------:R1:W-:Y:S02]  /*128a0*/  REDG.E.OR.64.STRONG.GPU desc[UR4][R6.64], R4 ;  /* 0x000000040600798e */ /* 0x0003e4000f12e504 */
.L_x_215:
[----:B------:R-:W-:Y:S05]  /*128b0*/  BSYNC.RECONVERGENT B0 ;  /* 0x0000000000007941 */ /* 0x000fea0003800200 */
.L_x_213:
        /* <DEDUP_REMOVED lines=26> */
.L_x_217:
[-C--:B0-----:R-:W-:Y:S01]  /*12a60*/  SHF.L.U64.HI R7, R13, R12.reuse, RZ ;  /* 0x0000000c0d077219 */ /* 0x081fe200000102ff */
[----:B------:R-:W-:Y:S01]  /*12a70*/  IMAD.WIDE.U32 R4, R11, 0x8, R8 ;  /* 0x000000080b047825 */ /* 0x000fe200078e0008 */
[----:B------:R-:W-:-:S05]  /*12a80*/  SHF.L.U32 R6, R13, R12, RZ ;  /* 0x0000000c0d067219 */ /* 0x000fca00000006ff */
[----:B------:R1:W-:Y:S02]  /*12a90*/  REDG.E.OR.64.STRONG.GPU desc[UR4][R4.64], R6 ;  /* 0x000000060400798e */ /* 0x0003e4000f12e504 */
.L_x_218:
[----:B------:R-:W-:Y:S05]  /*12aa0*/  BSYNC.RECONVERGENT B0 ;  /* 0x0000000000007941 */ /* 0x000fea0003800200 */
.L_x_216:
        /* <DEDUP_REMOVED lines=26> */
.L_x_220:
[-C--:B0-----:R-:W-:Y:S01]  /*12c50*/  SHF.L.U64.HI R7, R13, R12.reuse, RZ ;  /* 0x0000000c0d077219 */ /* 0x081fe200000102ff */
[----:B------:R-:W-:Y:S01]  /*12c60*/  IMAD.WIDE.U32 R4, R11, 0x8, R8 ;  /* 0x000000080b047825 */ /* 0x000fe200078e0008 */
[----:B------:R-:W-:-:S05]  /*12c70*/  SHF.L.U32 R6, R13, R12, RZ ;  /* 0x0000000c0d067219 */ /* 0x000fca00000006ff */
[----:B------:R1:W-:Y:S02]  /*12c80*/  REDG.E.OR.64.STRONG.GPU desc[UR4][R4.64], R6 ;  /* 0x000000060400798e */ /* 0x0003e4000f12e504 */
.L_x_221:
[----:B------:R-:W-:Y:S05]  /*12c90*/  BSYNC.RECONVERGENT B0 ;  /* 0x0000000000007941 */ /* 0x000fea0003800200 */
.L_x_219:
        /* <DEDUP_REMOVED lines=26> */
.L_x_223:
[-C--:B0-----:R-:W-:Y:S01]  /*12e40*/  SHF.L.U64.HI R7, R13, R12.reuse, RZ ;  /* 0x0000000c0d077219 */ /* 0x081fe200000102ff */
[----:B------:R-:W-:Y:S01]  /*12e50*/  IMAD.WIDE.U32 R4, R11, 0x8, R8 ;  /* 0x000000080b047825 */ /* 0x000fe200078e0008 */
[----:B------:R-:W-:-:S05]  /*12e60*/  SHF.L.U32 R6, R13, R12, RZ ;  /* 0x0000000c0d067219 */ /* 0x000fca00000006ff */
[----:B------:R1:W-:Y:S02]  /*12e70*/  REDG.E.OR.64.STRONG.GPU desc[UR4][R4.64], R6 ;  /* 0x000000060400798e */ /* 0x0003e4000f12e504 */
.L_x_224:
[----:B------:R-:W-:Y:S05]  /*12e80*/  BSYNC.RECONVERGENT B0 ;  /* 0x0000000000007941 */ /* 0x000fea0003800200 */
.L_x_222:
        /* <DEDUP_REMOVED lines=26> */
.L_x_226:
[-C--:B0-----:R-:W-:Y:S01]  /*13030*/  SHF.L.U64.HI R7, R13, R12.reuse, RZ ;  /* 0x0000000c0d077219 */ /* 0x081fe200000102ff */
[----:B------:R-:W-:Y:S01]  /*13040*/  IMAD.WIDE.U32 R4, R11, 0x8, R8 ;  /* 0x000000080b047825 */ /* 0x000fe200078e0008 */
[----:B------:R-:W-:-:S05]  /*13050*/  SHF.L.U32 R6, R13, R12, RZ ;  /* 0x0000000c0d067219 */ /* 0x000fca00000006ff */
[----:B------:R1:W-:Y:S02]  /*13060*/  REDG.E.OR.64.STRONG.GPU desc[UR4][R4.64], R6 ;  /* 0x000000060400798e */ /* 0x0003e4000f12e504 */
.L_x_227:
[----:B------:R-:W-:Y:S05]  /*13070*/  BSYNC.RECONVERGENT B0 ;  /* 0x0000000000007941 */ /* 0x000fea0003800200 */
.L_x_225:
        /* <DEDUP_REMOVED lines=26> */
.L_x_229:
[-C--:B0-----:R-:W-:Y:S01]  /*13220*/  SHF.L.U64.HI R7, R13, R12.reuse, RZ ;  /* 0x0000000c0d077219 */ /* 0x081fe200000102ff */
[----:B------:R-:W-:Y:S01]  /*13230*/  IMAD.WIDE.U32 R4, R11, 0x8, R8 ;  /* 0x000000080b047825 */ /* 0x000fe200078e0008 */
[----:B------:R-:W-:-:S05]  /*13240*/  SHF.L.U32 R6, R13, R12, RZ ;  /* 0x0000000c0d067219 */ /* 0x000fca00000006ff */
[----:B------:R1:W-:Y:S02]  /*13250*/  REDG.E.OR.64.STRONG.GPU desc[UR4][R4.64], R6 ;  /* 0x000000060400798e */ /* 0x0003e4000f12e504 */
.L_x_230:
[----:B------:R-:W-:Y:S05]  /*13260*/  BSYNC.RECONVERGENT B0 ;  /* 0x0000000000007941 */ /* 0x000fea0003800200 */
.L_x_228:
        /* <DEDUP_REMOVED lines=26> */
.L_x_232:
[-C--:B0-----:R-:W-:Y:S01]  /*13410*/  SHF.L.U64.HI R7, R13, R12.reuse, RZ ;  /* 0x0000000c0d077219 */ /* 0x081fe200000102ff */
[----:B------:R-:W-:Y:S01]  /*13420*/  IMAD.WIDE.U32 R4, R11, 0x8, R8 ;  /* 0x000000080b047825 */ /* 0x000fe200078e0008 */
[----:B------:R-:W-:-:S05]  /*13430*/  SHF.L.U32 R6, R13, R12, RZ ;  /* 0x0000000c0d067219 */ /* 0x000fca00000006ff */
[----:B------:R1:W-:Y:S02]  /*13440*/  REDG.E.OR.64.STRONG.GPU desc[UR4][R4.64], R6 ;  /* 0x000000060400798e */ /* 0x0003e4000f12e504 */
.L_x_233:
[----:B------:R-:W-:Y:S05]  /*13450*/  BSYNC.RECONVERGENT B0 ;  /* 0x0000000000007941 */ /* 0x000fea0003800200 */
.L_x_231:
        /* <DEDUP_REMOVED lines=26> */
.L_x_235:
[-C--:B0-----:R-:W-:Y:S01]  /*13600*/  SHF.L.U64.HI R7, R13, R12.reuse, RZ ;  /* 0x0000000c0d077219 */ /* 0x081fe200000102ff */
[----:B------:R-:W-:Y:S01]  /*13610*/  IMAD.WIDE.U32 R4, R11, 0x8, R8 ;  /* 0x000000080b047825 */ /* 0x000fe200078e0008 */
[----:B------:R-:W-:-:S05]  /*13620*/  SHF.L.U32 R6, R13, R12, RZ ;  /* 0x0000000c0d067219 */ /* 0x000fca00000006ff */
[----:B------:R1:W-:Y:S02]  /*13630*/  REDG.E.OR.64.STRONG.GPU desc[UR4][R4.64], R6 ;  /* 0x000000060400798e */ /* 0x0003e4000f12e504 */
.L_x_236:
[----:B------:R-:W-:Y:S05]  /*13640*/  BSYNC.RECONVERGENT B0 ;  /* 0x0000000000007941 */ /* 0x000fea0003800200 */
.L_x_234:
[----:B0-----:R-:W2:Y:S01]  /*13650*/  LDG.E.CONSTANT R11, desc[UR4][R2.64+0x1f00] ;  /* 0x001f0004020b7981 */ /* 0x001ea2000c1e9900 */
[----:B------:R-:W-:-:S05]  /*13660*/  VIADD R0, R0, 0x20f ;  /* 0x0000020f00007836 */ /* 0x000fca0000000000 */
[----:B-1----:R-:W-:Y:S02]  /*13670*/  LOP3.LUT R4, R0, 0x2f, RZ, 0xc0, !PT ;  /* 0x0000002f00047812 */ /* 0x002fe400078ec0ff */
[----:B------:R-:W-:-:S05]  /*13680*/  SHF.R.U32.HI R7, RZ, 0x6, R0 ;  /* 0x00000006ff077819 */ /* 0x000fca0000011600 */
[----:B------:R-:W-:Y:S01]  /*13690*/  IMAD.WIDE.U32 R8, R7, 0x8, R8 ;  /* 0x0000000807087825 */ /* 0x000fe200078e0008 */
[----:B--2---:R-:W-:-:S04]  /*136a0*/  LOP3.LUT R11, R11, 0x1ffff, RZ, 0xc0, !PT ;  /* 0x0001ffff0b0b7812 */ /* 0x004fc800078ec0ff */
[CC--:B------:R-:W-:Y:S02]  /*136b0*/  SHF.L.U64.HI R5, R11.reuse, R4.reuse, RZ ;  /* 0x000000040b057219 */ /* 0x0c0fe400000102ff */
[----:B------:R-:W-:-:S05]  /*136c0*/  SHF.L.U32 R4, R11, R4, RZ ;  /* 0x000000040b047219 */ /* 0x000fca00000006ff */
[----:B------:R-:W-:Y:S01]  /*136d0*/  REDG.E.OR.64.STRONG.GPU desc[UR4][R8.64], R4 ;  /* 0x000000040800798e */ /* 0x000fe2000f12e504 */
[----:B------:R-:W-:Y:S05]  /*136e0*/  EXIT ;  /* 0x000000000000794d */ /* 0x000fea0003800000 */
.L_x_187:
        /* <DEDUP_REMOVED lines=9> */
[----:B------:R-:W5:Y:S04]  /*13780*/  LDG.E.64.CONSTANT R4, desc[UR4][R6.64+0x400] ;  /* 0x0004000406047981 */ /* 0x000f68000c1e9b00 */
[----:B------:R-:W5:Y:S04]  /*13790*/  LDG.E.64.CONSTANT R10, desc[UR4][R6.64+0x300] ;  /* 0x00030004060a7981 */ /* 0x000f68000c1e9b00 */
[----:B------:R-:W5:Y:S04]  /*137a0*/  LDG.E.CONSTANT R26, desc[UR4][R6.64+0x500] ;  /* 0x00050004061a7981 */ /* 0x000f68000c1e9900 */
[----:B------:R-:W5:Y:S04]  /*137b0*/  LDG.E.CONSTANT R0, desc[UR4][R6.64+0x700] ;  /* 0x0007000406007981 */ /* 0x000f68000c1e9900 */
[----:B------:R-:W5:Y:S04]  /*137c0*/  LDG.E.64.CONSTANT R12, desc[UR4][R6.64+0x600] ;  /* 0x00060004060c7981 */ /* 0x000f68000c1e9b00 */
[----:B------:R-:W5:Y:S04]  /*137d0*/  LDG.E.CONSTANT R2, desc[UR4][R6.64+0x800] ;  /* 0x0008000406027981 */ /* 0x000f68000c1e9900 */
[----:B------:R-:W5:Y:S01]  /*137e0*/  LDG.E.64.CONSTANT R14, desc[UR4][R6.64+0x900] ;  /* 0x00090004060e7981 */ /* 0x000f62000c1e9b00 */
[----:B------:R-:W-:-:S03]  /*137f0*/  IMAD R3, R17, 0x280, RZ ;  /* 0x0000028011037824 */ /* 0x000fc600078e02ff */
[----:B------:R-:W5:Y:S02]  /*13800*/  LDG.E.64.CONSTANT R16, desc[UR4][R6.64+0xb00] ;  /* 0x000b000406107981 */ /* 0x000f64000c1e9b00 */
[----:B------:R-:W-:Y:S02]  /*13810*/  SHF.R.U32.HI R19, RZ, 0x6, R3 ;  /* 0x00000006ff137819 */ /* 0x000fe40000011603 */
[----:B------:R-:W5:Y:S01]  /*13820*/  LDG.E.CONSTANT R27, desc[UR4][R6.64+0xa00] ;  /* 0x000a0004061b7981 */ /* 0x000f62000c1e9900 */
[----:B------:R-:W-:Y:S02]  /*13830*/  IMAD.MOV.U32 R29, RZ, RZ, RZ ;  /* 0x000000ffff1d7224 */ /* 0x000fe400078e00ff */
[----:B------:R-:W-:Y:S01]  /*13840*/  IMAD.WIDE.U32 R18, R19, 0x8, R8 ;  /* 0x0000000813127825 */ /* 0x000fe200078e0008 */
[----:B------:R-:W5:Y:S04]  /*13850*/  LDG.E.64.CONSTANT R24, desc[UR4][R6.64+0xc00] ;  /* 0x000c000406187981 */ /* 0x000f68000c1e9b00 */
[----:B------:R-:W5:Y:S04]  /*13860*/  LDG.E.CONSTANT R30, desc[UR4][R6.64+0xd00] ;  /* 0x000d0004061e7981 */ /* 0x000f68000c1e9900 */
[----:B------:R-:W5:Y:S01]  /*13870*/  LDG.E.64.CONSTANT R32, desc[UR4][R6.64+0x1100] ;  /* 0x0011000406207981 */ /* 0x000f62000c1e9b00 */
[C---:B--2---:R-:W-:Y:S01]  /*13880*/  IMAD.SHL.U32 R23, R20.reuse, 0x100000, RZ ;  /* 0x0010000014177824 */ /* 0x044fe200078e00ff */
[----:B------:R-:W-:-:S02]  /*13890*/  SHF.L.U64.HI R21, R20, 0x14, R21 ;  /* 0x0000001414157819 */ /* 0x000fc40000010215 */
[----:B---3--:R-:W-:Y:S02]  /*138a0*/  LOP3.LUT R28, R28, 0xfffff, RZ, 0xc0, !PT ;  /* 0x000fffff1c1c7812 */ /* 0x008fe400078ec0ff */
[----:B------:R-:W-:Y:S01]  /*138b0*/  LOP3.LUT R20, R23, 0xfff00000, RZ, 0xc0, !PT ;  /* 0xfff0000017147812 */ /* 0x000fe200078ec0ff */
[----:B----4-:R-:W-:Y:S01]  /*138c0*/  IMAD.SHL.U32 R22, R22, 0x100, RZ ;  /* 0x0000010016167824 */ /* 0x010fe200078e00ff */
[----:B------:R-:W-:Y:S01]  /*138d0*/  LOP3.LUT R21, R21, 0xff, RZ, 0xc0, !PT ;  /* 0x000000ff15157812 */ /* 0x000fe200078ec0ff */
[----:B------:R-:W-:Y:S01]  /*138e0*/  REDG.E.OR.64.STRONG.GPU desc[UR4][R18.64], R28 ;  /* 0x0000001c1200798e */ /* 0x000fe2000f12e504 */
[----:B-----5:R-:W-:Y:S02]  /*138f0*/  IMAD.U32 R31, R4, 0x10000, RZ ;  /* 0x00010000041f7824 */ /* 0x020fe400078e00ff */
[----:B------:R-:W-:Y:S01]  /*13900*/  LOP3.LUT R23, R22, 0xfffff00, RZ, 0xc0, !PT ;  /* 0x0fffff0016177812 */ /* 0x000fe200078ec0ff */
[----:B------:R0:W-:Y:S01]  /*13910*/  REDG.E.OR.64.STRONG.GPU desc[UR4][R18.64], R20 ;  /* 0x000000141200798e */ /* 0x0001e2000f12e504 */
[----:B------:R-:W-:Y:S01]  /*13920*/  IMAD.MOV.U32 R22, RZ, RZ, RZ ;  /* 0x000000ffff167224 */ /* 0x000fe200078e00ff */
[----:B------:R-:W-:-:S04]  /*13930*/  SHF.R.U64 R11, R10, 0x4, R11 ;  /* 0x000000040a0b7819 */ /* 0x000fc8000000120b */
[----:B------:R1:W-:Y:S01]  /*13940*/  REDG.E.OR.64.STRONG.GPU desc[UR4][R18.64], R22 ;  /* 0x000000161200798e */ /* 0x0003e2000f12e504 */
[----:B0-----:R-:W-:Y:S01]  /*13950*/  SHF.L.U64.HI R21, R4, 0x10, R5 ;  /* 0x0000001004157819 */ /* 0x001fe20000010205 */
[----:B------:R-:W-:Y:S02]  /*13960*/  VIADD R20, R3, 0x40 ;  /* 0x0000004003147836 */ /* 0x000fe40000000000 */
[----:B------:R-:W2:Y:S01]  /*13970*/  LDG.E.64.CONSTANT R4, desc[UR4][R6.64+0xe00] ;  /* 0x000e000406047981 */ /* 0x000ea2000c1e9b00 */
[----:B------:R-:W-:Y:S02]  /*13980*/  IMAD.SHL.U32 R29, R10, 0x10000000, RZ ;  /* 0x100000000a1d7824 */ /* 0x000fe400078e00ff */
[----:B-1----:R-:W-:Y:S01]  /*13990*/  SHF.R.U32.HI R23, RZ, 0x6, R20 ;  /* 0x00000006ff177819 */ /* 0x002fe20000011614 */
[----:B------:R-:W-:Y:S01]  /*139a0*/  IMAD.MOV.U32 R28, RZ, RZ, RZ ;  /* 0x000000ffff1c7224 */ /* 0x000fe200078e00ff */
[----:B------:R-:W-:Y:S01]  /*139b0*/  LOP3.LUT R10, R11, 0xffff, RZ, 0xc0, !PT ;  /* 0x0000ffff0b0a7812 */ /* 0x000fe200078ec0ff */
[----:B------:R-:W-:Y:S01]  /*139c0*/  IMAD.MOV.U32 R11, RZ, RZ, RZ ;  /* 0x000000ffff0b7224 */ /* 0x000fe200078e00ff */
[----:B------:R-:W-:Y:S01]  /*139d0*/  LOP3.LUT R20, R31, 0xffff0000, RZ, 0xc0, !PT ;  /* 0xffff00001f147812 */ /* 0x000fe200078ec0ff */
[----:B------:R-:W-:Y:S01]  /*139e0*/  IMAD.WIDE.U32 R22, R23, 0x8, R8 ;  /* 0x0000000817167825 */ /* 0x000fe200078e0008 */
[----:B------:R-:W-:Y:S01]  /*139f0*/  LOP3.LUT R21, R21, 0xf, RZ, 0xc0, !PT ;  /* 0x0000000f15157812 */ /* 0x000fe200078ec0ff */
[----:B------:R0:W-:Y:S02]  /*13a00*/  REDG.E.OR.64.STRONG.GPU desc[UR4][R18.64], R28 ;  /* 0x0000001c1200798e */ /* 0x0001e4000f12e504 */
[----:B------:R-:W-:-:S02]  /*13a10*/  IMAD.SHL.U32 R26, R26, 0x10, RZ ;  /* 0x000000101a1a7824 */ /* 0x000fc400078e00ff */
[----:B------:R1:W-:Y:S01]  /*13a20*/  REDG.E.OR.64.STRONG.GPU desc[UR4][R18.64+0x8], R10 ;  /* 0x0000080a1200798e */ /* 0x0003e2000f12e504 */
[----:B------:R-:W-:-:S03]  /*13a30*/  IMAD.SHL.U32 R0, R0, 0x1000, RZ ;  /* 0x0000100000007824 */ /* 0x000fc600078e00ff */
[----:B------:R3:W-:Y:S02]  /*13a40*/  REDG.E.OR.64.STRONG.GPU desc[UR4][R22.64], R20 ;  /* 0x000000141600798e */ /* 0x0007e4000f12e504 */
[----:B------:R-:W-:Y:S02]  /*13a50*/  LOP3.LUT R34, R0, 0xfffff000, RZ, 0xc0, !PT ;  /* 0xfffff00000227812 */ /* 0x000fe400078ec0ff */
[----:B------:R-:W4:Y:S01]  /*13a60*/  LDG.E.CONSTANT R0, desc[UR4][R6.64+0x1200] ;  /* 0x0012000406007981 */ /* 0x000f22000c1e9900 */
[----:B0-----:R-:W-:-:S03]  /*13a70*/  LOP3.LUT R29, R26, 0xfffff0, RZ, 0xc0, !PT ;  /* 0x00fffff01a1d7812 */ /* 0x001fc600078ec0ff */
[----:B------:R-:W5:Y:S01]  /*13a80*/  LDG.E.CONSTANT R26, desc[UR4][R6.64+0xf00] ;  /* 0x000f0004061a7981 */ /* 0x000f62000c1e9900 */
[----:B-1----:R-:W-:-:S03]  /*13a90*/  IMAD.SHL.U32 R11, R12, 0x1000000, RZ ;  /* 0x010000000c0b7824 */ /* 0x002fc600078e00ff */
[----:B---3--:R-:W3:Y:S01]  /*13aa0*/  LDG.E.CONSTANT R20, desc[UR4][R6.64+0x1000] ;  /* 0x0010000406147981 */ /* 0x008ee2000c1e9900 */
[----:B------:R-:W-:Y:S01]  /*13ab0*/  SHF.R.U64 R12, R12, 0x8, R13 ;  /* 0x000000080c0c7819 */ /* 0x000fe2000000120d */
[----:B------:R-:W-:Y:S02]  /*13ac0*/  IMAD.MOV.U32 R10, RZ, RZ, RZ ;  /* 0x000000ffff0a7224 */ /* 0x000fe400078e00ff */
[----:B------:R-:W-:Y:S01]  /*13ad0*/  IMAD.MOV.U32 R13, RZ, RZ, RZ ;  /* 0x000000ffff0d7224 */ /* 0x000fe200078e00ff */
[----:B------:R-:W-:Y:S01]  /*13ae0*/  LOP3.LUT R12, R12, 0xfff, RZ, 0xc0, !PT ;  /* 0x00000fff0c0c7812 */ /* 0x000fe200078ec0ff */
[----:B------:R-:W-:Y:S01]  /*13af0*/  VIADD R21, R3, 0x8c ;  /* 0x0000008c03157836 */ /* 0x000fe20000000000 */
[----:B------:R-:W-:Y:S04]  /*13b00*/  REDG.E.OR.64.STRONG.GPU desc[UR4][R22.64], R28 ;  /* 0x0000001c1600798e */ /* 0x000fe8000f12e504 */
[----:B------:R0:W-:Y:S01]  /*13b10*/  REDG.E.OR.64.STRONG.GPU desc[UR4][R22.64], R10 ;  /* 0x0000000a1600798e */ /* 0x0001e2000f12e504 */
[----:B------:R-:W-:-:S03]  /*13b20*/  SHF.R.U32.HI R21, RZ, 0x6, R21 ;  /* 0x00000006ff157819 */ /* 0x000fc60000011615 */
[----:B------:R1:W-:Y:S01]  /*13b30*/  REDG.E.OR.64.STRONG.GPU desc[UR4][R22.64+0x8], R12 ;  /* 0x0000080c1600798e */ /* 0x0003e2000f12e504 */
[----:B------:R-:W-:Y:S02]  /*13b40*/  IMAD.MOV.U32 R35, RZ, RZ, RZ ;  /* 0x000000ffff237224 */ /* 0x000fe400078e00ff */
[----:B------:R-:W-:-:S05]  /*13b50*/  IMAD.WIDE.U32 R36, R21, 0x8, R8 ;  /* 0x0000000815247825 */ /* 0x000fca00078e0008 */
[----:B------:R1:W-:Y:S01]  /*13b60*/  REDG.E.OR.64.STRONG.GPU desc[UR4][R36.64], R34 ;  /* 0x000000222400798e */ /* 0x0003e2000f12e504 */
[C---:B0-----:R-:W-:Y:S01]  /*13b70*/  VIADD R10, R3.reuse, 0xa0 ;  /* 0x000000a0030a7836 */ /* 0x041fe20000000000 */
[----:B-1----:R-:W-:Y:S01]  /*13b80*/  LOP3.LUT R23, R2, 0xfffff, RZ, 0xc0, !PT ;  /* 0x000fffff02177812 */ /* 0x002fe200078ec0ff */
[----:B------:R-:W-:-:S03]  /*13b90*/  VIADD R2, R3, 0xb4 ;  /* 0x000000b403027836 */ /* 0x000fc60000000000 */
[----:B------:R-:W-:Y:S02]  /*13ba0*/  SHF.R.U32.HI R29, RZ, 0x6, R10 ;  /* 0x00000006ff1d7819 */ /* 0x000fe4000001160a */
[----:B------:R-:W-:Y:S01]  /*13bb0*/  SHF.R.U32.HI R13, RZ, 0x6, R2 ;  /* 0x00000006ff0d7819 */ /* 0x000fe20000011602 */
[----:B------:R-:W-:Y:S02]  /*13bc0*/  VIADD R2, R3, 0xc8 ;  /* 0x000000c803027836 */ /* 0x000fe40000000000 */
[----:B------:R-:W-:-:S04]  /*13bd0*/  IMAD.WIDE.U32 R28, R29, 0x8, R8 ;  /* 0x000000081d1c7825 */ /* 0x000fc800078e0008 */
[----:B------:R-:W-:Y:S01]  /*13be0*/  IMAD.MOV.U32 R22, RZ, RZ, RZ ;  /* 0x000000ffff167224 */ /* 0x000fe200078e00ff */
[----:B------:R-:W-:Y:S01]  /*13bf0*/  SHF.R.U32.HI R37, RZ, 0x6, R2 ;  /* 0x00000006ff257819 */ /* 0x000fe20000011602 */
[C---:B------:R-:W-:Y:S02]  /*13c00*/  IMAD.SHL.U32 R11, R14.reuse, 0x100000, RZ ;  /* 0x001000000e0b7824 */ /* 0x040fe400078e00ff */
[----:B------:R-:W-:Y:S01]  /*13c10*/  IMAD.WIDE.U32 R12, R13, 0x8, R8 ;  /* 0x000000080d0c7825 */ /* 0x000fe200078e0008 */
[----:B------:R-:W-:Y:S01]  /*13c20*/  SHF.R.U64 R14, R14, 0xc, R15 ;  /* 0x0000000c0e0e7819 */ /* 0x000fe2000000120f */
[----:B------:R0:W-:Y:S02]  /*13c30*/  REDG.E.OR.64.STRONG.GPU desc[UR4][R28.64], R22 ;  /* 0x000000161c00798e */ /* 0x0001e4000f12e504 */
[----:B------:R-:W-:Y:S02]  /*13c40*/  IMAD.MOV.U32 R10, RZ, RZ, RZ ;  /* 0x000000ffff0a7224 */ /* 0x000fe400078e00ff */
[----:B------:R-:W-:Y:S01]  /*13c50*/  VIADD R2, R3, 0xdc ;  /* 0x000000dc03027836 */ /* 0x000fe20000000000 */
[----:B------:R-:W-:-:S02]  /*13c60*/  LOP3.LUT R14, R14, 0xff, RZ, 0xc0, !PT ;  /* 0x000000ff0e0e7812 */ /* 0x000fc400078ec0ff */
[----:B------:R1:W-:Y:S01]  /*13c70*/  REDG.E.OR.64.STRONG.GPU desc[UR4][R12.64], R10 ;  /* 0x0000000a0c00798e */ /* 0x0003e2000f12e504 */
[----:B------:R-:W-:Y:S01]  /*13c80*/  IMAD.MOV.U32 R15, RZ, RZ, RZ ;  /* 0x000000ffff0f7224 */ /* 0x000fe200078e00ff */
[----:B------:R-:W-:Y:S01]  /*13c90*/  SHF.R.U32.HI R35, RZ, 0x6, R2 ;  /* 0x00000006ff237819 */ /* 0x000fe20000011602 */
[----:B------:R-:W-:Y:S01]  /*13ca0*/  VIADD R2, R3, 0xf0 ;  /* 0x000000f003027836 */ /* 0x000fe20000000000 */
[C---:B------:R-:W-:Y:S01]  /*13cb0*/  SHF.L.U64.HI R17, R16.reuse, 0x1c, R17 ;  /* 0x0000001c10117819 */ /* 0x040fe20000010211 */
[----:B------:R-:W-:Y:S01]  /*13cc0*/  IMAD.SHL.U32 R27, R27, 0x100, RZ ;  /* 0x000001001b1b7824 */ /* 0x000fe200078e00ff */
[----:B------:R1:W-:Y:S01]  /*13cd0*/  REDG.E.OR.64.STRONG.GPU desc[UR4][R12.64+0x8], R14 ;  /* 0x0000080e0c00798e */ /* 0x0003e2000f12e504 */
[----:B------:R-:W-:Y:S01]  /*13ce0*/  IMAD.SHL.U32 R16, R16, 0x10000000, RZ ;  /* 0x1000000010107824 */ /* 0x000fe200078e00ff */
[----:B0-----:R-:W-:Y:S02]  /*13cf0*/  LOP3.LUT R29, R17, 0xffff, RZ, 0xc0, !PT ;  /* 0x0000ffff111d7812 */ /* 0x001fe400078ec0ff */
[----:B-1----:R-:W3:Y:S01]  /*13d00*/  LDG.E.64.CONSTANT R10, desc[UR4][R6.64+0x1300] ;  /* 0x00130004060a7981 */ /* 0x002ee2000c1e9b00 */
[----:B------:R-:W-:Y:S01]  /*13d10*/  SHF.R.U32.HI R17, RZ, 0x6, R2 ;  /* 0x00000006ff117819 */ /* 0x000fe20000011602 */
[----:B------:R-:W-:-:S02]  /*13d20*/  VIADD R21, R3, 0x104 ;  /* 0x0000010403157836 */ /* 0x000fc40000000000 */
[----:B------:R-:W3:Y:S04]  /*13d30*/  LDG.E.CONSTANT R2, desc[UR4][R6.64+0x1500] ;  /* 0x0015000406027981 */ /* 0x000ee8000c1e9900 */
[----:B------:R-:W3:Y:S01]  /*13d40*/  LDG.E.64.CONSTANT R12, desc[UR4][R6.64+0x1400] ;  /* 0x00140004060c7981 */ /* 0x000ee2000c1e9b00 */
[----:B------:R-:W-:Y:S01]  /*13d50*/  LOP3.LUT R22, R27, 0xfffff00, RZ, 0xc0, !PT ;  /* 0x0fffff001b167812 */ /* 0x000fe200078ec0ff */
[----:B------:R-:W-:Y:S01]  /*13d60*/  IMAD.WIDE.U32 R36, R37, 0x8, R8 ;  /* 0x0000000825247825 */ /* 0x000fe200078e0008 */
[----:B------:R-:W-:-:S03]  /*13d70*/  LOP3.LUT R28, R16, 0xf0000000, RZ, 0xc0, !PT ;  /* 0xf0000000101c7812 */ /* 0x000fc600078ec0ff */
[----:B------:R-:W-:Y:S01]  /*13d80*/  IMAD.MOV.U32 R23, RZ, RZ, RZ ;  /* 0x000000ffff177224 */ /* 0x000fe200078e00ff */
[----:B------:R-:W-:Y:S01]  /*13d90*/  SHF.R.U32.HI R21, RZ, 0x6, R21 ;  /* 0x00000006ff157819 */ /* 0x000fe20000011615 */
[----:B------:R-:W-:-:S03]  /*13da0*/  IMAD.WIDE.U32 R34, R35, 0x8, R8 ;  /* 0x0000000823227825 */ /* 0x000fc600078e0008 */
[----:B------:R0:W-:Y:S01]  /*13db0*/  REDG.E.OR.64.STRONG.GPU desc[UR4][R36.64], R22 ;  /* 0x000000162400798e */ /* 0x0001e2000f12e504 */
[----:B------:R-:W-:Y:S02]  /*13dc0*/  IMAD.U32 R15, R24, 0x10000, RZ ;  /* 0x00010000180f7824 */ /* 0x000fe400078e00ff */
[----:B------:R-:W-:Y:S01]  /*13dd0*/  IMAD.WIDE.U32 R16, R17, 0x8, R8 ;  /* 0x0000000811107825 */ /* 0x000fe200078e0008 */
[----:B------:R1:W-:Y:S03]  /*13de0*/  REDG.E.OR.64.STRONG.GPU desc[UR4][R34.64], R28 ;  /* 0x0000001c2200798e */ /* 0x0003e6000f12e504 */
[----:B------:R-:W-:Y:S02]  /*13df0*/  IMAD.MOV.U32 R14, RZ, RZ, RZ ;  /* 0x000000ffff0e7224 */ /* 0x000fe400078e00ff */
[----:B------:R-:W-:-:S03]  /*13e00*/  IMAD.SHL.U32 R30, R30, 0x10, RZ ;  /* 0x000000101e1e7824 */ /* 0x000fc600078e00ff */
[----:B------:R1:W-:Y:S01]  /*13e10*/  REDG.E.OR.64.STRONG.GPU desc[UR4][R16.64], R14 ;  /* 0x0000000e1000798e */ /* 0x0003e2000f12e504 */
[----:B0-----:R-:W-:Y:S01]  /*13e20*/  SHF.R.U64 R22, R24, 0x10, R25 ;  /* 0x0000001018167819 */ /* 0x001fe20000001219 */
[----:B-1----:R-:W-:-:S04]  /*13e30*/  IMAD.WIDE.U32 R28, R21, 0x8, R8 ;  /* 0x00000008151c7825 */ /* 0x002fc800078e0008 */
[----:B------:R-:W-:Y:S01]  /*13e40*/  VIADD R21, R3, 0x118 ;  /* 0x0000011803157836 */ /* 0x000fe20000000000 */
[----:B------:R-:W3:Y:S04]  /*13e50*/  LDG.E.64.CONSTANT R14, desc[UR4][R6.64+0x1600] ;  /* 0x00160004060e7981 */ /* 0x000ee8000c1e9b00 */
[----:B------:R-:W-:Y:S02]  /*13e60*/  SHF.R.U32.HI R21, RZ, 0x6, R21 ;  /* 0x00000006ff157819 */ /* 0x000fe40000011615 */
[----:B------:R-:W-:Y:S01]  /*13e70*/  LOP3.LUT R22, R22, 0xf, RZ, 0xc0, !PT ;  /* 0x0000000f16167812 */ /* 0x000fe200078ec0ff */
[----:B------:R-:W-:Y:S01]  /*13e80*/  IMAD.MOV.U32 R25, RZ, RZ, RZ ;  /* 0x000000ffff197224 */ /* 0x000fe200078e00ff */
[----:B------:R-:W-:Y:S01]  /*13e90*/  LOP3.LUT R24, R30, 0xfffff0, RZ, 0xc0, !PT ;  /* 0x00fffff01e187812 */ /* 0x000fe200078ec0ff */
[----:B------:R-:W-:-:S02]  /*13ea0*/  IMAD.WIDE.U32 R34, R21, 0x8, R8 ;  /* 0x0000000815227825 */ /* 0x000fc400078e0008 */
[----:B------:R0:W-:Y:S02]  /*13eb0*/  REDG.E.OR.64.STRONG.GPU desc[UR4][R16.64+0x8], R22 ;  /* 0x000008161000798e */ /* 0x0001e4000f12e504 */
[----:B------:R-:W-:Y:S02]  /*13ec0*/  VIADD R21, R3, 0x12c ;  /* 0x0000012c03157836 */ /* 0x000fe40000000000 */
[----:B------:R1:W-:Y:S03]  /*13ed0*/  REDG.E.OR.64.STRONG.GPU desc[UR4][R28.64], R24 ;  /* 0x000000181c00798e */ /* 0x0003e6000f12e504 */
[----:B------:R-:W-:Y:S01]  /*13ee0*/  SHF.R.U32.HI R21, RZ, 0x6, R21 ;  /* 0x00000006ff157819 */ /* 0x000fe20000011615 */
[----:B0-----:R-:W3:Y:S04]  /*13ef0*/  LDG.E.64.CONSTANT R16, desc[UR4][R6.64+0x1900] ;  /* 0x0019000406107981 */ /* 0x001ee8000c1e9b00 */
[----:B------:R-:W3:Y:S01]  /*13f00*/  LDG.E.64.CONSTANT R22, desc[UR4][R6.64+0x1b00] ;  /* 0x001b000406167981 */ /* 0x000ee2000c1e9b00 */
[----:B-1----:R-:W-:-:S04]  /*13f10*/  IMAD.WIDE.U32 R24, R21, 0x8, R8 ;  /* 0x0000000815187825 */ /* 0x002fc800078e0008 */
[----:B------:R-:W-:Y:S01]  /*13f20*/  IMAD.MOV.U32 R29, RZ, RZ, RZ ;  /* 0x000000ffff1d7224 */ /* 0x000fe200078e00ff */
[----:B------:R-:W-:Y:S02]  /*13f30*/  SHF.L.U64.HI R21, R32, 0x14, R33 ;  /* 0x0000001420157819 */ /* 0x000fe40000010221 */
[C---:B--2---:R-:W-:Y:S02]  /*13f40*/  SHF.L.U64.HI R27, R4.reuse, 0x18, R5 ;  /* 0x00000018041b7819 */ /* 0x044fe40000010205 */
[----:B------:R-:W2:Y:S01]  /*13f50*/  LDG.E.CONSTANT R5, desc[UR4][R6.64+0x1700] ;  /* 0x0017000406057981 */ /* 0x000ea2000c1e9900 */
[----:B------:R-:W-:Y:S01]  /*13f60*/  IMAD.SHL.U32 R4, R4, 0x1000000, RZ ;  /* 0x0100000004047824 */ /* 0x000fe200078e00ff */
[----:B------:R-:W-:-:S04]  /*13f70*/  LOP3.LUT R31, R27, 0xfff, RZ, 0xc0, !PT ;  /* 0x00000fff1b1f7812 */ /* 0x000fc800078ec0ff */
[----:B------:R-:W-:Y:S02]  /*13f80*/  LOP3.LUT R30, R4, 0xff000000, RZ, 0xc0, !PT ;  /* 0xff000000041e7812 */ /* 0x000fe400078ec0ff */
[----:B------:R-:W2:Y:S04]  /*13f90*/  LDG.E.CONSTANT R4, desc[UR4][R6.64+0x1800] ;  /* 0x0018000406047981 */ /* 0x000ea8000c1e9900 */
[----:B------:R0:W-:Y:S01]  /*13fa0*/  REDG.E.OR.64.STRONG.GPU desc[UR4][R34.64], R30 ;  /* 0x0000001e2200798e */ /* 0x0001e2000f12e504 */
[----:B----4-:R-:W-:Y:S02]  /*13fb0*/  IMAD.SHL.U32 R0, R0, 0x100, RZ ;  /* 0x0000010000007824 */ /* 0x010fe400078e00ff */
[----:B-----5:R-:W-:Y:S01]  /*13fc0*/  IMAD.SHL.U32 R27, R26, 0x1000, RZ ;  /* 0x000010001a1b7824 */ /* 0x020fe200078e00ff */
[----:B---3--:R-:W-:Y:S01]  /*13fd0*/  LOP3.LUT R28, R20, 0xfffff, RZ, 0xc0, !PT ;  /* 0x000fffff141c7812 */ /* 0x008fe200078ec0ff */
[----:B------:R-:W-:-:S02]  /*13fe0*/  VIADD R20, R3, 0x154 ;  /* 0x0000015403147836 */ /* 0x000fc40000000000 */
[----:B------:R-:W-:-:S03]  /*13ff0*/  IMAD.MOV.U32 R26, RZ, RZ, RZ ;  /* 0x000000ffff1a7224 */ /* 0x000fc600078e00ff */
[----:B0-----:R-:W-:Y:S02]  /*14000*/  SHF.R.U32.HI R35, RZ, 0x6, R20 ;  /* 0x00000006ff237819 */ /* 0x001fe40000011614 */
[----:B------:R-:W3:Y:S01]  /*14010*/  LDG.E.CONSTANT R20, desc[UR4][R6.64+0x1a00] ;  /* 0x001a000406147981 */ /* 0x000ee2000c1e9900 */
[----:B------:R-:W-:-:S03]  /*14020*/  LOP3.LUT R31, R0, 0xfffff00, RZ, 0xc0, !PT ;  /* 0x0fffff00001f7812 */ /* 0x000fc600078ec0ff */
[----:B------:R0:W-:Y:S04]  /*14030*/  REDG.E.OR.64.STRONG.GPU desc[UR4][R24.64], R26 ;  /* 0x0000001a1800798e */ /* 0x0001e8000f12e504 */
[----:B------:R1:W-:Y:S04]  /*14040*/  REDG.E.OR.64.STRONG.GPU desc[UR4][R18.64+0x28], R28 ;  /* 0x0000281c1200798e */ /* 0x0003e8000f12e504 */
[----:B------:R-:W4:Y:S04]  /*14050*/  LDG.E.CONSTANT R0, desc[UR4][R6.64+0x1d00] ;  /* 0x001d000406007981 */ /* 0x000f28000c1e9900 */
[----:B0-----:R-:W5:Y:S04]  /*14060*/  LDG.E.64.CONSTANT R24, desc[UR4][R6.64+0x1c00] ;  /* 0x001c000406187981 */ /* 0x001f68000c1e9b00 */
[----:B-1----:R-:W5:Y:S01]  /*14070*/  LDG.E.64.CONSTANT R18, desc[UR4][R6.64+0x1e00] ;  /* 0x001e000406127981 */ /* 0x002f62000c1e9b00 */
[----:B------:R-:W-:-:S03]  /*14080*/  LOP3.LUT R27, R21, 0xff, RZ, 0xc0, !PT ;  /* 0x000000ff151b7812 */ /* 0x000fc600078ec0ff */
[----:B------:R0:W5:Y:S01]  /*14090*/  LDG.E.CONSTANT R21, desc[UR4][R6.64+0x1f00] ;  /* 0x001f000406157981 */ /* 0x000162000c1e9900 */
[----:B------:R-:W-:Y:S02]  /*140a0*/  IMAD.SHL.U32 R32, R32, 0x100000, RZ ;  /* 0x0010000020207824 */ /* 0x000fe400078e00ff */
[C---:B------:R-:W-:Y:S02]  /*140b0*/  VIADD R33, R3.reuse, 0x168 ;  /* 0x0000016803217836 */ /* 0x040fe40000000000 */
[----:B------:R-:W-:Y:S01]  /*140c0*/  VIADD R28, R3, 0x17c ;  /* 0x0000017c031c7836 */ /* 0x000fe20000000000 */
[----:B------:R-:W-:Y:S01]  /*140d0*/  LOP3.LUT R26, R32, 0xfff00000, RZ, 0xc0, !PT ;  /* 0xfff00000201a7812 */ /* 0x000fe200078ec0ff */
[----:B------:R-:W-:Y:S01]  /*140e0*/  IMAD.WIDE.U32 R34, R35, 0x8, R8 ;  /* 0x0000000823227825 */ /* 0x000fe200078e0008 */
[----:B------:R-:W-:Y:S02]  /*140f0*/  SHF.R.U32.HI R33, RZ, 0x6, R33 ;  /* 0x00000006ff217819 */ /* 0x000fe40000011621 */
[----:B------:R-:W-:-:S02]  /*14100*/  SHF.R.U32.HI R29, RZ, 0x6, R28 ;  /* 0x00000006ff1d7819 */ /* 0x000fc4000001161c */
[----:B------:R1:W-:Y:S01]  /*14110*/  REDG.E.OR.64.STRONG.GPU desc[UR4][R34.64], R26 ;  /* 0x0000001a2200798e */ /* 0x0003e2000f12e504 */
[----:B------:R-:W-:-:S04]  /*14120*/  IMAD.WIDE.U32 R32, R33, 0x8, R8 ;  /* 0x0000000821207825 */ /* 0x000fc800078e0008 */
[----:B------:R-:W-:Y:S02]  /*14130*/  IMAD.MOV.U32 R30, RZ, RZ, RZ ;  /* 0x000000ffff1e7224 */ /* 0x000fe400078e00ff */
[----:B------:R-:W-:-:S03]  /*14140*/  IMAD.WIDE.U32 R28, R29, 0x8, R8 ;  /* 0x000000081d1c7825 */ /* 0x000fc600078e0008 */
[----:B------:R1:W-:Y:S01]  /*14150*/  REDG.E.OR.64.STRONG.GPU desc[UR4][R32.64], R30 ;  /* 0x0000001e2000798e */ /* 0x0003e2000f12e504 */
[C---:B0-----:R-:W-:Y:S01]  /*14160*/  VIADD R6, R3.reuse, 0x190 ;  /* 0x0000019003067836 */ /* 0x041fe20000000000 */
[C---:B-1----:R-:W-:Y:S01]  /*14170*/  SHF.R.U64 R26, R10.reuse, 0x4, R11 ;  /* 0x000000040a1a7819 */ /* 0x042fe2000000120b */
[----:B------:R-:W-:Y:S02]  /*14180*/  IMAD.SHL.U32 R11, R10, 0x10000000, RZ ;  /* 0x100000000a0b7824 */ /* 0x000fe400078e00ff */
[----:B------:R-:W-:Y:S02]  /*14190*/  IMAD.MOV.U32 R10, RZ, RZ, RZ ;  /* 0x000000ffff0a7224 */ /* 0x000fe400078e00ff */
[----:B------:R-:W-:-:S03]  /*141a0*/  VIADD R30, R3, 0x1a4 ;  /* 0x000001a4031e7836 */ /* 0x000fc60000000000 */
[----:B------:R0:W-:Y:S01]  /*141b0*/  REDG.E.OR.64.STRONG.GPU desc[UR4][R28.64], R10 ;  /* 0x0000000a1c00798e */ /* 0x0001e2000f12e504 */
[C---:B------:R-:W-:Y:S01]  /*141c0*/  SHF.L.U64.HI R7, R12.reuse, 0x10, R13 ;  /* 0x000000100c077819 */ /* 0x040fe2000001020d */
[----:B------:R-:W-:Y:S01]  /*141d0*/  IMAD.U32 R12, R12, 0x10000, RZ ;  /* 0x000100000c0c7824 */ /* 0x000fe200078e00ff */
[----:B------:R-:W-:Y:S01]  /*141e0*/  SHF.R.U32.HI R13, RZ, 0x6, R6 ;  /* 0x00000006ff0d7819 */ /* 0x000fe20000011606 */
[----:B------:R-:W-:Y:S01]  /*141f0*/  IMAD.MOV.U32 R27, RZ, RZ, RZ ;  /* 0x000000ffff1b7224 */ /* 0x000fe200078e00ff */
[----:B------:R-:W-:Y:S02]  /*14200*/  LOP3.LUT R26, R26, 0xffff, RZ, 0xc0, !PT ;  /* 0x0000ffff1a1a7812 */ /* 0x000fe400078ec0ff */
[----:B------:R-:W-:Y:S01]  /*14210*/  LOP3.LUT R6, R12, 0xffff0000, RZ, 0xc0, !PT ;  /* 0xffff00000c067812 */ /* 0x000fe200078ec0ff */
[----:B------:R-:W-:-:S04]  /*14220*/  IMAD.WIDE.U32 R12, R13, 0x8, R8 ;  /* 0x000000080d0c7825 */ /* 0x000fc800078e0008 */
[----:B0-----:R-:W-:Y:S01]  /*14230*/  IMAD.SHL.U32 R10, R2, 0x10, RZ ;  /* 0x00000010020a7824 */ /* 0x001fe200078e00ff */
[----:B------:R-:W-:Y:S01]  /*14240*/  SHF.R.U32.HI R11, RZ, 0x6, R30 ;  /* 0x00000006ff0b7819 */ /* 0x000fe2000001161e */
[----:B------:R-:W-:Y:S01]  /*14250*/  VIADD R2, R3, 0x1b8 ;  /* 0x000001b803027836 */ /* 0x000fe20000000000 */
[----:B------:R-:W-:Y:S01]  /*14260*/  LOP3.LUT R7, R7, 0xf, RZ, 0xc0, !PT ;  /* 0x0000000f07077812 */ /* 0x000fe200078ec0ff */
[----:B------:R0:W-:Y:S03]  /*14270*/  REDG.E.OR.64.STRONG.GPU desc[UR4][R28.64+0x8], R26 ;  /* 0x0000081a1c00798e */ /* 0x0001e6000f12e504 */
[----:B------:R-:W-:Y:S01]  /*14280*/  SHF.R.U32.HI R31, RZ, 0x6, R2 ;  /* 0x00000006ff1f7819 */ /* 0x000fe20000011602 */
[----:B------:R-:W-:Y:S01]  /*14290*/  VIADD R2, R3, 0x1cc ;  /* 0x000001cc03027836 */ /* 0x000fe20000000000 */
[----:B------:R1:W-:Y:S01]  /*142a0*/  REDG.E.OR.64.STRONG.GPU desc[UR4][R12.64], R6 ;  /* 0x000000060c00798e */ /* 0x0003e2000f12e504 */
[----:B0-----:R-:W-:Y:S01]  /*142b0*/  LOP3.LUT R27, R10, 0xfffff0, RZ, 0xc0, !PT ;  /* 0x00fffff00a1b7812 */ /* 0x001fe200078ec0ff */
[----:B------:R-:W-:-:S04]  /*142c0*/  IMAD.WIDE.U32 R28, R11, 0x8, R8 ;  /* 0x000000080b1c7825 */ /* 0x000fc800078e0008 */
[----:B------:R-:W-:Y:S01]  /*142d0*/  IMAD.MOV.U32 R26, RZ, RZ, RZ ;  /* 0x000000ffff1a7224 */ /* 0x000fe200078e00ff */
[C---:B------:R-:W-:Y:S02]  /*142e0*/  SHF.R.U64 R10, R14.reuse, 0x8, R15 ;  /* 0x000000080e0a7819 */ /* 0x040fe4000000120f */
[----:B-1----:R-:W-:Y:S01]  /*142f0*/  SHF.R.U32.HI R13, RZ, 0x6, R2 ;  /* 0x00000006ff0d7819 */ /* 0x002fe20000011602 */
[----:B------:R-:W-:Y:S01]  /*14300*/  VIADD R2, R3, 0x1e0 ;  /* 0x000001e003027836 */ /* 0x000fe20000000000 */
[----:B------:R0:W-:Y:S01]  /*14310*/  REDG.E.OR.64.STRONG.GPU desc[UR4][R28.64], R26 ;  /* 0x0000001a1c00798e */ /* 0x0001e2000f12e504 */
[----:B------:R-:W-:Y:S01]  /*14320*/  IMAD.SHL.U32 R11, R14, 0x1000000, RZ ;  /* 0x010000000e0b7824 */ /* 0x000fe200078e00ff */
[----:B------:R-:W-:Y:S01]  /*14330*/  LOP3.LUT R6, R10, 0xfff, RZ, 0xc0, !PT ;  /* 0x00000fff0a067812 */ /* 0x000fe200078ec0ff */
[----:B------:R-:W-:-:S04]  /*14340*/  IMAD.WIDE.U32 R14, R31, 0x8, R8 ;  /* 0x000000081f0e7825 */ /* 0x000fc800078e0008 */
[----:B------:R-:W-:Y:S02]  /*14350*/  IMAD.MOV.U32 R10, RZ, RZ, RZ ;  /* 0x000000ffff0a7224 */ /* 0x000fe400078e00ff */
[----:B------:R-:W-:Y:S02]  /*14360*/  IMAD.MOV.U32 R7, RZ, RZ, RZ ;  /* 0x000000ffff077224 */ /* 0x000fe400078e00ff */
[----:B------:R-:W-:Y:S01]  /*14370*/  IMAD.WIDE.U32 R12, R13, 0x8, R8 ;  /* 0x000000080d0c7825 */ /* 0x000fe200078e0008 */
[----:B------:R1:W-:Y:S01]  /*14380*/  REDG.E.OR.64.STRONG.GPU desc[UR4][R14.64], R10 ;  /* 0x0000000a0e00798e */ /* 0x0003e2000f12e504 */
[----:B0-----:R-:W-:Y:S02]  /*14390*/  SHF.R.U32.HI R29, RZ, 0x6, R2 ;  /* 0x00000006ff1d7819 */ /* 0x001fe40000011602 */
[----:B------:R-:W-:Y:S01]  /*143a0*/  IMAD.MOV.U32 R27, RZ, RZ, RZ ;  /* 0x000000ffff1b7224 */ /* 0x000fe200078e00ff */
[----:B------:R0:W-:Y:S01]  /*143b0*/  REDG.E.OR.64.STRONG.GPU desc[UR4][R14.64+0x8], R6 ;  /* 0x000008060e00798e */ /* 0x0001e2000f12e504 */
[----:B------:R-:W-:Y:S01]  /*143c0*/  SHF.R.U64 R2, R16, 0xc, R17 ;  /* 0x0000000c10027819 */ /* 0x000fe20000001211 */
[----:B------:R-:W-:-:S02]  /*143d0*/  IMAD.MOV.U32 R28, RZ, RZ, RZ ;  /* 0x000000ffff1c7224 */ /* 0x000fc400078e00ff */
[----:B-1----:R-:W-:-:S04]  /*143e0*/  IMAD.WIDE.U32 R10, R29, 0x8, R8 ;  /* 0x000000081d0a7825 */ /* 0x002fc800078e0008 */
[----:B------:R-:W-:Y:S01]  /*143f0*/  IMAD.SHL.U32 R29, R16, 0x100000, RZ ;  /* 0x00100000101d7824 */ /* 0x000fe200078e00ff */
[----:B0-----:R-:W-:Y:S01]  /*14400*/  LOP3.LUT R6, R2, 0xff, RZ, 0xc0, !PT ;  /* 0x000000ff02067812 */ /* 0x001fe200078ec0ff */
[C---:B------:R-:W-:Y:S01]  /*14410*/  VIADD R2, R3.reuse, 0x208 ;  /* 0x0000020803027836 */ /* 0x040fe20000000000 */
[----:B------:R-:W-:Y:S01]  /*14420*/  SHF.L.U64.HI R15, R22, 0x1c, R23 ;  /* 0x0000001c160f7819 */ /* 0x000fe20000010217 */
[C---:B------:R-:W-:Y:S02]  /*14430*/  VIADD R14, R3.reuse, 0x244 ;  /* 0x00000244030e7836 */ /* 0x040fe40000000000 */
[----:B------:R-:W-:Y:S01]  /*14440*/  VIADD R23, R3, 0x26c ;  /* 0x0000026c03177836 */ /* 0x000fe20000000000 */
[----:B------:R-:W-:-:S04]  /*14450*/  LOP3.LUT R17, R15, 0xffff, RZ, 0xc0, !PT ;  /* 0x0000ffff0f117812 */ /* 0x000fc800078ec0ff */
[----:B------:R-:W-:Y:S01]  /*14460*/  SHF.R.U32.HI R23, RZ, 0x6, R23 ;  /* 0x00000006ff177819 */ /* 0x000fe20000011617 */
[----:B------:R-:W-:Y:S02]  /*14470*/  IMAD.SHL.U32 R16, R22, 0x10000000, RZ ;  /* 0x1000000016107824 */ /* 0x000fe400078e00ff */
[----:B------:R-:W-:Y:S02]  /*14480*/  IMAD.MOV.U32 R15, RZ, RZ, RZ ;  /* 0x000000ffff0f7224 */ /* 0x000fe400078e00ff */
[----:B------:R-:W-:Y:S01]  /*14490*/  IMAD.MOV.U32 R22, RZ, RZ, RZ ;  /* 0x000000ffff167224 */ /* 0x000fe200078e00ff */
[----:B------:R-:W-:Y:S01]  /*144a0*/  LOP3.LUT R16, R16, 0xf0000000, RZ, 0xc0, !PT ;  /* 0xf000000010107812 */ /* 0x000fe200078ec0ff */
[----:B--2---:R-:W-:-:S05]  /*144b0*/  IMAD.SHL.U32 R5, R5, 0x1000, RZ ;  /* 0x0000100005057824 */ /* 0x004fca00078e00ff */
[----:B------:R-:W-:Y:S01]  /*144c0*/  LOP3.LUT R26, R5, 0xfffff000, RZ, 0xc0, !PT ;  /* 0xfffff000051a7812 */ /* 0x000fe200078ec0ff */
[----:B------:R-:W-:-:S04]  /*144d0*/  VIADD R5, R3, 0x1f4 ;  /* 0x000001f403057836 */ /* 0x000fc80000000000 */
[----:B------:R0:W-:Y:S01]  /*144e0*/  REDG.E.OR.64.STRONG.GPU desc[UR4][R12.64], R26 ;  /* 0x0000001a0c00798e */ /* 0x0001e2000f12e504 */
[----:B------:R-:W-:Y:S02]  /*144f0*/  SHF.R.U32.HI R31, RZ, 0x6, R5 ;  /* 0x00000006ff1f7819 */ /* 0x000fe40000011605 */
[----:B------:R-:W-:Y:S01]  /*14500*/  LOP3.LUT R5, R4, 0xfffff, RZ, 0xc0, !PT ;  /* 0x000fffff04057812 */ /* 0x000fe200078ec0ff */
[----:B------:R-:W-:Y:S02]  /*14510*/  IMAD.MOV.U32 R4, RZ, RZ, RZ ;  /* 0x000000ffff047224 */ /* 0x000fe400078e00ff */
[----:B------:R-:W-:-:S03]  /*14520*/  IMAD.WIDE.U32 R30, R31, 0x8, R8 ;  /* 0x000000081f1e7825 */ /* 0x000fc600078e0008 */
[----:B------:R1:W-:Y:S04]  /*14530*/  REDG.E.OR.64.STRONG.GPU desc[UR4][R10.64], R4 ;  /* 0x000000040a00798e */ /* 0x0003e8000f12e504 */
[----:B------:R-:W-:Y:S01]  /*14540*/  REDG.E.OR.64.STRONG.GPU desc[UR4][R30.64], R28 ;  /* 0x0000001c1e00798e */ /* 0x000fe2000f12e504 */
[C---:B0-----:R-:W-:Y:S02]  /*14550*/  VIADD R13, R3.reuse, 0x230 ;  /* 0x00000230030d7836 */ /* 0x041fe40000000000 */
[C---:B------:R-:W-:Y:S01]  /*14560*/  VIADD R12, R3.reuse, 0x21c ;  /* 0x0000021c030c7836 */ /* 0x040fe20000000000 */
[----:B------:R0:W-:Y:S01]  /*14570*/  REDG.E.OR.64.STRONG.GPU desc[UR4][R30.64+0x8], R6 ;  /* 0x000008061e00798e */ /* 0x0001e2000f12e504 */
[----:B-1----:R-:W-:Y:S01]  /*14580*/  VIADD R4, R3, 0x258 ;  /* 0x0000025803047836 */ /* 0x002fe20000000000 */
[----:B------:R-:W-:-:S02]  /*14590*/  SHF.R.U32.HI R3, RZ, 0x6, R2 ;  /* 0x00000006ff037819 */ /* 0x000fc40000011602 */
[----:B------:R-:W-:Y:S01]  /*145a0*/  SHF.R.U32.HI R5, RZ, 0x6, R12 ;  /* 0x00000006ff057819 */ /* 0x000fe2000001160c */
[----:B---3--:R-:W-:Y:S01]  /*145b0*/  IMAD.SHL.U32 R20, R20, 0x100, RZ ;  /* 0x0000010014147824 */ /* 0x008fe200078e00ff */
[----:B------:R-:W-:Y:S02]  /*145c0*/  SHF.R.U32.HI R11, RZ, 0x6, R14 ;  /* 0x00000006ff0b7819 */ /* 0x000fe4000001160e */
[----:B0-----:R-:W-:Y:S02]  /*145d0*/  SHF.R.U32.HI R7, RZ, 0x6, R13 ;  /* 0x00000006ff077819 */ /* 0x001fe4000001160d */
[----:B------:R-:W-:Y:S02]  /*145e0*/  SHF.R.U32.HI R13, RZ, 0x6, R4 ;  /* 0x00000006ff0d7819 */ /* 0x000fe40000011604 */
[----:B------:R-:W-:Y:S01]  /*145f0*/  LOP3.LUT R14, R20, 0xfffff00, RZ, 0xc0, !PT ;  /* 0x0fffff00140e7812 */ /* 0x000fe200078ec0ff */
[----:B------:R-:W-:-:S04]  /*14600*/  IMAD.WIDE.U32 R2, R3, 0x8, R8 ;  /* 0x0000000803027825 */ /* 0x000fc800078e0008 */
[----:B----4-:R-:W-:Y:S01]  /*14610*/  IMAD.SHL.U32 R20, R0, 0x10, RZ ;  /* 0x0000001000147824 */ /* 0x010fe200078e00ff */
[----:B------:R0:W-:Y:S01]  /*14620*/  REDG.E.OR.64.STRONG.GPU desc[UR4][R2.64], R14 ;  /* 0x0000000e0200798e */ /* 0x0001e2000f12e504 */
[----:B------:R-:W-:-:S04]  /*14630*/  IMAD.WIDE.U32 R4, R5, 0x8, R8 ;  /* 0x0000000805047825 */ /* 0x000fc800078e0008 */
[----:B------:R-:W-:-:S04]  /*14640*/  IMAD.WIDE.U32 R6, R7, 0x8, R8 ;  /* 0x0000000807067825 */ /* 0x000fc800078e0008 */
[----:B------:R-:W-:Y:S01]  /*14650*/  IMAD.WIDE.U32 R10, R11, 0x8, R8 ;  /* 0x000000080b0a7825 */ /* 0x000fe200078e0008 */
[----:B-----5:R-:W-:Y:S01]  /*14660*/  SHF.L.U64.HI R0, R18, 0x18, R19 ;  /* 0x0000001812007819 */ /* 0x020fe20000010213 */
[----:B------:R-:W-:Y:S02]  /*14670*/  REDG.E.OR.64.STRONG.GPU desc[UR4][R4.64], R16 ;  /* 0x000000100400798e */ /* 0x000fe4000f12e504 */
[----:B------:R-:W-:-:S04]  /*14680*/  IMAD.WIDE.U32 R12, R13, 0x8, R8 ;  /* 0x000000080d0c7825 */ /* 0x000fc800078e0008 */
[----:B------:R-:W-:-:S04]  /*14690*/  IMAD.WIDE.U32 R8, R23, 0x8, R8 ;  /* 0x0000000817087825 */ /* 0x000fc800078e0008 */
[----:B------:R-:W-:Y:S02]  /*146a0*/  IMAD.SHL.U32 R19, R18, 0x1000000, RZ ;  /* 0x0100000012137824 */ /* 0x000fe400078e00ff */
[C---:B------:R-:W-:Y:S01]  /*146b0*/  IMAD.U32 R23, R24.reuse, 0x10000, RZ ;  /* 0x0001000018177824 */ /* 0x040fe200078e00ff */
[----:B------:R-:W-:Y:S01]  /*146c0*/  SHF.R.U64 R24, R24, 0x10, R25 ;  /* 0x0000001018187819 */ /* 0x000fe20000001219 */
[----:B------:R-:W-:Y:S01]  /*146d0*/  IMAD.SHL.U32 R25, R21, 0x1000, RZ ;  /* 0x0000100015197824 */ /* 0x000fe200078e00ff */
[----:B0-----:R-:W-:Y:S01]  /*146e0*/  LOP3.LUT R2, R19, 0xff000000, RZ, 0xc0, !PT ;  /* 0xff00000013027812 */ /* 0x001fe200078ec0ff */
[----:B------:R-:W-:Y:S01]  /*146f0*/  IMAD.MOV.U32 R19, RZ, RZ, RZ ;  /* 0x000000ffff137224 */ /* 0x000fe200078e00ff */
[----:B------:R-:W-:Y:S01]  /*14700*/  LOP3.LUT R18, R24, 0xf, RZ, 0xc0, !PT ;  /* 0x0000000f18127812 */ /* 0x000fe200078ec0ff */
[----:B------:R-:W-:Y:S01]  /*14710*/  IMAD.MOV.U32 R21, RZ, RZ, RZ ;  /* 0x000000ffff157224 */ /* 0x000fe200078e00ff */
[----:B------:R-:W-:Y:S01]  /*14720*/  LOP3.LUT R20, R20, 0xfffff0, RZ, 0xc0, !PT ;  /* 0x00fffff014147812 */ /* 0x000fe200078ec0ff */
[----:B------:R-:W-:Y:S01]  /*14730*/  IMAD.MOV.U32 R24, RZ, RZ, RZ ;  /* 0x000000ffff187224 */ /* 0x000fe200078e00ff */
[----:B------:R-:W-:Y:S01]  /*14740*/  LOP3.LUT R3, R0, 0xfff, RZ, 0xc0, !PT ;  /* 0x00000fff00037812 */ /* 0x000fe200078ec0ff */
[----:B------:R-:W-:Y:S04]  /*14750*/  REDG.E.OR.64.STRONG.GPU desc[UR4][R6.64], R22 ;  /* 0x000000160600798e */ /* 0x000fe8000f12e504 */
[----:B------:R-:W-:Y:S04]  /*14760*/  REDG.E.OR.64.STRONG.GPU desc[UR4][R6.64+0x8], R18 ;  /* 0x000008120600798e */ /* 0x000fe8000f12e504 */
[----:B------:R-:W-:Y:S04]  /*14770*/  REDG.E.OR.64.STRONG.GPU desc[UR4][R10.64], R20 ;  /* 0x000000140a00798e */ /* 0x000fe8000f12e504 */
[----:B------:R-:W-:Y:S04]  /*14780*/  REDG.E.OR.64.STRONG.GPU desc[UR4][R12.64], R2 ;  /* 0x000000020c00798e */ /* 0x000fe8000f12e504 */
[----:B------:R-:W-:Y:S01]  /*14790*/  REDG.E.OR.64.STRONG.GPU desc[UR4][R8.64], R24 ;  /* 0x000000180800798e */ /* 0x000fe2000f12e504 */
[----:B------:R-:W-:Y:S05]  /*147a0*/  EXIT ;  /* 0x000000000000794d */ /* 0x000fea0003800000 */
.L_x_237:
        /* <DEDUP_REMOVED lines=26> */
.L_x_239:
[CC--:B0-----:R-:W-:Y:S02]  /*14950*/  SHF.L.U64.HI R7, R13.reuse, R10.reuse, RZ ;  /* 0x0000000a0d077219 */ /* 0x0c1fe400000102ff */
[----:B------:R-:W-:-:S05]  /*14960*/  SHF.L.U32 R6, R13, R10, RZ ;  /* 0x0000000a0d067219 */ /* 0x000fca00000006ff */
[----:B------:R1:W-:Y:S02]  /*14970*/  REDG.E.OR.64.STRONG.GPU desc[UR4][R4.64], R6 ;  /* 0x000000060400798e */ /* 0x0003e4000f12e504 */
.L_x_240:
[----:B------:R-:W-:Y:S05]  /*14980*/  BSYNC.RECONVERGENT B0 ;  /* 0x0000000000007941 */ /* 0x000fea0003800200 */
.L_x_238:
        /* <DEDUP_REMOVED lines=26> */
.L_x_242:
[-C--:B0-----:R-:W-:Y:S01]  /*14b30*/  SHF.L.U64.HI R7, R13, R12.reuse, RZ ;  /* 0x0000000c0d077219 */ /* 0x081fe200000102ff */
[----:B------:R-:W-:Y:S01]  /*14b40*/  IMAD.WIDE.U32 R4, R11, 0x8, R8 ;  /* 0x000000080b047825 */ /* 0x000fe200078e0008 */
[----:B------:R-:W-:-:S05]  /*14b50*/  SHF.L.U32 R6, R13, R12, RZ ;  /* 0x0000000c0d067219 */ /* 0x000fca00000006ff */
[----:B------:R1:W-:Y:S02]  /*14b60*/  REDG.E.OR.64.STRONG.GPU desc[UR4][R4.64], R6 ;  /* 0x000000060400798e */ /* 0x0003e4000f12e504 */
.L_x_243:
[----:B------:R-:W-:Y:S05]  /*14b70*/  BSYNC.RECONVERGENT B0 ;  /* 0x0000000000007941 */ /* 0x000fea0003800200 */
.L_x_241:
        /* <DEDUP_REMOVED lines=26> */
.L_x_245:
[-C--:B0-----:R-:W-:Y:S01]  /*14d20*/  SHF.L.U64.HI R7, R13, R12.reuse, RZ ;  /* 0x0000000c0d077219 */ /* 0x081fe200000102ff */
[----:B------:R-:W-:Y:S01]  /*14d30*/  IMAD.WIDE.U32 R4, R11, 0x8, R8 ;  /* 0x000000080b047825 */ /* 0x000fe200078e0008 */
[----:B------:R-:W-:-:S05]  /*14d40*/  SHF.L.U32 R6, R13, R12, RZ ;  /* 0x0000000c0d067219 */ /* 0x000fca00000006ff */
[----:B------:R1:W-:Y:S02]  /*14d50*/  REDG.E.OR.64.STRONG.GPU desc[UR4][R4.64], R6 ;  /* 0x000000060400798e */ /* 0x0003e4000f12e504 */
.L_x_246:
[----:B------:R-:W-:Y:S05]  /*14d60*/  BSYNC.RECONVERGENT B0 ;  /* 0x0000000000007941 */ /* 0x000fea0003800200 */
.L_x_244:
[----:B0-----:R-:W2:Y:S01]  /*14d70*/  LDG.E.CONSTANT R11, desc[UR4][R2.64+0x600] ;  /* 0x00060004020b7981 */ /* 0x001ea2000c1e9900 */
[----:B-1----:R-:W-:Y:S01]  /*14d80*/  VIADD R4, R0, 0x72 ;  /* 0x0000007200047836 */ /* 0x002fe20000000000 */
[----:B------:R-:W-:Y:S04]  /*14d90*/  BSSY.RECONVERGENT B0, `(.L_x_247) ;  /* 0x0000013000007945 */ /* 0x000fe80003800200 */
[----:B------:R-:W-:Y:S02]  /*14da0*/  LOP3.LUT R6, R4, 0x32, RZ, 0xc0, !PT ;  /* 0x0000003204067812 */ /* 0x000fe400078ec0ff */
[----:B------:R-:W-:Y:S02]  /*14db0*/  SHF.R.U32.HI R5, RZ, 0x6, R4 ;  /* 0x00000006ff057819 */ /* 0x000fe40000011604 */
[----:B------:R-:W-:-:S02]  /*14dc0*/  ISETP.GE.U32.AND P0, PT, R6, 0x2e, PT ;  /* 0x0000002e0600780c */ /* 0x000fc40003f06070 */
[----:B--2---:R-:W-:-:S11]  /*14dd0*/  LOP3.LUT R11, R11, 0x7ffff, RZ, 0xc0, !PT ;  /* 0x0007ffff0b0b7812 */ /* 0x004fd600078ec0ff */
[----:B------:R-:W-:Y:S05]  /*14de0*/  @!P0 BRA `(.L_x_248) ;  /* 0x0000000000248947 */ /* 0x000fea0003800000 */
[----:B------:R-:W-:Y:S01]  /*14df0*/  IADD3 R10, PT, PT, -R6, 0x40, RZ ;  /* 0x00000040060a7810 */ /* 0x000fe20007ffe1ff */
[----:B------:R-:W-:Y:S01]  /*14e00*/  IMAD.WIDE.U32 R4, R5, 0x8, R8 ;  /* 0x0000000805047825 */ /* 0x000fe200078e0008 */
[CC--:B------:R-:W-:Y:S02]  /*14e10*/  SHF.L.U64.HI R7, R11.reuse, R6.reuse, RZ ;  /* 0x000000060b077219 */ /* 0x0c0fe400000102ff */
[C---:B------:R-:W-:Y:S02]  /*14e20*/  SHF.L.U32 R6, R11.reuse, R6, RZ ;  /* 0x000000060b067219 */ /* 0x040fe400000006ff */
[----:B------:R-:W-:Y:S01]  /*14e30*/  SHF.R.U64 R10, R11, R10, RZ ;  /* 0x0000000a0b0a7219 */ /* 0x000fe200000012ff */
[----:B------:R-:W-:Y:S02]  /*14e40*/  IMAD.MOV.U32 R11, RZ, RZ, RZ ;  /* 0x000000ffff0b7224 */ /* 0x000fe400078e00ff */
[----:B------:R0:W-:Y:S04]  /*14e50*/  REDG.E.OR.64.STRONG.GPU desc[UR4][R4.64], R6 ;  /* 0x000000060400798e */ /* 0x0001e8000f12e504 */
[----:B------:R0:W-:Y:S01]  /*14e60*/  REDG.E.OR.64.STRONG.GPU desc[UR4][R4.64+0x8], R10 ;  /* 0x0000080a0400798e */ /* 0x0001e2000f12e504 */
[----:B------:R-:W-:Y:S05]  /*14e70*/  BRA `(.L_x_249) ;  /* 0x0000000000107947 */ /* 0x000fea0003800000 */
.L_x_248:
[-C--:B------:R-:W-:Y:S01]  /*14e80*/  SHF.L.U64.HI R7, R11, R6.reuse, RZ ;  /* 0x000000060b077219 */ /* 0x080fe200000102ff */
[----:B------:R-:W-:Y:S01]  /*14e90*/  IMAD.WIDE.U32 R4, R5, 0x8, R8 ;  /* 0x0000000805047825 */ /* 0x000fe200078e0008 */
[----:B------:R-:W-:-:S05]  /*14ea0*/  SHF.L.U32 R6, R11, R6, RZ ;  /* 0x000000060b067219 */ /* 0x000fca00000006ff */
[----:B------:R1:W-:Y:S02]  /*14eb0*/  REDG.E.OR.64.STRONG.GPU desc[UR4][R4.64], R6 ;  /* 0x000000060400798e */ /* 0x0003e4000f12e504 */
.L_x_249:
[----:B------:R-:W-:Y:S05]  /*14ec0*/  BSYNC.RECONVERGENT B0 ;  /* 0x0000000000007941 */ /* 0x000fea0003800200 */
.L_x_247:
        /* <DEDUP_REMOVED lines=26> */
.L_x_251:
[-C--:B0-----:R-:W-:Y:S01]  /*15070*/  SHF.L.U64.HI R7, R13, R12.reuse, RZ ;  /* 0x0000000c0d077219 */ /* 0x081fe200000102ff */
[----:B------:R-:W-:Y:S01]  /*15080*/  IMAD.WIDE.U32 R4, R11, 0x8, R8 ;  /* 0x000000080b047825 */ /* 0x000fe200078e0008 */
[----:B------:R-:W-:-:S05]  /*15090*/  SHF.L.U32 R6, R13, R12, RZ ;  /* 0x0000000c0d067219 */ /* 0x000fca00000006ff */
[----:B------:R1:W-:Y:S02]  /*150a0*/  REDG.E.OR.64.STRONG.GPU desc[UR4][R4.64], R6 ;  /* 0x000000060400798e */ /* 0x0003e4000f12e504 */
.L_x_252:
[----:B------:R-:W-:Y:S05]  /*150b0*/  BSYNC.RECONVERGENT B0 ;  /* 0x0000000000007941 */ /* 0x000fea0003800200 */
.L_x_250:
        /* <DEDUP_REMOVED lines=26> */
.L_x_254:
[-C--:B0-----:R-:W-:Y:S01]  /*15260*/  SHF.L.U64.HI R7, R13, R12.reuse, RZ ;  /* 0x0000000c0d077219 */ /* 0x081fe200000102ff */
[----:B------:R-:W-:Y:S01]  /*15270*/  IMAD.WIDE.U32 R4, R11, 0x8, R8 ;  /* 0x000000080b047825 */ /* 0x000fe200078e0008 */
[----:B------:R-:W-:-:S05]  /*15280*/  SHF.L.U32 R6, R13, R12, RZ ;  /* 0x0000000c0d067219 */ /* 0x000fca00000006ff */
[----:B------:R1:W-:Y:S02]  /*15290*/  REDG.E.OR.64.STRONG.GPU desc[UR4][R4.64], R6 ;  /* 0x000000060400798e */ /* 0x0003e4000f12e504 */
.L_x_255:
[----:B------:R-:W-:Y:S05]  /*152a0*/  BSYNC.RECONVERGENT B0 ;  /* 0x0000000000007941 */ /* 0x000fea0003800200 */
.L_x_253:
        /* <DEDUP_REMOVED lines=17> */
.L_x_257:
[-C--:B------:R-:W-:Y:S01]  /*153c0*/  SHF.L.U64.HI R7, R11, R6.reuse, RZ ;  /* 0x000000060b077219 */ /* 0x080fe200000102ff */
[----:B------:R-:W-:Y:S01]  /*153d0*/  IMAD.WIDE.U32 R4, R5, 0x8, R8 ;  /* 0x0000000805047825 */ /* 0x000fe200078e0008 */
[----:B------:R-:W-:-:S05]  /*153e0*/  SHF.L.U32 R6, R11, R6, RZ ;  /* 0x000000060b067219 */ /* 0x000fca00000006ff */
[----:B------:R1:W-:Y:S02]  /*153f0*/  REDG.E.OR.64.STRONG.GPU desc[UR4][R4.64], R6 ;  /* 0x000000060400798e */ /* 0x0003e4000f12e504 */
.L_x_258:
[----:B------:R-:W-:Y:S05]  /*15400*/  BSYNC.RECONVERGENT B0 ;  /* 0x0000000000007941 */ /* 0x000fea0003800200 */
.L_x_256:
        /* <DEDUP_REMOVED lines=26> */
.L_x_260:
[-C--:B0-----:R-:W-:Y:S01]  /*155b0*/  SHF.L.U64.HI R7, R13, R12.reuse, RZ ;  /* 0x0000000c0d077219 */ /* 0x081fe200000102ff */
[----:B------:R-:W-:Y:S01]  /*155c0*/  IMAD.WIDE.U32 R4, R11, 0x8, R8 ;  /* 0x000000080b047825 */ /* 0x000fe200078e0008 */
[----:B------:R-:W-:-:S05]  /*155d0*/  SHF.L.U32 R6, R13, R12, RZ ;  /* 0x0000000c0d067219 */ /* 0x000fca00000006ff */
[----:B------:R1:W-:Y:S02]  /*155e0*/  REDG.E.OR.64.STRONG.GPU desc[UR4][R4.64], R6 ;  /* 0x000000060400798e */ /* 0x0003e4000f12e504 */
.L_x_261:
[----:B------:R-:W-:Y:S05]  /*155f0*/  BSYNC.RECONVERGENT B0 ;  /* 0x0000000000007941 */ /* 0x000fea0003800200 */
.L_x_259:
        /* <DEDUP_REMOVED lines=26> */
.L_x_263:
[-C--:B0-----:R-:W-:Y:S01]  /*157a0*/  SHF.L.U64.HI R7, R13, R12.reuse, RZ ;  /* 0x0000000c0d077219 */ /* 0x081fe200000102ff */
[----:B------:R-:W-:Y:S01]  /*157b0*/  IMAD.WIDE.U32 R4, R11, 0x8, R8 ;  /* 0x000000080b047825 */ /* 0x000fe200078e0008 */
[----:B------:R-:W-:-:S05]  /*157c0*/  SHF.L.U32 R6, R13, R12, RZ ;  /* 0x0000000c0d067219 */ /* 0x000fca00000006ff */
[----:B------:R1:W-:Y:S02]  /*157d0*/  REDG.E.OR.64.STRONG.GPU desc[UR4][R4.64], R6 ;  /* 0x000000060400798e */ /* 0x0003e4000f12e504 */
.L_x_264:
[----:B------:R-:W-:Y:S05]  /*157e0*/  BSYNC.RECONVERGENT B0 ;  /* 0x0000000000007941 */ /* 0x000fea0003800200 */
.L_x_262:
        /* <DEDUP_REMOVED lines=17> */
.L_x_266:
[-C--:B------:R-:W-:Y:S01]  /*15900*/  SHF.L.U64.HI R7, R11, R6.reuse, RZ ;  /* 0x000000060b077219 */ /* 0x080fe200000102ff */
[----:B------:R-:W-:Y:S01]  /*15910*/  IMAD.WIDE.U32 R4, R5, 0x8, R8 ;  /* 0x0000000805047825 */ /* 0x000fe200078e0008 */
[----:B------:R-:W-:-:S05]  /*15920*/  SHF.L.U32 R6, R11, R6, RZ ;  /* 0x000000060b067219 */ /* 0x000fca00000006ff */
[----:B------:R1:W-:Y:S02]  /*15930*/  REDG.E.OR.64.STRONG.GPU desc[UR4][R4.64], R6 ;  /* 0x000000060400798e */ /* 0x0003e4000f12e504 */
.L_x_267:
[----:B------:R-:W-:Y:S05]  /*15940*/  BSYNC.RECONVERGENT B0 ;  /* 0x0000000000007941 */ /* 0x000fea0003800200 */
.L_x_265:
        /* <DEDUP_REMOVED lines=26> */
.L_x_269:
[-C--:B0-----:R-:W-:Y:S01]  /*15af0*/  SHF.L.U64.HI R7, R13, R12.reuse, RZ ;  /* 0x0000000c0d077219 */ /* 0x081fe200000102ff */
[----:B------:R-:W-:Y:S01]  /*15b00*/  IMAD.WIDE.U32 R4, R11, 0x8, R8 ;  /* 0x000000080b047825 */ /* 0x000fe200078e0008 */
[----:B------:R-:W-:-:S05]  /*15b10*/  SHF.L.U32 R6, R13, R12, RZ ;  /* 0x0000000c0d067219 */ /* 0x000fca00000006ff */
[----:B------:R1:W-:Y:S02]  /*15b20*/  REDG.E.OR.64.STRONG.GPU desc[UR4][R4.64], R6 ;  /* 0x000000060400798e */ /* 0x0003e4000f12e504 */
.L_x_270:
[----:B------:R-:W-:Y:S05]  /*15b30*/  BSYNC.RECONVERGENT B0 ;  /* 0x0000000000007941 */ /* 0x000fea0003800200 */
.L_x_268:
        /* <DEDUP_REMOVED lines=26> */
.L_x_272:
[-C--:B0-----:R-:W-:Y:S01]  /*15ce0*/  SHF.L.U64.HI R7, R13, R12.reuse, RZ ;  /* 0x0000000c0d077219 */ /* 0x081fe200000102ff */
[----:B------:R-:W-:Y:S01]  /*15cf0*/  IMAD.WIDE.U32 R4, R11, 0x8, R8 ;  /* 0x000000080b047825 */ /* 0x000fe200078e0008 */
[----:B------:R-:W-:-:S05]  /*15d00*/  SHF.L.U32 R6, R13, R12, RZ ;  /* 0x0000000c0d067219 */ /* 0x000fca00000006ff */
[----:B------:R1:W-:Y:S02]  /*15d10*/  REDG.E.OR.64.STRONG.GPU desc[UR4][R4.64], R6 ;  /* 0x000000060400798e */ /* 0x0003e4000f12e504 */
.L_x_273:
[----:B------:R-:W-:Y:S05]  /*15d20*/  BSYNC.RECONVERGENT B0 ;  /* 0x0000000000007941 */ /* 0x000fea0003800200 */
.L_x_271:
        /* <DEDUP_REMOVED lines=17> */
.L_x_275:
[-C--:B------:R-:W-:Y:S01]  /*15e40*/  SHF.L.U64.HI R7, R11, R6.reuse, RZ ;  /* 0x000000060b077219 */ /* 0x080fe200000102ff */
[----:B------:R-:W-:Y:S01]  /*15e50*/  IMAD.WIDE.U32 R4, R5, 0x8, R8 ;  /* 0x0000000805047825 */ /* 0x000fe200078e0008 */
[----:B------:R-:W-:-:S05]  /*15e60*/  SHF.L.U32 R6, R11, R6, RZ ;  /* 0x000000060b067219 */ /* 0x000fca00000006ff */
[----:B------:R1:W-:Y:S02]  /*15e70*/  REDG.E.OR.64.STRONG.GPU desc[UR4][R4.64], R6 ;  /* 0x000000060400798e */ /* 0x0003e4000f12e504 */
.L_x_276:
[----:B------:R-:W-:Y:S05]  /*15e80*/  BSYNC.RECONVERGENT B0 ;  /* 0x0000000000007941 */ /* 0x000fea0003800200 */
.L_x_274:
        /* <DEDUP_REMOVED lines=26> */
.L_x_278:
[-C--:B0-----:R-:W-:Y:S01]  /*16030*/  SHF.L.U64.HI R7, R13, R12.reuse, RZ ;  /* 0x0000000c0d077219 */ /* 0x081fe200000102ff */
[----:B------:R-:W-:Y:S01]  /*16040*/  IMAD.WIDE.U32 R4, R11, 0x8, R8 ;  /* 0x000000080b047825 */ /* 0x000fe200078e0008 */
[----:B------:R-:W-:-:S05]  /*16050*/  SHF.L.U32 R6, R13, R12, RZ ;  /* 0x0000000c0d067219 */ /* 0x000fca00000006ff */
[----:B------:R1:W-:Y:S02]  /*16060*/  REDG.E.OR.64.STRONG.GPU desc[UR4][R4.64], R6 ;  /* 0x000000060400798e */ /* 0x0003e4000f12e504 */
.L_x_279:
[----:B------:R-:W-:Y:S05]  /*16070*/  BSYNC.RECONVERGENT B0 ;  /* 0x0000000000007941 */ /* 0x000fea0003800200 */
.L_x_277:
        /* <DEDUP_REMOVED lines=26> */
.L_x_281:
[-C--:B0-----:R-:W-:Y:S01]  /*16220*/  SHF.L.U64.HI R7, R13, R12.reuse, RZ ;  /* 0x0000000c0d077219 */ /* 0x081fe200000102ff */
[----:B------:R-:W-:Y:S01]  /*16230*/  IMAD.WIDE.U32 R4, R11, 0x8, R8 ;  /* 0x000000080b047825 */ /* 0x000fe200078e0008 */
[----:B------:R-:W-:-:S05]  /*16240*/  SHF.L.U32 R6, R13, R12, RZ ;  /* 0x0000000c0d067219 */ /* 0x000fca00000006ff */
[----:B------:R1:W-:Y:S02]  /*16250*/  REDG.E.OR.64.STRONG.GPU desc[UR4][R4.64], R6 ;  /* 0x000000060400798e */ /* 0x0003e4000f12e504 */
.L_x_282:
[----:B------:R-:W-:Y:S05]  /*16260*/  BSYNC.RECONVERGENT B0 ;  /* 0x0000000000007941 */ /* 0x000fea0003800200 */
.L_x_280:
        /* <DEDUP_REMOVED lines=8> */
[----:B------:R-:W-:Y:S01]  /*162f0*/  IMAD.SHL.U32 R7, R7, 0x4000, RZ ;  /* 0x0000400007077824 */ /* 0x000fe200078e00ff */
[----:B------:R-:W-:Y:S01]  /*16300*/  SHF.R.U64 R10, R13, 0x12, RZ ;  /* 0x000000120d0a7819 */ /* 0x000fe200000012ff */
[----:B------:R-:W-:-:S04]  /*16310*/  IMAD.WIDE.U32 R4, R11, 0x8, R8 ;  /* 0x000000080b047825 */ /* 0x000fc800078e0008 */
[----:B------:R-:W-:Y:S02]  /*16320*/  IMAD.MOV.U32 R6, RZ, RZ, RZ ;  /* 0x000000ffff067224 */ /* 0x000fe400078e00ff */
[----:B------:R-:W-:-:S03]  /*16330*/  IMAD.MOV.U32 R11, RZ, RZ, RZ ;  /* 0x000000ffff0b7224 */ /* 0x000fc600078e00ff */
[----:B------:R0:W-:Y:S04]  /*16340*/  REDG.E.OR.64.STRONG.GPU desc[UR4][R4.64], R6 ;  /* 0x000000060400798e */ /* 0x0001e8000f12e504 */
[----:B------:R0:W-:Y:S01]  /*16350*/  REDG.E.OR.64.STRONG.GPU desc[UR4][R4.64+0x8], R10 ;  /* 0x0000080a0400798e */ /* 0x0001e2000f12e504 */
[----:B------:R-:W-:Y:S05]  /*16360*/  BRA `(.L_x_285) ;  /* 0x0000000000107947 */ /* 0x000fea0003800000 */
.L_x_284:
[CC--:B------:R-:W-:Y:S02]  /*16370*/  SHF.L.U64.HI R5, R13.reuse, R6.reuse, RZ ;  /* 0x000000060d057219 */ /* 0x0c0fe400000102ff */
[----:B------:R-:W-:Y:S01]  /*16380*/  SHF.L.U32 R4, R13, R6, RZ ;  /* 0x000000060d047219 */ /* 0x000fe200000006ff */
[----:B------:R-:W-:-:S05]  /*16390*/  IMAD.WIDE.U32 R6, R11, 0x8, R8 ;  /* 0x000000080b067825 */ /* 0x000fca00078e0008 */
[----:B------:R1:W-:Y:S02]  /*163a0*/  REDG.E.OR.64.STRONG.GPU desc[UR4][R6.64], R4 ;  /* 0x000000040600798e */ /* 0x0003e4000f12e504 */
.L_x_285:
[----:B------:R-:W-:Y:S05]  /*163b0*/  BSYNC.RECONVERGENT B0 ;  /* 0x0000000000007941 */ /* 0x000fea0003800200 */
.L_x_283:
        /* <DEDUP_REMOVED lines=26> */
.L_x_287:
[-C--:B0-----:R-:W-:Y:S01]  /*16560*/  SHF.L.U64.HI R7, R13, R12.reuse, RZ ;  /* 0x0000000c0d077219 */ /* 0x081fe200000102ff */
[----:B------:R-:W-:Y:S01]  /*16570*/  IMAD.WIDE.U32 R4, R11, 0x8, R8 ;  /* 0x000000080b047825 */ /* 0x000fe200078e0008 */
[----:B------:R-:W-:-:S05]  /*16580*/  SHF.L.U32 R6, R13, R12, RZ ;  /* 0x0000000c0d067219 */ /* 0x000fca00000006ff */
[----:B------:R1:W-:Y:S02]  /*16590*/  REDG.E.OR.64.STRONG.GPU desc[UR4][R4.64], R6 ;  /* 0x000000060400798e */ /* 0x0003e4000f12e504 */
.L_x_288:
[----:B------:R-:W-:Y:S05]  /*165a0*/  BSYNC.RECONVERGENT B0 ;  /* 0x0000000000007941 */ /* 0x000fea0003800200 */
.L_x_286:
        /* <DEDUP_REMOVED lines=26> */
.L_x_290:
[-C--:B0-----:R-:W-:Y:S01]  /*16750*/  SHF.L.U64.HI R7, R13, R12.reuse, RZ ;  /* 0x0000000c0d077219 */ /* 0x081fe200000102ff */
[----:B------:R-:W-:Y:S01]  /*16760*/  IMAD.WIDE.U32 R4, R11, 0x8, R8 ;  /* 0x000000080b047825 */ /* 0x000fe200078e0008 */
[----:B------:R-:W-:-:S05]  /*16770*/  SHF.L.U32 R6, R13, R12, RZ ;  /* 0x0000000c0d067219 */ /* 0x000fca00000006ff */
[----:B------:R1:W-:Y:S02]  /*16780*/  REDG.E.OR.64.STRONG.GPU desc[UR4][R4.64], R6 ;  /* 0x000000060400798e */ /* 0x0003e4000f12e504 */
.L_x_291:
[----:B------:R-:W-:Y:S05]  /*16790*/  BSYNC.RECONVERGENT B0 ;  /* 0x0000000000007941 */ /* 0x000fea0003800200 */
.L_x_289:
        /* <DEDUP_REMOVED lines=10> */
.L_x_186:
        /* <DEDUP_REMOVED lines=10> */
[----:B------:R-:W4:Y:S04]  /*168e0*/  LDG.E.64.CONSTANT R18, desc[UR4][R10.64+0x100] ;  /* 0x000100040a127981 */ /* 0x000f28000c1e9b00 */
        /* <DEDUP_REMOVED lines=8> */
[----:B------:R-:W-:Y:S01]  /*16970*/  SHF.R.U32.HI R23, RZ, 0x6, R0 ;  /* 0x00000006ff177819 */ /* 0x000fe20000011600 */
[----:B------:R-:W-:Y:S02]  /*16980*/  IMAD.MOV.U32 R29, RZ, RZ, RZ ;  /* 0x000000ffff1d7224 */ /* 0x000fe400078e00ff */
[----:B------:R-:W-:Y:S02]  /*16990*/  VIADD R4, R0, 0x42 ;  /* 0x0000004200047836 */ /* 0x000fe40000000000 */
[----:B------:R-:W-:-:S04]  /*169a0*/  IMAD.WIDE.U32 R22, R23, 0x8, R8 ;  /* 0x0000000817167825 */ /* 0x000fc800078e0008 */
[----:B------:R-:W-:Y:S02]  /*169b0*/  IMAD.MOV.U32 R26, RZ, RZ, RZ ;  /* 0x000000ffff1a7224 */ /* 0x000fe400078e00ff */
[----:B------:R-:W-:Y:S02]  /*169c0*/  IMAD.MOV.U32 R31, RZ, RZ, RZ ;  /* 0x000000ffff1f7224 */ /* 0x000fe400078e00ff */
[----:B------:R-:W-:Y:S02]  /*169d0*/  IMAD.MOV.U32 R33, RZ, RZ, RZ ;  /* 0x000000ffff217224 */ /* 0x000fe400078e00ff */
[C---:B--2---:R-:W-:Y:S01]  /*169e0*/  IMAD.SHL.U32 R27, R12.reuse, 0x1000, RZ ;  /* 0x000010000c1b7824 */ /* 0x044fe200078e00ff */
[----:B------:R-:W-:Y:S02]  /*169f0*/  SHF.R.U64 R30, R12, 0x14, R13 ;  /* 0x000000140c1e7819 */ /* 0x000fe4000000120d */
[----:B------:R-:W2:Y:S01]  /*16a00*/  LDG.E.64.CONSTANT R12, desc[UR4][R10.64+0xa00] ;  /* 0x000a00040a0c7981 */ /* 0x000ea2000c1e9b00 */
[----:B---3--:R-:W-:-:S02]  /*16a10*/  IMAD.SHL.U32 R3, R3, 0x4, RZ ;  /* 0x0000000403037824 */ /* 0x008fc400078e00ff */
[C---:B----4-:R-:W-:Y:S01]  /*16a20*/  IMAD.SHL.U32 R24, R18.reuse, 0x400000, RZ ;  /* 0x0040000012187824 */ /* 0x050fe200078e00ff */
[----:B------:R-:W-:Y:S02]  /*16a30*/  SHF.L.U64.HI R18, R18, 0x16, R19 ;  /* 0x0000001612127819 */ /* 0x000fe40000010213 */
[----:B------:R-:W-:Y:S01]  /*16a40*/  LOP3.LUT R32, R3, 0xfffffc, RZ, 0xc0, !PT ;  /* 0x00fffffc03207812 */ /* 0x000fe200078ec0ff */
[----:B------:R-:W-:Y:S01]  /*16a50*/  VIADD R3, R0, 0x58 ;  /* 0x0000005800037836 */ /* 0x000fe20000000000 */
[----:B-----5:R-:W-:Y:S02]  /*16a60*/  LOP3.LUT R28, R28, 0x3fffff, RZ, 0xc0, !PT ;  /* 0x003fffff1c1c7812 */ /* 0x020fe400078ec0ff */
[----:B------:R-:W-:Y:S02]  /*16a70*/  LOP3.LUT R24, R24, 0xffc00000, RZ, 0xc0, !PT ;  /* 0xffc0000018187812 */ /* 0x000fe400078ec0ff */
[----:B------:R-:W-:Y:S01]  /*16a80*/  LOP3.LUT R25, R18, 0xfff, RZ, 0xc0, !PT ;  /* 0x00000fff12197812 */ /* 0x000fe200078ec0ff */
[----:B------:R0:W-:Y:S01]  /*16a90*/  REDG.E.OR.64.STRONG.GPU desc[UR4][R22.64], R28 ;  /* 0x0000001c1600798e */ /* 0x0001e2000f12e504 */
[----:B------:R-:W-:-:S02]  /*16aa0*/  LOP3.LUT R30, R30, 0x3, RZ, 0xc0, !PT ;  /* 0x000000031e1e7812 */ /* 0x000fc400078ec0ff */
[----:B------:R-:W-:Y:S01]  /*16ab0*/  SHF.R.U32.HI R3, RZ, 0x6, R3 ;  /* 0x00000006ff037819 */ /* 0x000fe20000011603 */
[----:B------:R1:W-:Y:S04]  /*16ac0*/  REDG.E.OR.64.STRONG.GPU desc[UR4][R22.64], R24 ;  /* 0x000000181600798e */ /* 0x0003e8000f12e504 */
[----:B------:R-:W3:Y:S04]  /*16ad0*/  LDG.E.64.CONSTANT R18, desc[UR4][R10.64+0xb00] ;  /* 0x000b00040a127981 */ /* 0x000ee8000c1e9b00 */
[----:B------:R4:W-:Y:S01]  /*16ae0*/  REDG.E.OR.64.STRONG.GPU desc[UR4][R22.64], R26 ;  /* 0x0000001a1600798e */ /* 0x0009e2000f12e504 */
[----:B0-----:R-:W-:Y:S01]  /*16af0*/  SHF.R.U32.HI R29, RZ, 0x6, R4 ;  /* 0x00000006ff1d7819 */ /* 0x001fe20000011604 */
[----:B------:R-:W-:-:S02]  /*16b00*/  IMAD.SHL.U32 R28, R16, 0x1000000, RZ ;  /* 0x01000000101c7824 */ /* 0x000fc400078e00ff */
[----:B------:R0:W-:Y:S02]  /*16b10*/  REDG.E.OR.64.STRONG.GPU desc[UR4][R22.64+0x8], R30 ;  /* 0x0000081e1600798e */ /* 0x0001e4000f12e504 */
[----:B-1----:R-:W-:Y:S02]  /*16b20*/  IMAD.WIDE.U32 R24, R29, 0x8, R8 ;  /* 0x000000081d187825 */ /* 0x002fe400078e0008 */
[----:B------:R-:W5:Y:S01]  /*16b30*/  LDG.E.CONSTANT R4, desc[UR4][R10.64+0xc00] ;  /* 0x000c00040a047981 */ /* 0x000f62000c1e9900 */
[----:B------:R-:W-:-:S03]  /*16b40*/  LOP3.LUT R28, R28, 0xff000000, RZ, 0xc0, !PT ;  /* 0xff0000001c1c7812 */ /* 0x000fc600078ec0ff */
[----:B------:R1:W-:Y:S01]  /*16b50*/  REDG.E.OR.64.STRONG.GPU desc[UR4][R24.64], R32 ;  /* 0x000000201800798e */ /* 0x0003e2000f12e504 */
[----:B----4-:R-:W-:-:S03]  /*16b60*/  SHF.L.U64.HI R26, R16, 0x18, R17 ;  /* 0x00000018101a7819 */ /* 0x010fc60000010211 */
[----:B------:R-:W4:Y:S01]  /*16b70*/  LDG.E.64.CONSTANT R16, desc[UR4][R10.64+0xd00] ;  /* 0x000d00040a107981 */ /* 0x000f22000c1e9b00 */
[----:B0-----:R-:W-:Y:S01]  /*16b80*/  IMAD.WIDE.U32 R30, R3, 0x8, R8 ;  /* 0x00000008031e7825 */ /* 0x001fe200078e0008 */
[----:B------:R-:W-:-:S03]  /*16b90*/  LOP3.LUT R29, R26, 0x3fff, RZ, 0xc0, !PT ;  /* 0x00003fff1a1d7812 */ /* 0x000fc600078ec0ff */
[----:B------:R-:W-:Y:S02]  /*16ba0*/  VIADD R3, R0, 0x84 ;  /* 0x0000008400037836 */ /* 0x000fe40000000000 */
[C---:B------:R-:W-:Y:S01]  /*16bb0*/  IMAD.SHL.U32 R27, R6.reuse, 0x4000, RZ ;  /* 0x00004000061b7824 */ /* 0x040fe200078e00ff */
[----:B------:R0:W-:Y:S01]  /*16bc0*/  REDG.E.OR.64.STRONG.GPU desc[UR4][R30.64], R28 ;  /* 0x0000001c1e00798e */ /* 0x0001e2000f12e504 */
[----:B------:R-:W-:Y:S02]  /*16bd0*/  SHF.R.U64 R6, R6, 0x12, R7 ;  /* 0x0000001206067819 */ /* 0x000fe40000001207 */
[----:B------:R-:W-:Y:S01]  /*16be0*/  SHF.R.U32.HI R3, RZ, 0x6, R3 ;  /* 0x00000006ff037819 */ /* 0x000fe20000011603 */
[----:B------:R-:W-:Y:S01]  /*16bf0*/  VIADD R22, R0, 0x6e ;  /* 0x0000006e00167836 */ /* 0x000fe20000000000 */
[----:B-1----:R-:W-:Y:S02]  /*16c00*/  LOP3.LUT R24, R6, 0xf, RZ, 0xc0, !PT ;  /* 0x0000000f06187812 */ /* 0x002fe400078ec0ff */
[----:B------:R-:W4:Y:S01]  /*16c10*/  LDG.E.64.CONSTANT R6, desc[UR4][R10.64+0xe00] ;  /* 0x000e00040a067981 */ /* 0x000f22000c1e9b00 */
[----:B------:R-:W-:-:S04]  /*16c20*/  IMAD.WIDE.U32 R34, R3, 0x8, R8 ;  /* 0x0000000803227825 */ /* 0x000fc800078e0008 */
[----:B0-----:R-:W-:Y:S02]  /*16c30*/  IMAD.SHL.U32 R28, R2, 0x10, RZ ;  /* 0x00000010021c7824 */ /* 0x001fe400078e00ff */
[----:B------:R-:W4:Y:S01]  /*16c40*/  LDG.E.CONSTANT R2, desc[UR4][R10.64+0xf00] ;  /* 0x000f00040a027981 */ /* 0x000f22000c1e9900 */
[----:B------:R-:W-:Y:S01]  /*16c50*/  VIADD R3, R0, 0x9a ;  /* 0x0000009a00037836 */ /* 0x000fe20000000000 */
[----:B------:R-:W-:Y:S01]  /*16c60*/  SHF.R.U32.HI R23, RZ, 0x6, R22 ;  /* 0x00000006ff177819 */ /* 0x000fe20000011616 */
[----:B------:R-:W-:-:S03]  /*16c70*/  IMAD.MOV.U32 R26, RZ, RZ, RZ ;  /* 0x000000ffff1a7224 */ /* 0x000fc600078e00ff */
[----:B------:R-:W-:Y:S01]  /*16c80*/  SHF.R.U32.HI R33, RZ, 0x6, R3 ;  /* 0x00000006ff217819 */ /* 0x000fe20000011603 */
[----:B------:R-:W-:Y:S01]  /*16c90*/  IMAD.WIDE.U32 R22, R23, 0x8, R8 ;  /* 0x0000000817167825 */ /* 0x000fe200078e0008 */
[----:B------:R-:W4:Y:S03]  /*16ca0*/  LDG.E.CONSTANT R3, desc[UR4][R10.64+0x1000] ;  /* 0x001000040a037981 */ /* 0x000f26000c1e9900 */
[----:B------:R-:W-:Y:S01]  /*16cb0*/  IMAD.MOV.U32 R25, RZ, RZ, RZ ;  /* 0x000000ffff197224 */ /* 0x000fe200078e00ff */
[----:B------:R-:W-:Y:S04]  /*16cc0*/  REDG.E.OR.64.STRONG.GPU desc[UR4][R22.64], R26 ;  /* 0x0000001a1600798e */ /* 0x000fe8000f12e504 */
[----:B------:R0:W-:Y:S04]  /*16cd0*/  REDG.E.OR.64.STRONG.GPU desc[UR4][R22.64+0x8], R24 ;  /* 0x000008181600798e */ /* 0x0001e8000f12e504 */
[----:B0-----:R-:W4:Y:S04]  /*16ce0*/  LDG.E.64.CONSTANT R24, desc[UR4][R10.64+0x1200] ;  /* 0x001200040a187981 */ /* 0x001f28000c1e9b00 */
[----:B------:R-:W4:Y:S01]  /*16cf0*/  LDG.E.64.CONSTANT R22, desc[UR4][R10.64+0x1100] ;  /* 0x001100040a167981 */ /* 0x000f22000c1e9b00 */
[C---:B------:R-:W-:Y:S01]  /*16d00*/  SHF.L.U64.HI R26, R20.reuse, 0x1a, R21 ;  /* 0x0000001a141a7819 */ /* 0x040fe20000010215 */
[----:B------:R-:W-:Y:S01]  /*16d10*/  IMAD.SHL.U32 R21, R20, 0x4000000, RZ ;  /* 0x0400000014157824 */ /* 0x000fe200078e00ff */
[----:B------:R-:W-:Y:S01]  /*16d20*/  LOP3.LUT R28, R28, 0x3fffff0, RZ, 0xc0, !PT ;  /* 0x03fffff01c1c7812 */ /* 0x000fe200078ec0ff */
[----:B------:R-:W-:-:S02]  /*16d30*/  IMAD.MOV.U32 R29, RZ, RZ, RZ ;  /* 0x000000ffff1d7224 */ /* 0x000fc400078e00ff */
[----:B------:R-:W-:Y:S01]  /*16d40*/  VIADD R20, R0, 0xb0 ;  /* 0x000000b000147836 */ /* 0x000fe20000000000 */
[----:B------:R-:W-:Y:S01]  /*16d50*/  LOP3.LUT R30, R21, 0xfc000000, RZ, 0xc0, !PT ;  /* 0xfc000000151e7812 */ /* 0x000fe200078ec0ff */
[----:B------:R-:W-:Y:S01]  /*16d60*/  IMAD.WIDE.U32 R32, R33, 0x8, R8 ;  /* 0x0000000821207825 */ /* 0x000fe200078e0008 */
[----:B------:R0:W-:Y:S01]  /*16d70*/  REDG.E.OR.64.STRONG.GPU desc[UR4][R34.64], R28 ;  /* 0x0000001c2200798e */ /* 0x0001e2000f12e504 */
[----:B------:R-:W-:Y:S02]  /*16d80*/  LOP3.LUT R31, R26, 0xffff, RZ, 0xc0, !PT ;  /* 0x0000ffff1a1f7812 */ /* 0x000fe400078ec0ff */
[----:B------:R-:W-:Y:S01]  /*16d90*/  SHF.R.U32.HI R21, RZ, 0x6, R20 ;  /* 0x00000006ff157819 */ /* 0x000fe20000011614 */
[----:B------:R-:W-:Y:S02]  /*16da0*/  IMAD.SHL.U32 R5, R5, 0x40, RZ ;  /* 0x0000004005057824 */ /* 0x000fe400078e00ff */
[----:B------:R-:W-:Y:S01]  /*16db0*/  IMAD.U32 R27, R14, 0x10000, RZ ;  /* 0x000100000e1b7824 */ /* 0x000fe200078e00ff */
[----:B------:R1:W-:Y:S01]  /*16dc0*/  REDG.E.OR.64.STRONG.GPU desc[UR4][R32.64], R30 ;  /* 0x0000001e2000798e */ /* 0x0003e2000f12e504 */
[----:B------:R-:W-:-:S04]  /*16dd0*/  IMAD.WIDE.U32 R20, R21, 0x8, R8 ;  /* 0x0000000815147825 */ /* 0x000fc800078e0008 */
[----:B0-----:R-:W-:Y:S01]  /*16de0*/  VIADD R29, R0, 0xc6 ;  /* 0x000000c6001d7836 */ /* 0x001fe20000000000 */
[----:B------:R-:W4:Y:S01]  /*16df0*/  LDG.E.CONSTANT R28, desc[UR4][R10.64+0x1300] ;  /* 0x001300040a1c7981 */ /* 0x000f22000c1e9900 */
[----:B------:R-:W-:-:S03]  /*16e00*/  IMAD.MOV.U32 R26, RZ, RZ, RZ ;  /* 0x000000ffff1a7224 */ /* 0x000fc600078e00ff */
[----:B------:R-:W-:Y:S02]  /*16e10*/  SHF.R.U32.HI R29, RZ, 0x6, R29 ;  /* 0x00000006ff1d7819 */ /* 0x000fe4000001161d */
[----:B-1----:R-:W-:Y:S01]  /*16e20*/  LOP3.LUT R30, R5, 0xfffffc0, RZ, 0xc0, !PT ;  /* 0x0fffffc0051e7812 */ /* 0x002fe200078ec0ff */
[----:B------:R-:W-:Y:S01]  /*16e30*/  VIADD R5, R0, 0xdc ;  /* 0x000000dc00057836 */ /* 0x000fe20000000000 */
[----:B------:R0:W-:Y:S01]  /*16e40*/  REDG.E.OR.64.STRONG.GPU desc[UR4][R20.64], R26 ;  /* 0x0000001a1400798e */ /* 0x0001e2000f12e504 */
[----:B------:R-:W-:-:S03]  /*16e50*/  SHF.R.U64 R14, R14, 0x10, R15 ;  /* 0x000000100e0e7819 */ /* 0x000fc6000000120f */
[----:B------:R-:W-:Y:S01]  /*16e60*/  SHF.R.U32.HI R5, RZ, 0x6, R5 ;  /* 0x00000006ff057819 */ /* 0x000fe20000011605 */
[----:B------:R-:W-:Y:S01]  /*16e70*/  IMAD.MOV.U32 R15, RZ, RZ, RZ ;  /* 0x000000ffff0f7224 */ /* 0x000fe200078e00ff */
[----:B------:R-:W-:Y:S01]  /*16e80*/  LOP3.LUT R14, R14, 0x3f, RZ, 0xc0, !PT ;  /* 0x0000003f0e0e7812 */ /* 0x000fe200078ec0ff */
[----:B------:R-:W-:Y:S02]  /*16e90*/  IMAD.MOV.U32 R31, RZ, RZ, RZ ;  /* 0x000000ffff1f7224 */ /* 0x000fe400078e00ff */
[--C-:B0-----:R-:W-:Y:S02]  /*16ea0*/  IMAD.WIDE.U32 R26, R29, 0x8, R8.reuse ;  /* 0x000000081d1a7825 */ /* 0x101fe400078e0008 */
[----:B------:R0:W-:Y:S02]  /*16eb0*/  REDG.E.OR.64.STRONG.GPU desc[UR4][R20.64+0x8], R14 ;  /* 0x0000080e1400798e */ /* 0x0001e4000f12e504 */
[----:B------:R-:W-:Y:S02]  /*16ec0*/  IMAD.WIDE.U32 R32, R5, 0x8, R8 ;  /* 0x0000000805207825 */ /* 0x000fe400078e0008 */
[----:B------:R1:W-:Y:S02]  /*16ed0*/  REDG.E.OR.64.STRONG.GPU desc[UR4][R26.64], R30 ;  /* 0x0000001e1a00798e */ /* 0x0003e4000f12e504 */
[----:B0-----:R-:W-:Y:S01]  /*16ee0*/  IMAD.MOV.U32 R20, RZ, RZ, RZ ;  /* 0x000000ffff147224 */ /* 0x001fe200078e00ff */
[C---:B--2---:R-:W-:Y:S01]  /*16ef0*/  SHF.L.U64.HI R29, R12.reuse, 0x1c, R13 ;  /* 0x0000001c0c1d7819 */ /* 0x044fe2000001020d */
[----:B------:R-:W-:-:S02]  /*16f00*/  IMAD.SHL.U32 R13, R12, 0x10000000, RZ ;  /* 0x100000000c0d7824 */ /* 0x000fc400078e00ff */
[----:B------:R-:W-:-:S05]  /*16f10*/  VIADD R12, R0, 0xf2 ;  /* 0x000000f2000c7836 */ /* 0x000fca0000000000 */
[----:B------:R-:W-:-:S05]  /*16f20*/  SHF.R.U32.HI R5, RZ, 0x6, R12 ;  /* 0x00000006ff057819 */ /* 0x000fca000001160c */
[----:B-1----:R-:W-:-:S04]  /*16f30*/  IMAD.WIDE.U32 R26, R5, 0x8, R8 ;  /* 0x00000008051a7825 */ /* 0x002fc800078e0008 */
[----:B------:R-:W-:Y:S01]  /*16f40*/  VIADD R5, R0, 0x108 ;  /* 0x0000010800057836 */ /* 0x000fe20000000000 */
[----:B------:R-:W-:Y:S02]  /*16f50*/  LOP3.LUT R14, R13, 0xf0000000, RZ, 0xc0, !PT ;  /* 0xf00000000d0e7812 */ /* 0x000fe400078ec0ff */
[----:B------:R-:W-:Y:S01]  /*16f60*/  LOP3.LUT R15, R29, 0x3ffff, RZ, 0xc0, !PT ;  /* 0x0003ffff1d0f7812 */ /* 0x000fe200078ec0ff */
[----:B------:R-:W2:Y:S01]  /*16f70*/  LDG.E.64.CONSTANT R12, desc[UR4][R10.64+0x1400] ;  /* 0x001400040a0c7981 */ /* 0x000ea2000c1e9b00 */
[----:B------:R-:W-:Y:S01]  /*16f80*/  SHF.R.U32.HI R5, RZ, 0x6, R5 ;  /* 0x00000006ff057819 */ /* 0x000fe20000011605 */
[C---:B---3--:R-:W-:Y:S01]  /*16f90*/  IMAD.SHL.U32 R21, R18.reuse, 0x40000, RZ ;  /* 0x0004000012157824 */ /* 0x048fe200078e00ff */
[----:B------:R-:W-:Y:S01]  /*16fa0*/  SHF.R.U64 R18, R18, 0xe, R19 ;  /* 0x0000000e12127819 */ /* 0x000fe20000001213 */
[----:B------:R0:W-:Y:S01]  /*16fb0*/  REDG.E.OR.64.STRONG.GPU desc[UR4][R32.64], R14 ;  /* 0x0000000e2000798e */ /* 0x0001e2000f12e504 */
[----:B------:R-:W-:Y:S02]  /*16fc0*/  IMAD.MOV.U32 R19, RZ, RZ, RZ ;  /* 0x000000ffff137224 */ /* 0x000fe400078e00ff */
[----:B------:R-:W-:Y:S01]  /*16fd0*/  LOP3.LUT R18, R18, 0xff, RZ, 0xc0, !PT ;  /* 0x000000ff12127812 */ /* 0x000fe200078ec0ff */
[----:B------:R-:W-:Y:S01]  /*16fe0*/  VIADD R29, R0, 0x11e ;  /* 0x0000011e001d7836 */ /* 0x000fe20000000000 */
[----:B------:R-:W-:Y:S04]  /*16ff0*/  REDG.E.OR.64.STRONG.GPU desc[UR4][R26.64], R20 ;  /* 0x000000141a00798e */ /* 0x000fe8000f12e504 */
[----:B------:R1:W-:Y:S01]  /*17000*/  REDG.E.OR.64.STRONG.GPU desc[UR4][R26.64+0x8], R18 ;  /* 0x000008121a00798e */ /* 0x0003e2000f12e504 */
[----:B-----5:R-:W-:-:S02]  /*17010*/  IMAD.SHL.U32 R30, R4, 0x100, RZ ;  /* 0x00000100041e7824 */ /* 0x020fc400078e00ff */
[----:B0-----:R-:W-:Y:S01]  /*17020*/  IMAD.WIDE.U32 R32, R5, 0x8, R8 ;  /* 0x0000000805207825 */ /* 0x001fe200078e0008 */
[----:B------:R-:W3:Y:S01]  /*17030*/  LDG.E.64.CONSTANT R14, desc[UR4][R10.64+0x1500] ;  /* 0x001500040a0e7981 */ /* 0x000ee2000c1e9b00 */
[----:B----4-:R-:W-:Y:S02]  /*17040*/  SHF.L.U64.HI R4, R16, 0x1e, R17 ;  /* 0x0000001e10047819 */ /* 0x010fe40000010211 */
[----:B------:R-:W-:Y:S01]  /*17050*/  VIADD R5, R0, 0x134 ;  /* 0x0000013400057836 */ /* 0x000fe20000000000 */
[----:B------:R-:W-:Y:S01]  /*17060*/  LOP3.LUT R30, R30, 0x3fffff00, RZ, 0xc0, !PT ;  /* 0x3fffff001e1e7812 */ /* 0x000fe200078ec0ff */
[----:B------:R-:W-:Y:S01]  /*17070*/  IMAD.SHL.U32 R16, R16, 0x40000000, RZ ;  /* 0x4000000010107824 */ /* 0x000fe200078e00ff */
[----:B------:R-:W-:Y:S01]  /*17080*/  LOP3.LUT R17, R4, 0xfffff, RZ, 0xc0, !PT ;  /* 0x000fffff04117812 */ /* 0x000fe200078ec0ff */
[----:B-1----:R-:W-:Y:S01]  /*17090*/  VIADD R18, R0, 0x14a ;  /* 0x0000014a00127836 */ /* 0x002fe20000000000 */
[----:B------:R-:W-:Y:S01]  /*170a0*/  SHF.R.U32.HI R29, RZ, 0x6, R29 ;  /* 0x00000006ff1d7819 */ /* 0x000fe2000001161d */
[----:B------:R-:W4:Y:S01]  /*170b0*/  LDG.E.CONSTANT R4, desc[UR4][R10.64+0x1600] ;  /* 0x001600040a047981 */ /* 0x000f22000c1e9900 */
[----:B------:R-:W-:-:S02]  /*170c0*/  SHF.R.U32.HI R5, RZ, 0x6, R5 ;  /* 0x00000006ff057819 */ /* 0x000fc40000011605 */
[----:B------:R-:W-:Y:S01]  /*170d0*/  LOP3.LUT R16, R16, 0xc0000000, RZ, 0xc0, !PT ;  /* 0xc000000010107812 */ /* 0x000fe200078ec0ff */
[----:B------:R0:W-:Y:S01]  /*170e0*/  REDG.E.OR.64.STRONG.GPU desc[UR4][R32.64], R30 ;  /* 0x0000001e2000798e */ /* 0x0001e2000f12e504 */
[----:B------:R-:W-:-:S04]  /*170f0*/  IMAD.WIDE.U32 R34, R29, 0x8, R8 ;  /* 0x000000081d227825 */ /* 0x000fc800078e0008 */
[C---:B------:R-:W-:Y:S01]  /*17100*/  IMAD.SHL.U32 R19, R6.reuse, 0x100000, RZ ;  /* 0x0010000006137824 */ /* 0x040fe200078e00ff */
[----:B------:R-:W-:Y:S01]  /*17110*/  SHF.R.U64 R26, R6, 0xc, R7 ;  /* 0x0000000c061a7819 */ /* 0x000fe20000001207 */
[----:B------:R-:W-:Y:S01]  /*17120*/  IMAD.WIDE.U32 R20, R5, 0x8, R8 ;  /* 0x0000000805147825 */ /* 0x000fe200078e0008 */
[----:B------:R-:W5:Y:S03]  /*17130*/  LDG.E.64.CONSTANT R6, desc[UR4][R10.64+0x1700] ;  /* 0x001700040a067981 */ /* 0x000f66000c1e9b00 */
[----:B------:R-:W-:Y:S01]  /*17140*/  IMAD.SHL.U32 R2, R2, 0x400, RZ ;  /* 0x0000040002027824 */ /* 0x000fe200078e00ff */
[----:B0-----:R-:W-:Y:S01]  /*17150*/  SHF.R.U32.HI R33, RZ, 0x6, R18 ;  /* 0x00000006ff217819 */ /* 0x001fe20000011612 */
[----:B------:R-:W-:Y:S01]  /*17160*/  IMAD.MOV.U32 R18, RZ, RZ, RZ ;  /* 0x000000ffff127224 */ /* 0x000fe200078e00ff */
[----:B------:R0:W-:Y:S02]  /*17170*/  REDG.E.OR.64.STRONG.GPU desc[UR4][R34.64], R16 ;  /* 0x000000102200798e */ /* 0x0001e4000f12e504 */
[----:B------:R-:W-:Y:S01]  /*17180*/  LOP3.LUT R30, R2, 0xfffffc00, RZ, 0xc0, !PT ;  /* 0xfffffc00021e7812 */ /* 0x000fe200078ec0ff */
[----:B------:R-:W-:Y:S01]  /*17190*/  VIADD R2, R0, 0x160 ;  /* 0x0000016000027836 */ /* 0x000fe20000000000 */
[----:B------:R-:W-:Y:S01]  /*171a0*/  LOP3.LUT R26, R26, 0x3ff, RZ, 0xc0, !PT ;  /* 0x000003ff1a1a7812 */ /* 0x000fe200078ec0ff */
[----:B------:R-:W-:Y:S01]  /*171b0*/  IMAD.MOV.U32 R27, RZ, RZ, RZ ;  /* 0x000000ffff1b7224 */ /* 0x000fe200078e00ff */
[----:B------:R1:W-:Y:S04]  /*171c0*/  REDG.E.OR.64.STRONG.GPU desc[UR4][R20.64], R18 ;  /* 0x000000121400798e */ /* 0x0003e8000f12e504 */
[----:B------:R1:W-:Y:S04]  /*171d0*/  REDG.E.OR.64.STRONG.GPU desc[UR4][R20.64+0x8], R26 ;  /* 0x0000081a1400798e */ /* 0x0003e8000f12e504 */
[----:B0-----:R-:W5:Y:S01]  /*171e0*/  LDG.E.64.CONSTANT R16, desc[UR4][R10.64+0x1800] ;  /* 0x001800040a107981 */ /* 0x001f62000c1e9b00 */
[----:B------:R-:W-:-:S03]  /*171f0*/  SHF.R.U32.HI R35, RZ, 0x6, R2 ;  /* 0x00000006ff237819 */ /* 0x000fc60000011602 */
[----:B------:R-:W5:Y:S01]  /*17200*/  LDG.E.CONSTANT R2, desc[UR4][R10.64+0x1900] ;  /* 0x001900040a027981 */ /* 0x000f62000c1e9900 */
[----:B-1----:R-:W-:Y:S01]  /*17210*/  LOP3.LUT R19, R3, 0x3fffff, RZ, 0xc0, !PT ;  /* 0x003fffff03137812 */ /* 0x002fe200078ec0ff */
[C---:B------:R-:W-:Y:S02]  /*17220*/  VIADD R3, R0.reuse, 0x176 ;  /* 0x0000017600037836 */ /* 0x040fe40000000000 */
[----:B------:R-:W-:-:S03]  /*17230*/  VIADD R20, R0, 0x18c ;  /* 0x0000018c00147836 */ /* 0x000fc60000000000 */
[----:B------:R-:W-:Y:S01]  /*17240*/  SHF.R.U32.HI R5, RZ, 0x6, R3 ;  /* 0x00000006ff057819 */ /* 0x000fe20000011603 */
[----:B------:R-:W-:Y:S01]  /*17250*/  IMAD.WIDE.U32 R32, R33, 0x8, R8 ;  /* 0x0000000821207825 */ /* 0x000fe200078e0008 */
[C---:B------:R-:W-:Y:S02]  /*17260*/  SHF.L.U64.HI R3, R24.reuse, 0xc, R25 ;  /* 0x0000000c18037819 */ /* 0x040fe40000010219 */
[----:B------:R-:W-:Y:S01]  /*17270*/  SHF.R.U32.HI R21, RZ, 0x6, R20 ;  /* 0x00000006ff157819 */ /* 0x000fe20000011614 */
[----:B------:R-:W-:Y:S01]  /*17280*/  IMAD.SHL.U32 R25, R24, 0x1000, RZ ;  /* 0x0000100018197824 */ /* 0x000fe200078e00ff */
[----:B------:R-:W-:Y:S01]  /*17290*/  SHF.R.U64 R20, R22, 0xa, R23 ;  /* 0x0000000a16147819 */ /* 0x000fe20000001217 */
[----:B------:R-:W-:Y:S01]  /*172a0*/  IMAD.WIDE.U32 R34, R35, 0x8, R8 ;  /* 0x0000000823227825 */ /* 0x000fe200078e0008 */
[----:B------:R0:W-:Y:S02]  /*172b0*/  REDG.E.OR.64.STRONG.GPU desc[UR4][R32.64], R30 ;  /* 0x0000001e2000798e */ /* 0x0001e4000f12e504 */
[----:B------:R-:W-:Y:S01]  /*172c0*/  LOP3.LUT R24, R20, 0xfff, RZ, 0xc0, !PT ;  /* 0x00000fff14187812 */ /* 0x000fe200078ec0ff */
[----:B------:R-:W-:Y:S01]  /*172d0*/  IMAD.SHL.U32 R27, R22, 0x400000, RZ ;  /* 0x00400000161b7824 */ /* 0x000fe200078e00ff */
[----:B------:R1:W-:Y:S01]  /*172e0*/  REDG.E.OR.64.STRONG.GPU desc[UR4][R34.64], R18 ;  /* 0x000000122200798e */ /* 0x0003e2000f12e504 */
[----:B------:R-:W-:-:S02]  /*172f0*/  IMAD.MOV.U32 R26, RZ, RZ, RZ ;  /* 0x000000ffff1a7224 */ /* 0x000fc400078e00ff */
[--C-:B------:R-:W-:Y:S02]  /*17300*/  IMAD.WIDE.U32 R22, R21, 0x8, R8.reuse ;  /* 0x0000000815167825 */ /* 0x100fe400078e0008 */
[----:B------:R-:W5:Y:S02]  /*17310*/  LDG.E.64.CONSTANT R20, desc[UR4][R10.64+0x1a00] ;  /* 0x001a00040a147981 */ /* 0x000f64000c1e9b00 */
[----:B0-----:R-:W-:Y:S01]  /*17320*/  IMAD.WIDE.U32 R32, R5, 0x8, R8 ;  /* 0x0000000805207825 */ /* 0x001fe200078e0008 */
[----:B------:R-:W-:Y:S02]  /*17330*/  LOP3.LUT R30, R25, 0xfffff000, RZ, 0xc0, !PT ;  /* 0xfffff000191e7812 */ /* 0x000fe400078ec0ff */
[----:B------:R-:W-:Y:S01]  /*17340*/  LOP3.LUT R31, R3, 0x3, RZ, 0xc0, !PT ;  /* 0x00000003031f7812 */ /* 0x000fe200078ec0ff */
[----:B------:R-:W-:Y:S01]  /*17350*/  IMAD.MOV.U32 R25, RZ, RZ, RZ ;  /* 0x000000ffff197224 */ /* 0x000fe200078e00ff */
[----:B------:R-:W5:Y:S01]  /*17360*/  LDG.E.CONSTANT R3, desc[UR4][R10.64+0x1c00] ;  /* 0x001c00040a037981 */ /* 0x000f62000c1e9900 */
[----:B------:R-:W-:-:S03]  /*17370*/  VIADD R5, R0, 0x1a2 ;  /* 0x000001a200057836 */ /* 0x000fc60000000000 */
[----:B-1----:R-:W5:Y:S02]  /*17380*/  LDG.E.64.CONSTANT R18, desc[UR4][R10.64+0x1b00] ;  /* 0x001b00040a127981 */ /* 0x002f64000c1e9b00 */
[----:B------:R-:W-:Y:S02]  /*17390*/  SHF.R.U32.HI R5, RZ, 0x6, R5 ;  /* 0x00000006ff057819 */ /* 0x000fe40000011605 */
[----:B------:R-:W-:Y:S04]  /*173a0*/  REDG.E.OR.64.STRONG.GPU desc[UR4][R32.64], R26 ;  /* 0x0000001a2000798e */ /* 0x000fe8000f12e504 */
[----:B------:R0:W-:Y:S04]  /*173b0*/  REDG.E.OR.64.STRONG.GPU desc[UR4][R32.64+0x8], R24 ;  /* 0x000008182000798e */ /* 0x0001e8000f12e504 */
[----:B------:R1:W-:Y:S01]  /*173c0*/  REDG.E.OR.64.STRONG.GPU desc[UR4][R22.64], R30 ;  /* 0x0000001e1600798e */ /* 0x0003e2000f12e504 */
[----:B------:R-:W-:-:S03]  /*173d0*/  IMAD.WIDE.U32 R36, R5, 0x8, R8 ;  /* 0x0000000805247825 */ /* 0x000fc600078e0008 */
[----:B------:R-:W5:Y:S04]  /*173e0*/  LDG.E.CONSTANT R5, desc[UR4][R10.64+0x1f00] ;  /* 0x001f00040a057981 */ /* 0x000f68000c1e9900 */
[----:B0-----:R-:W5:Y:S04]  /*173f0*/  LDG.E.64.CONSTANT R24, desc[UR4][R10.64+0x1d00] ;  /* 0x001d00040a187981 */ /* 0x001f68000c1e9b00 */
[----:B-1----:R0:W5:Y:S01]  /*17400*/  LDG.E.64.CONSTANT R22, desc[UR4][R10.64+0x1e00] ;  /* 0x001e00040a167981 */ /* 0x002162000c1e9b00 */
[----:B------:R-:W-:Y:S02]  /*17410*/  VIADD R26, R0, 0x1b8 ;  /* 0x000001b8001a7836 */ /* 0x000fe40000000000 */
[----:B------:R-:W-:-:S03]  /*17420*/  IMAD.SHL.U32 R28, R28, 0x4, RZ ;  /* 0x000000041c1c7824 */ /* 0x000fc600078e00ff */
[----:B------:R-:W-:Y:S01]  /*17430*/  SHF.R.U32.HI R29, RZ, 0x6, R26 ;  /* 0x00000006ff1d7819 */ /* 0x000fe2000001161a */
[----:B0-----:R-:W-:Y:S01]  /*17440*/  VIADD R10, R0, 0x1ce ;  /* 0x000001ce000a7836 */ /* 0x001fe20000000000 */
[----:B------:R-:W-:Y:S01]  /*17450*/  LOP3.LUT R35, R28, 0xfffffc, RZ, 0xc0, !PT ;  /* 0x00fffffc1c237812 */ /* 0x000fe200078ec0ff */
[----:B------:R-:W-:Y:S02]  /*17460*/  IMAD.MOV.U32 R34, RZ, RZ, RZ ;  /* 0x000000ffff227224 */ /* 0x000fe400078e00ff */
[----:B------:R-:W-:Y:S01]  /*17470*/  IMAD.WIDE.U32 R28, R29, 0x8, R8 ;  /* 0x000000081d1c7825 */ /* 0x000fe200078e0008 */
[----:B------:R-:W-:Y:S02]  /*17480*/  SHF.R.U32.HI R31, RZ, 0x6, R10 ;  /* 0x00000006ff1f7819 */ /* 0x000fe4000001160a */
[----:B------:R-:W-:Y:S01]  /*17490*/  REDG.E.OR.64.STRONG.GPU desc[UR4][R36.64], R34 ;  /* 0x000000222400798e */ /* 0x000fe2000f12e504 */
[----:B------:R-:W-:Y:S02]  /*174a0*/  VIADD R10, R0, 0x1e4 ;  /* 0x000001e4000a7836 */ /* 0x000fe40000000000 */
[----:B------:R-:W-:-:S02]  /*174b0*/  IMAD.MOV.U32 R27, RZ, RZ, RZ ;  /* 0x000000ffff1b7224 */ /* 0x000fc400078e00ff */
[----:B------:R-:W-:Y:S01]  /*174c0*/  IMAD.WIDE.U32 R30, R31, 0x8, R8 ;  /* 0x000000081f1e7825 */ /* 0x000fe200078e0008 */
[----:B--2---:R-:W-:-:S03]  /*174d0*/  SHF.R.U64 R26, R12, 0x8, R13 ;  /* 0x000000080c1a7819 */ /* 0x004fc6000000120d */
[----:B------:R-:W-:Y:S02]  /*174e0*/  IMAD.SHL.U32 R13, R12, 0x1000000, RZ ;  /* 0x010000000c0d7824 */ /* 0x000fe400078e00ff */
[----:B------:R-:W-:Y:S01]  /*174f0*/  IMAD.MOV.U32 R12, RZ, RZ, RZ ;  /* 0x000000ffff0c7224 */ /* 0x000fe200078e00ff */
[----:B------:R-:W-:-:S04]  /*17500*/  LOP3.LUT R26, R26, 0x3fff, RZ, 0xc0, !PT ;  /* 0x00003fff1a1a7812 */ /* 0x000fc800078ec0ff */
[----:B------:R4:W-:Y:S04]  /*17510*/  REDG.E.OR.64.STRONG.GPU desc[UR4][R28.64], R12 ;  /* 0x0000000c1c00798e */ /* 0x0009e8000f12e504 */
[----:B------:R0:W-:Y:S01]  /*17520*/  REDG.E.OR.64.STRONG.GPU desc[UR4][R28.64+0x8], R26 ;  /* 0x0000081a1c00798e */ /* 0x0001e2000f12e504 */
[C---:B---3--:R-:W-:Y:S01]  /*17530*/  SHF.L.U64.HI R11, R14.reuse, 0xe, R15 ;  /* 0x0000000e0e0b7819 */ /* 0x048fe2000001020f */
[----:B------:R-:W-:-:S03]  /*17540*/  IMAD.SHL.U32 R14, R14, 0x4000, RZ ;  /* 0x000040000e0e7824 */ /* 0x000fc600078e00ff */
[----:B------:R-:W-:Y:S02]  /*17550*/  LOP3.LUT R15, R11, 0xf, RZ, 0xc0, !PT ;  /* 0x0000000f0b0f7812 */ /* 0x000fe400078ec0ff */
[----:B------:R-:W-:Y:S01]  /*17560*/  SHF.R.U32.HI R11, RZ, 0x6, R10 ;  /* 0x00000006ff0b7819 */ /* 0x000fe2000001160a */
[----:B----4-:R-:W-:Y:S02]  /*17570*/  IMAD.SHL.U32 R12, R4, 0x10, RZ ;  /* 0x00000010040c7824 */ /* 0x010fe400078e00ff */
[----:B------:R-:W-:Y:S02]  /*17580*/  VIADD R4, R0, 0x1fa ;  /* 0x000001fa00047836 */ /* 0x000fe40000000000 */
[----:B0-----:R-:W-:Y:S01]  /*17590*/  IMAD.WIDE.U32 R26, R11, 0x8, R8 ;  /* 0x000000080b1a7825 */ /* 0x001fe200078e0008 */
[----:B------:R-:W-:Y:S02]  /*175a0*/  LOP3.LUT R14, R14, 0xffffc000, RZ, 0xc0, !PT ;  /* 0xffffc0000e0e7812 */ /* 0x000fe400078ec0ff */
[----:B------:R-:W-:Y:S01]  /*175b0*/  SHF.R.U32.HI R11, RZ, 0x6, R4 ;  /* 0x00000006ff0b7819 */ /* 0x000fe20000011604 */
[----:B------:R-:W-:Y:S01]  /*175c0*/  VIADD R4, R0, 0x210 ;  /* 0x0000021000047836 */ /* 0x000fe20000000000 */
[----:B------:R-:W-:Y:S01]  /*175d0*/  LOP3.LUT R13, R12, 0x3fffff0, RZ, 0xc0, !PT ;  /* 0x03fffff00c0d7812 */ /* 0x000fe200078ec0ff */
[----:B------:R-:W-:Y:S01]  /*175e0*/  IMAD.MOV.U32 R12, RZ, RZ, RZ ;  /* 0x000000ffff0c7224 */ /* 0x000fe200078e00ff */
[----:B------:R0:W-:Y:S01]  /*175f0*/  REDG.E.OR.64.STRONG.GPU desc[UR4][R30.64], R14 ;  /* 0x0000000e1e00798e */ /* 0x0001e2000f12e504 */
[C---:B-----5:R-:W-:Y:S01]  /*17600*/  IMAD.SHL.U32 R29, R6.reuse, 0x4000000, RZ ;  /* 0x04000000061d7824 */ /* 0x060fe200078e00ff */
[----:B------:R-:W-:Y:S01]  /*17610*/  SHF.R.U64 R32, R6, 0x6, R7 ;  /* 0x0000000606207819 */ /* 0x000fe20000001207 */
[----:B------:R-:W-:Y:S01]  /*17620*/  VIADD R6, R0, 0x226 ;  /* 0x0000022600067836 */ /* 0x000fe20000000000 */
[----:B------:R-:W-:Y:S01]  /*17630*/  SHF.R.U32.HI R7, RZ, 0x6, R4 ;  /* 0x00000006ff077819 */ /* 0x000fe20000011604 */
[----:B------:R-:W-:Y:S01]  /*17640*/  IMAD.WIDE.U32 R10, R11, 0x8, R8 ;  /* 0x000000080b0a7825 */ /* 0x000fe200078e0008 */
[----:B------:R1:W-:Y:S03]  /*17650*/  REDG.E.OR.64.STRONG.GPU desc[UR4][R26.64], R12 ;  /* 0x0000000c1a00798e */ /* 0x0003e6000f12e504 */
[----:B------:R-:W-:-:S05]  /*17660*/  IMAD.MOV.U32 R28, RZ, RZ, RZ ;  /* 0x000000ffff1c7224 */ /* 0x000fca00078e00ff */
[----:B------:R2:W-:Y:S01]  /*17670*/  REDG.E.OR.64.STRONG.GPU desc[UR4][R10.64], R28 ;  /* 0x0000001c0a00798e */ /* 0x0005e2000f12e504 */
[C---:B0-----:R-:W-:Y:S02]  /*17680*/  VIADD R30, R0.reuse, 0x27e ;  /* 0x0000027e001e7836 */ /* 0x041fe40000000000 */
[----:B------:R-:W-:Y:S01]  /*17690*/  VIADD R31, R0, 0x294 ;  /* 0x00000294001f7836 */ /* 0x000fe20000000000 */
[----:B-1----:R-:W-:Y:S02]  /*176a0*/  LOP3.LUT R12, R32, 0xffff, RZ, 0xc0, !PT ;  /* 0x0000ffff200c7812 */ /* 0x002fe400078ec0ff */
[C---:B------:R-:W-:Y:S01]  /*176b0*/  SHF.L.U64.HI R4, R16.reuse, 0x10, R17 ;  /* 0x0000001010047819 */ /* 0x040fe20000010211 */
[----:B------:R-:W-:Y:S01]  /*176c0*/  IMAD.U32 R14, R16, 0x10000, RZ ;  /* 0x00010000100e7824 */ /* 0x000fe200078e00ff */
[----:B------:R-:W-:Y:S01]  /*176d0*/  SHF.R.U32.HI R17, RZ, 0x6, R6 ;  /* 0x00000006ff117819 */ /* 0x000fe20000011606 */
[----:B------:R-:W-:Y:S01]  /*176e0*/  IMAD.SHL.U32 R2, R2, 0x40, RZ ;  /* 0x0000004002027824 */ /* 0x000fe200078e00ff */
[----:B------:R-:W-:Y:S01]  /*176f0*/  LOP3.LUT R15, R4, 0x3f, RZ, 0xc0, !PT ;  /* 0x0000003f040f7812 */ /* 0x000fe200078ec0ff */
[----:B------:R-:W-:Y:S01]  /*17700*/  IMAD.MOV.U32 R13, RZ, RZ, RZ ;  /* 0x000000ffff0d7224 */ /* 0x000fe200078e00ff */
[----:B------:R-:W-:Y:S01]  /*17710*/  LOP3.LUT R14, R14, 0xffff0000, RZ, 0xc0, !PT ;  /* 0xffff00000e0e7812 */ /* 0x000fe200078ec0ff */
[----:B------:R-:W-:Y:S01]  /*17720*/  IMAD.WIDE.U32 R6, R7, 0x8, R8 ;  /* 0x0000000807067825 */ /* 0x000fe200078e0008 */
[----:B------:R-:W-:-:S02]  /*17730*/  LOP3.LUT R27, R2, 0xfffffc0, RZ, 0xc0, !PT ;  /* 0x0fffffc0021b7812 */ /* 0x000fc400078ec0ff */
[----:B------:R0:W-:Y:S01]  /*17740*/  REDG.E.OR.64.STRONG.GPU desc[UR4][R10.64+0x8], R12 ;  /* 0x0000080c0a00798e */ /* 0x0001e2000f12e504 */
[C---:B------:R-:W-:Y:S02]  /*17750*/  VIADD R4, R0.reuse, 0x252 ;  /* 0x0000025200047836 */ /* 0x040fe40000000000 */
[----:B------:R-:W-:Y:S01]  /*17760*/  IMAD.WIDE.U32 R16, R17, 0x8, R8 ;  /* 0x0000000811107825 */ /* 0x000fe200078e0008 */
[----:B------:R1:W-:Y:S03]  /*17770*/  REDG.E.OR.64.STRONG.GPU desc[UR4][R6.64], R14 ;  /* 0x0000000e0600798e */ /* 0x0003e6000f12e504 */
[----:B------:R-:W-:Y:S02]  /*17780*/  IMAD.MOV.U32 R26, RZ, RZ, RZ ;  /* 0x000000ffff1a7224 */ /* 0x000fe400078e00ff */
[C---:B------:R-:W-:Y:S02]  /*17790*/  VIADD R2, R0.reuse, 0x23c ;  /* 0x0000023c00027836 */ /* 0x040fe40000000000 */
[C---:B--2---:R-:W-:Y:S01]  /*177a0*/  VIADD R28, R0.reuse, 0x268 ;  /* 0x00000268001c7836 */ /* 0x044fe20000000000 */
[----:B------:R2:W-:Y:S01]  /*177b0*/  REDG.E.OR.64.STRONG.GPU desc[UR4][R16.64], R26 ;  /* 0x0000001a1000798e */ /* 0x0005e2000f12e504 */
[----:B------:R-:W-:Y:S01]  /*177c0*/  VIADD R0, R0, 0x2aa ;  /* 0x000002aa00007836 */ /* 0x000fe20000000000 */
[----:B0-----:R-:W-:-:S02]  /*177d0*/  SHF.R.U32.HI R11, RZ, 0x6, R4 ;  /* 0x00000006ff0b7819 */ /* 0x001fc40000011604 */
[----:B------:R-:W-:Y:S02]  /*177e0*/  SHF.R.U32.HI R29, RZ, 0x6, R2 ;  /* 0x00000006ff1d7819 */ /* 0x000fe40000011602 */
[----:B-1----:R-:W-:Y:S02]  /*177f0*/  SHF.R.U32.HI R7, RZ, 0x6, R30 ;  /* 0x00000006ff077819 */ /* 0x002fe4000001161e */
[----:B------:R-:W-:Y:S02]  /*17800*/  SHF.R.U32.HI R13, RZ, 0x6, R28 ;  /* 0x00000006ff0d7819 */ /* 0x000fe4000001161c */
[----:B------:R-:W-:Y:S01]  /*17810*/  SHF.R.U32.HI R31, RZ, 0x6, R31 ;  /* 0x00000006ff1f7819 */ /* 0x000fe2000001161f */
[----:B------:R-:W-:Y:S01]  /*17820*/  IMAD.WIDE.U32 R14, R11, 0x8, R8 ;  /* 0x000000080b0e7825 */ /* 0x000fe200078e0008 */
[----:B--2---:R-:W-:-:S03]  /*17830*/  SHF.R.U32.HI R27, RZ, 0x6, R0 ;  /* 0x00000006ff1b7819 */ /* 0x004fc60000011600 */
[----:B------:R-:W-:Y:S01]  /*17840*/  IMAD.SHL.U32 R3, R3, 0x100, RZ ;  /* 0x0000010003037824 */ /* 0x000fe200078e00ff */
[----:B------:R-:W-:Y:S01]  /*17850*/  SHF.R.U64 R2, R20, 0x4, R21 ;  /* 0x0000000414027819 */ /* 0x000fe20000001215 */
[----:B------:R-:W-:Y:S01]  /*17860*/  IMAD.WIDE.U32 R10, R7, 0x8, R8 ;  /* 0x00000008070a7825 */ /* 0x000fe200078e0008 */
[----:B------:R-:W-:-:S03]  /*17870*/  SHF.L.U64.HI R0, R18, 0x12, R19 ;  /* 0x0000001212007819 */ /* 0x000fc60000010213 */
[----:B------:R-:W-:Y:S01]  /*17880*/  IMAD.WIDE.U32 R16, R29, 0x8, R8 ;  /* 0x000000081d107825 */ /* 0x000fe200078e0008 */
[----:B------:R-:W-:-:S03]  /*17890*/  LOP3.LUT R21, R3, 0x3fffff00, RZ, 0xc0, !PT ;  /* 0x3fffff0003157812 */ /* 0x000fc600078ec0ff */
[----:B------:R-:W-:Y:S01]  /*178a0*/  IMAD.WIDE.U32 R12, R13, 0x8, R8 ;  /* 0x000000080d0c7825 */ /* 0x000fe200078e0008 */
[----:B------:R-:W-:-:S03]  /*178b0*/  LOP3.LUT R19, R0, 0xff, RZ, 0xc0, !PT ;  /* 0x000000ff00137812 */ /* 0x000fc600078ec0ff */
[----:B------:R-:W-:Y:S01]  /*178c0*/  IMAD.WIDE.U32 R6, R31, 0x8, R8 ;  /* 0x000000081f067825 */ /* 0x000fe200078e0008 */
[----:B------:R-:W-:-:S03]  /*178d0*/  LOP3.LUT R2, R2, 0x3ffff, RZ, 0xc0, !PT ;  /* 0x0003ffff02027812 */ /* 0x000fc600078ec0ff */
[----:B------:R-:W-:Y:S02]  /*178e0*/  IMAD.SHL.U32 R18, R18, 0x40000, RZ ;  /* 0x0004000012127824 */ /* 0x000fe400078e00ff */
[----:B------:R-:W-:-:S04]  /*178f0*/  IMAD.WIDE.U32 R8, R27, 0x8, R8 ;  /* 0x000000081b087825 */ /* 0x000fc800078e0008 */
[----:B------:R-:W-:Y:S02]  /*17900*/  IMAD.SHL.U32 R27, R20, 0x10000000, RZ ;  /* 0x10000000141b7824 */ /* 0x000fe400078e00ff */
[----:B------:R-:W-:Y:S01]  /*17910*/  IMAD.MOV.U32 R3, RZ, RZ, RZ ;  /* 0x000000ffff037224 */ /* 0x000fe200078e00ff */
[----:B------:R-:W-:Y:S02]  /*17920*/  SHF.R.U64 R4, R24, 0x2, R25 ;  /* 0x0000000218047819 */ /* 0x000fe40000001219 */
[C---:B------:R-:W-:Y:S01]  /*17930*/  SHF.L.U64.HI R0, R22.reuse, 0x14, R23 ;  /* 0x0000001416007819 */ /* 0x040fe20000010217 */
[----:B------:R-:W-:Y:S01]  /*17940*/  IMAD.SHL.U32 R22, R22, 0x100000, RZ ;  /* 0x0010000016167824 */ /* 0x000fe200078e00ff */
[----:B------:R-:W-:Y:S01]  /*17950*/  LOP3.LUT R18, R18, 0xfffc0000, RZ, 0xc0, !PT ;  /* 0xfffc000012127812 */ /* 0x000fe200078ec0ff */
[----:B------:R-:W-:Y:S01]  /*17960*/  IMAD.MOV.U32 R20, RZ, RZ, RZ ;  /* 0x000000ffff147224 */ /* 0x000fe200078e00ff */
[----:B------:R-:W-:Y:S01]  /*17970*/  REDG.E.OR.64.STRONG.GPU desc[UR4][R16.64], R26 ;  /* 0x0000001a1000798e */ /* 0x000fe2000f12e504 */
[----:B------:R-:W-:Y:S01]  /*17980*/  IMAD.SHL.U32 R29, R24, 0x40000000, RZ ;  /* 0x40000000181d7824 */ /* 0x000fe200078e00ff */
[----:B------:R-:W-:Y:S01]  /*17990*/  LOP3.LUT R4, R4, 0xfffff, RZ, 0xc0, !PT ;  /* 0x000fffff04047812 */ /* 0x000fe200078ec0ff */
[----:B------:R-:W-:Y:S01]  /*179a0*/  IMAD.SHL.U32 R23, R5, 0x400, RZ ;  /* 0x0000040005177824 */ /* 0x000fe200078e00ff */
[----:B------:R0:W-:Y:S01]  /*179b0*/  REDG.E.OR.64.STRONG.GPU desc[UR4][R16.64+0x8], R2 ;  /* 0x000008021000798e */ /* 0x0001e2000f12e504 */
[----:B------:R-:W-:-:S02]  /*179c0*/  IMAD.MOV.U32 R28, RZ, RZ, RZ ;  /* 0x000000ffff1c7224 */ /* 0x000fc400078e00ff */
[----:B------:R-:W-:Y:S01]  /*179d0*/  IMAD.MOV.U32 R5, RZ, RZ, RZ ;  /* 0x000000ffff057224 */ /* 0x000fe200078e00ff */
[----:B------:R-:W-:Y:S04]  /*179e0*/  REDG.E.OR.64.STRONG.GPU desc[UR4][R14.64], R18 ;  /* 0x000000120e00798e */ /* 0x000fe8000f12e504 */
[----:B------:R-:W-:Y:S04]  /*179f0*/  REDG.E.OR.64.STRONG.GPU desc[UR4][R12.64], R20 ;  /* 0x000000140c00798e */ /* 0x000fe8000f12e504 */
[----:B------:R-:W-:Y:S01]  /*17a00*/  REDG.E.OR.64.STRONG.GPU desc[UR4][R10.64], R28 ;  /* 0x0000001c0a00798e */ /* 0x000fe2000f12e504 */
[----:B0-----:R-:W-:Y:S01]  /*17a10*/  LOP3.LUT R2, R22, 0xfff00000, RZ, 0xc0, !PT ;  /* 0xfff0000016027812 */ /* 0x001fe200078ec0ff */
[----:B------:R-:W-:Y:S01]  /*17a20*/  IMAD.MOV.U32 R22, RZ, RZ, RZ ;  /* 0x000000ffff167224 */ /* 0x000fe200078e00ff */
[----:B------:R-:W-:Y:S01]  /*17a30*/  LOP3.LUT R3, R0, 0x3ff, RZ, 0xc0, !PT ;  /* 0x000003ff00037812 */ /* 0x000fe200078ec0ff */
[----:B------:R-:W-:Y:S04]  /*17a40*/  REDG.E.OR.64.STRONG.GPU desc[UR4][R10.64+0x8], R4 ;  /* 0x000008040a00798e */ /* 0x000fe8000f12e504 */
[----:B------:R-:W-:Y:S04]  /*17a50*/  REDG.E.OR.64.STRONG.GPU desc[UR4][R6.64], R2 ;  /* 0x000000020600798e */ /* 0x000fe8000f12e504 */
[----:B------:R-:W-:Y:S01]  /*17a60*/  REDG.E.OR.64.STRONG.GPU desc[UR4][R8.64], R22 ;  /* 0x000000160800798e */ /* 0x000fe2000f12e504 */
[----:B------:R-:W-:Y:S05]  /*17a70*/  EXIT ;  /* 0x000000000000794d */ /* 0x000fea0003800000 */
.L_x_293:
        /* <DEDUP_REMOVED lines=26> */
.L_x_295:
[CC--:B0-----:R-:W-:Y:S02]  /*17c20*/  SHF.L.U64.HI R7, R13.reuse, R10.reuse, RZ ;  /* 0x0000000a0d077219 */ /* 0x0c1fe400000102ff */
[----:B------:R-:W-:-:S05]  /*17c30*/  SHF.L.U32 R6, R13, R10, RZ ;  /* 0x0000000a0d067219 */ /* 0x000fca00000006ff */
[----:B------:R1:W-:Y:S02]  /*17c40*/  REDG.E.OR.64.STRONG.GPU desc[UR4][R4.64], R6 ;  /* 0x000000060400798e */ /* 0x0003e4000f12e504 */
.L_x_296:
[----:B------:R-:W-:Y:S05]  /*17c50*/  BSYNC.RECONVERGENT B0 ;  /* 0x0000000000007941 */ /* 0x000fea0003800200 */
.L_x_294:
        /* <DEDUP_REMOVED lines=26> */
.L_x_298:
[-C--:B0-----:R-:W-:Y:S01]  /*17e00*/  SHF.L.U64.HI R7, R13, R12.reuse, RZ ;  /* 0x0000000c0d077219 */ /* 0x081fe200000102ff */
[----:B------:R-:W-:Y:S01]  /*17e10*/  IMAD.WIDE.U32 R4, R11, 0x8, R8 ;  /* 0x000000080b047825 */ /* 0x000fe200078e0008 */
[----:B------:R-:W-:-:S05]  /*17e20*/  SHF.L.U32 R6, R13, R12, RZ ;  /* 0x0000000c0d067219 */ /* 0x000fca00000006ff */
[----:B------:R0:W-:Y:S02]  /*17e30*/  REDG.E.OR.64.STRONG.GPU desc[UR4][R4.64], R6 ;  /* 0x000000060400798e */ /* 0x0001e4000f12e504 */
.L_x_299:
[----:B------:R-:W-:Y:S05]  /*17e40*/  BSYNC.RECONVERGENT B0 ;  /* 0x0000000000007941 */ /* 0x000fea0003800200 */
.L_x_297:
[----:B-1----:R-:W2:Y:S01]  /*17e50*/  LDG.E.CONSTANT R11, desc[UR4][R2.64+0x400] ;  /* 0x00040004020b7981 */ /* 0x002ea2000c1e9900 */
[----:B0-----:R-:W-:Y:S01]  /*17e60*/  VIADD R4, R0, 0x54 ;  /* 0x0000005400047836 */ /* 0x001fe20000000000 */
        /* <DEDUP_REMOVED lines=15> */
.L_x_301:
[-C--:B------:R-:W-:Y:S01]  /*17f60*/  SHF.L.U64.HI R7, R11, R6.reuse, RZ ;  /* 0x000000060b077219 */ /* 0x080fe200000102ff */
[----:B------:R-:W-:Y:S01]  /*17f70*/  IMAD.WIDE.U32 R4, R5, 0x8, R8 ;  /* 0x0000000805047825 */ /* 0x000fe200078e0008 */
[----:B------:R-:W-:-:S05]  /*17f80*/  SHF.L.U32 R6, R11, R6, RZ ;  /* 0x000000060b067219 */ /* 0x000fca00000006ff */
[----:B------:R1:W-:Y:S02]  /*17f90*/  REDG.E.OR.64.STRONG.GPU desc[UR4][R4.64], R6 ;  /* 0x000000060400798e */ /* 0x0003e4000f12e504 */
.L_x_302:
[----:B------:R-:W-:Y:S05]  /*17fa0*/  BSYNC.RECONVERGENT B0 ;  /* 0x0000000000007941 */ /* 0x000fea0003800200 */
.L_x_300:
        /* <DEDUP_REMOVED lines=26> */
.L_x_304:
[-C--:B0-----:R-:W-:Y:S01]  /*18150*/  SHF.L.U64.HI R7, R13, R12.reuse, RZ ;  /* 0x0000000c0d077219 */ /* 0x081fe200000102ff */
[----:B------:R-:W-:Y:S01]  /*18160*/  IMAD.WIDE.U32 R4, R11, 0x8, R8 ;  /* 0x000000080b047825 */ /* 0x000fe200078e0008 */
[----:B------:R-:W-:-:S05]  /*18170*/  SHF.L.U32 R6, R13, R12, RZ ;  /* 0x0000000c0d067219 */ /* 0x000fca00000006ff */
[----:B------:R0:W-:Y:S02]  /*18180*/  REDG.E.OR.64.STRONG.GPU desc[UR4][R4.64], R6 ;  /* 0x000000060400798e */ /* 0x0001e4000f12e504 */
.L_x_305:
[----:B------:R-:W-:Y:S05]  /*18190*/  BSYNC.RECONVERGENT B0 ;  /* 0x0000000000007941 */ /* 0x000fea0003800200 */
.L_x_303:
        /* <DEDUP_REMOVED lines=17> */
.L_x_307:
[-C--:B------:R-:W-:Y:S01]  /*182b0*/  SHF.L.U64.HI R7, R11, R6.reuse, RZ ;  /* 0x000000060b077219 */ /* 0x080fe200000102ff */
[----:B------:R-:W-:Y:S01]  /*182c0*/  IMAD.WIDE.U32 R4, R5, 0x8, R8 ;  /* 0x0000000805047825 */ /* 0x000fe200078e0008 */
[----:B------:R-:W-:-:S05]  /*182d0*/  SHF.L.U32 R6, R11, R6, RZ ;  /* 0x000000060b067219 */ /* 0x000fca00000006ff */
[----:B------:R1:W-:Y:S02]  /*182e0*/  REDG.E.OR.64.STRONG.GPU desc[UR4][R4.64], R6 ;  /* 0x000000060400798e */ /* 0x0003e4000f12e504 */
.L_x_308:
[----:B------:R-:W-:Y:S05]  /*182f0*/  BSYNC.RECONVERGENT B0 ;  /* 0x0000000000007941 */ /* 0x000fea0003800200 */
.L_x_306:
        /* <DEDUP_REMOVED lines=26> */
.L_x_310:
[-C--:B0-----:R-:W-:Y:S01]  /*184a0*/  SHF.L.U64.HI R7, R13, R12.reuse, RZ ;  /* 0x0000000c0d077219 */ /* 0x081fe200000102ff */
[----:B------:R-:W-:Y:S01]  /*184b0*/  IMAD.WIDE.U32 R4, R11, 0x8, R8 ;  /* 0x000000080b047825 */ /* 0x000fe200078e0008 */
[----:B------:R-:W-:-:S05]  /*184c0*/  SHF.L.U32 R6, R13, R12, RZ ;  /* 0x0000000c0d067219 */ /* 0x000fca00000006ff */
[----:B------:R0:W-:Y:S02]  /*184d0*/  REDG.E.OR.64.STRONG.GPU desc[UR4][R4.64], R6 ;  /* 0x000000060400798e */ /* 0x0001e4000f12e504 */
.L_x_311:
[----:B------:R-:W-:Y:S05]  /*184e0*/  BSYNC.RECONVERGENT B0 ;  /* 0x0000000000007941 */ /* 0x000fea0003800200 */
.L_x_309:
        /* <DEDUP_REMOVED lines=17> */
.L_x_313:
[-C--:B------:R-:W-:Y:S01]  /*18600*/  SHF.L.U64.HI R7, R11, R6.reuse, RZ ;  /* 0x000000060b077219 */ /* 0x080fe200000102ff */
[----:B------:R-:W-:Y:S01]  /*18610*/  IMAD.WIDE.U32 R4, R5, 0x8, R8 ;  /* 0x0000000805047825 */ /* 0x000fe200078e0008 */
[----:B------:R-:W-:-:S05]  /*18620*/  SHF.L.U32 R6, R11, R6, RZ ;  /* 0x000000060b067219 */ /* 0x000fca00000006ff */
[----:B------:R1:W-:Y:S02]  /*18630*/  REDG.E.OR.64.STRONG.GPU desc[UR4][R4.64], R6 ;  /* 0x000000060400798e */ /* 0x0003e4000f12e504 */
.L_x_314:
[----:B------:R-:W-:Y:S05]  /*18640*/  BSYNC.RECONVERGENT B0 ;  /* 0x0000000000007941 */ /* 0x000fea0003800200 */
.L_x_312:
        /* <DEDUP_REMOVED lines=26> */
.L_x_316:
[-C--:B0-----:R-:W-:Y:S01]  /*187f0*/  SHF.L.U64.HI R7, R13, R12.reuse, RZ ;  /* 0x0000000c0d077219 */ /* 0x081fe200000102ff */
[----:B------:R-:W-:Y:S01]  /*18800*/  IMAD.WIDE.U32 R4, R11, 0x8, R8 ;  /* 0x000000080b047825 */ /* 0x000fe200078e0008 */
[----:B------:R-:W-:-:S05]  /*18810*/  SHF.L.U32 R6, R13, R12, RZ ;  /* 0x0000000c0d067219 */ /* 0x000fca00000006ff */
[----:B------:R0:W-:Y:S02]  /*18820*/  REDG.E.OR.64.STRONG.GPU desc[UR4][R4.64], R6 ;  /* 0x000000060400798e */ /* 0x0001e4000f12e504 */
.L_x_317:
[----:B------:R-:W-:Y:S05]  /*18830*/  BSYNC.RECONVERGENT B0 ;  /* 0x0000000000007941 */ /* 0x000fea0003800200 */
.L_x_315:
        /* <DEDUP_REMOVED lines=17> */
.L_x_319:
[-C--:B------:R-:W-:Y:S01]  /*18950*/  SHF.L.U64.HI R7, R11, R6.reuse, RZ ;  /* 0x000000060b077219 */ /* 0x080fe200000102ff */
[----:B------:R-:W-:Y:S01]  /*18960*/  IMAD.WIDE.U32 R4, R5, 0x8, R8 ;  /* 0x0000000805047825 */ /* 0x000fe200078e0008 */
[----:B------:R-:W-:-:S05]  /*18970*/  SHF.L.U32 R6, R11, R6, RZ ;  /* 0x000000060b067219 */ /* 0x000fca00000006ff */
[----:B------:R1:W-:Y:S02]  /*18980*/  REDG.E.OR.64.STRONG.GPU desc[UR4][R4.64], R6 ;  /* 0x000000060400798e */ /* 0x0003e4000f12e504 */
.L_x_320:
[----:B------:R-:W-:Y:S05]  /*18990*/  BSYNC.RECONVERGENT B0 ;  /* 0x0000000000007941 */ /* 0x000fea0003800200 */
.L_x_318:
        /* <DEDUP_REMOVED lines=26> */
.L_x_322:
[-C--:B0-----:R-:W-:Y:S01]  /*18b40*/  SHF.L.U64.HI R7, R13, R12.reuse, RZ ;  /* 0x0000000c0d077219 */ /* 0x081fe200000102ff */
[----:B------:R-:W-:Y:S01]  /*18b50*/  IMAD.WIDE.U32 R4, R11, 0x8, R8 ;  /* 0x000000080b047825 */ /* 0x000fe200078e0008 */
[----:B------:R-:W-:-:S05]  /*18b60*/  SHF.L.U32 R6, R13, R12, RZ ;  /* 0x0000000c0d067219 */ /* 0x000fca00000006ff */
[----:B------:R0:W-:Y:S02]  /*18b70*/  REDG.E.OR.64.STRONG.GPU desc[UR4][R4.64], R6 ;  /* 0x000000060400798e */ /* 0x0001e4000f12e504 */
.L_x_323:
[----:B------:R-:W-:Y:S05]  /*18b80*/  BSYNC.RECONVERGENT B0 ;  /* 0x0000000000007941 */ /* 0x000fea0003800200 */
.L_x_321:
        /* <DEDUP_REMOVED lines=17> */
.L_x_325:
[-C--:B------:R-:W-:Y:S01]  /*18ca0*/  SHF.L.U64.HI R7, R11, R6.reuse, RZ ;  /* 0x000000060b077219 */ /* 0x080fe200000102ff */
[----:B------:R-:W-:Y:S01]  /*18cb0*/  IMAD.WIDE.U32 R4, R5, 0x8, R8 ;  /* 0x0000000805047825 */ /* 0x000fe200078e0008 */
[----:B------:R-:W-:-:S05]  /*18cc0*/  SHF.L.U32 R6, R11, R6, RZ ;  /* 0x000000060b067219 */ /* 0x000fca00000006ff */
[----:B------:R1:W-:Y:S02]  /*18cd0*/  REDG.E.OR.64.STRONG.GPU desc[UR4][R4.64], R6 ;  /* 0x000000060400798e */ /* 0x0003e4000f12e504 */
.L_x_326:
[----:B------:R-:W-:Y:S05]  /*18ce0*/  BSYNC.RECONVERGENT B0 ;  /* 0x0000000000007941 */ /* 0x000fea0003800200 */
.L_x_324:
        /* <DEDUP_REMOVED lines=26> */
.L_x_328:
[-C--:B0-----:R-:W-:Y:S01]  /*18e90*/  SHF.L.U64.HI R7, R13, R12.reuse, RZ ;  /* 0x0000000c0d077219 */ /* 0x081fe200000102ff */
[----:B------:R-:W-:Y:S01]  /*18ea0*/  IMAD.WIDE.U32 R4, R11, 0x8, R8 ;  /* 0x000000080b047825 */ /* 0x000fe200078e0008 */
[----:B------:R-:W-:-:S05]  /*18eb0*/  SHF.L.U32 R6, R13, R12, RZ ;  /* 0x0000000c0d067219 */ /* 0x000fca00000006ff */
[----:B------:R0:W-:Y:S02]  /*18ec0*/  REDG.E.OR.64.STRONG.GPU desc[UR4][R4.64], R6 ;  /* 0x000000060400798e */ /* 0x0001e4000f12e504 */
.L_x_329:
[----:B------:R-:W-:Y:S05]  /*18ed0*/  BSYNC.RECONVERGENT B0 ;  /* 0x0000000000007941 */ /* 0x000fea0003800200 */
.L_x_327:
        /* <DEDUP_REMOVED lines=17> */
.L_x_331:
[-C--:B------:R-:W-:Y:S01]  /*18ff0*/  SHF.L.U64.HI R7, R11, R6.reuse, RZ ;  /* 0x000000060b077219 */ /* 0x080fe200000102ff */
[----:B------:R-:W-:Y:S01]  /*19000*/  IMAD.WIDE.U32 R4, R5, 0x8, R8 ;  /* 0x0000000805047825 */ /* 0x000fe200078e0008 */
[----:B------:R-:W-:-:S05]  /*19010*/  SHF.L.U32 R6, R11, R6, RZ ;  /* 0x000000060b067219 */ /* 0x000fca00000006ff */
[----:B------:R1:W-:Y:S02]  /*19020*/  REDG.E.OR.64.STRONG.GPU desc[UR4][R4.64], R6 ;  /* 0x000000060400798e */ /* 0x0003e4000f12e504 */
.L_x_332:
[----:B------:R-:W-:Y:S05]  /*19030*/  BSYNC.RECONVERGENT B0 ;  /* 0x0000000000007941 */ /* 0x000fea0003800200 */
.L_x_330:
        /* <DEDUP_REMOVED lines=26> */
.L_x_334:
[-C--:B0-----:R-:W-:Y:S01]  /*191e0*/  SHF.L.U64.HI R7, R13, R12.reuse, RZ ;  /* 0x0000000c0d077219 */ /* 0x081fe200000102ff */
[----:B------:R-:W-:Y:S01]  /*191f0*/  IMAD.WIDE.U32 R4, R11, 0x8, R8 ;  /* 0x000000080b047825 */ /* 0x000fe200078e0008 */
[----:B------:R-:W-:-:S05]  /*19200*/  SHF.L.U32 R6, R13, R12, RZ ;  /* 0x0000000c0d067219 */ /* 0x000fca00000006ff */
[----:B------:R0:W-:Y:S02]  /*19210*/  REDG.E.OR.64.STRONG.GPU desc[UR4][R4.64], R6 ;  /* 0x000000060400798e */ /* 0x0001e4000f12e504 */
.L_x_335:
[----:B------:R-:W-:Y:S05]  /*19220*/  BSYNC.RECONVERGENT B0 ;  /* 0x0000000000007941 */ /* 0x000fea0003800200 */
.L_x_333:
        /* <DEDUP_REMOVED lines=17> */
.L_x_337:
[-C--:B------:R-:W-:Y:S01]  /*19340*/  SHF.L.U64.HI R7, R11, R6.reuse, RZ ;  /* 0x000000060b077219 */ /* 0x080fe200000102ff */
[----:B------:R-:W-:Y:S01]  /*19350*/  IMAD.WIDE.U32 R4, R5, 0x8, R8 ;  /* 0x0000000805047825 */ /* 0x000fe200078e0008 */
[----:B------:R-:W-:-:S05]  /*19360*/  SHF.L.U32 R6, R11, R6, RZ ;  /* 0x000000060b067219 */ /* 0x000fca00000006ff */
[----:B------:R1:W-:Y:S02]  /*19370*/  REDG.E.OR.64.STRONG.GPU desc[UR4][R4.64], R6 ;  /* 0x000000060400798e */ /* 0x0003e4000f12e504 */
.L_x_338:
[----:B------:R-:W-:Y:S05]  /*19380*/  BSYNC.RECONVERGENT B0 ;  /* 0x0000000000007941 */ /* 0x000fea0003800200 */
.L_x_336:
        /* <DEDUP_REMOVED lines=26> */
.L_x_340:
[-C--:B0-----:R-:W-:Y:S01]  /*19530*/  SHF.L.U64.HI R7, R13, R12.reuse, RZ ;  /* 0x0000000c0d077219 */ /* 0x081fe200000102ff */
[----:B------:R-:W-:Y:S01]  /*19540*/  IMAD.WIDE.U32 R4, R11, 0x8, R8 ;  /* 0x000000080b047825 */ /* 0x000fe200078e0008 */
[----:B------:R-:W-:-:S05]  /*19550*/  SHF.L.U32 R6, R13, R12, RZ ;  /* 0x0000000c0d067219 */ /* 0x000fca00000006ff */
[----:B------:R0:W-:Y:S02]  /*19560*/  REDG.E.OR.64.STRONG.GPU desc[UR4][R4.64], R6 ;  /* 0x000000060400798e */ /* 0x0001e4000f12e504 */
.L_x_341:
[----:B------:R-:W-:Y:S05]  /*19570*/  BSYNC.RECONVERGENT B0 ;  /* 0x0000000000007941 */ /* 0x000fea0003800200 */
.L_x_339:
        /* <DEDUP_REMOVED lines=17> */
.L_x_343:
[-C--:B------:R-:W-:Y:S01]  /*19690*/  SHF.L.U64.HI R7, R11, R6.reuse, RZ ;  /* 0x000000060b077219 */ /* 0x080fe200000102ff */
[----:B------:R-:W-:Y:S01]  /*196a0*/  IMAD.WIDE.U32 R4, R5, 0x8, R8 ;  /* 0x0000000805047825 */ /* 0x000fe200078e0008 */
[----:B------:R-:W-:-:S05]  /*196b0*/  SHF.L.U32 R6, R11, R6, RZ ;  /* 0x000000060b067219 */ /* 0x000fca00000006ff */
[----:B------:R1:W-:Y:S02]  /*196c0*/  REDG.E.OR.64.STRONG.GPU desc[UR4][R4.64], R6 ;  /* 0x000000060400798e */ /* 0x0003e4000f12e504 */
.L_x_344:
[----:B------:R-:W-:Y:S05]  /*196d0*/  BSYNC.RECONVERGENT B0 ;  /* 0x0000000000007941 */ /* 0x000fea0003800200 */
.L_x_342:
        /* <DEDUP_REMOVED lines=26> */
.L_x_346:
[-C--:B0-----:R-:W-:Y:S01]  /*19880*/  SHF.L.U64.HI R7, R13, R12.reuse, RZ ;  /* 0x0000000c0d077219 */ /* 0x081fe200000102ff */
[----:B------:R-:W-:Y:S01]  /*19890*/  IMAD.WIDE.U32 R4, R11, 0x8, R8 ;  /* 0x000000080b047825 */ /* 0x000fe200078e0008 */
[----:B------:R-:W-:-:S05]  /*198a0*/  SHF.L.U32 R6, R13, R12, RZ ;  /* 0x0000000c0d067219 */ /* 0x000fca00000006ff */
[----:B------:R0:W-:Y:S02]  /*198b0*/  REDG.E.OR.64.STRONG.GPU desc[UR4][R4.64], R6 ;  /* 0x000000060400798e */ /* 0x0001e4000f12e504 */
.L_x_347:
[----:B------:R-:W-:Y:S05]  /*198c0*/  BSYNC.RECONVERGENT B0 ;  /* 0x0000000000007941 */ /* 0x000fea0003800200 */
.L_x_345:
        /* <DEDUP_REMOVED lines=16> */
.L_x_349:
[CC--:B------:R-:W-:Y:S02]  /*199d0*/  SHF.L.U64.HI R5, R13.reuse, R6.reuse, RZ ;  /* 0x000000060d057219 */ /* 0x0c0fe400000102ff */
[----:B------:R-:W-:Y:S01]  /*199e0*/  SHF.L.U32 R4, R13, R6, RZ ;  /* 0x000000060d047219 */ /* 0x000fe200000006ff */
[----:B------:R-:W-:-:S05]  /*199f0*/  IMAD.WIDE.U32 R6, R11, 0x8, R8 ;  /* 0x000000080b067825 */ /* 0x000fca00078e0008 */
[----:B------:R1:W-:Y:S02]  /*19a00*/  REDG.E.OR.64.STRONG.GPU desc[UR4][R6.64], R4 ;  /* 0x000000040600798e */ /* 0x0003e4000f12e504 */
.L_x_350:
[----:B------:R-:W-:Y:S05]  /*19a10*/  BSYNC.RECONVERGENT B0 ;  /* 0x0000000000007941 */ /* 0x000fea0003800200 */
.L_x_348:
        /* <DEDUP_REMOVED lines=26> */
.L_x_352:
[-C--:B0-----:R-:W-:Y:S01]  /*19bc0*/  SHF.L.U64.HI R7, R13, R12.reuse, RZ ;  /* 0x0000000c0d077219 */ /* 0x081fe200000102ff */
[----:B------:R-:W-:Y:S01]  /*19bd0*/  IMAD.WIDE.U32 R4, R11, 0x8, R8 ;  /* 0x000000080b047825 */ /* 0x000fe200078e0008 */
[----:B------:R-:W-:-:S05]  /*19be0*/  SHF.L.U32 R6, R13, R12, RZ ;  /* 0x0000000c0d067219 */ /* 0x000fca00000006ff */
[----:B------:R0:W-:Y:S02]  /*19bf0*/  REDG.E.OR.64.STRONG.GPU desc[UR4][R4.64], R6 ;  /* 0x000000060400798e */ /* 0x0001e4000f12e504 */
.L_x_353:
[----:B------:R-:W-:Y:S05]  /*19c00*/  BSYNC.RECONVERGENT B0 ;  /* 0x0000000000007941 */ /* 0x000fea0003800200 */
.L_x_351:
[----:B-1----:R-:W2:Y:S01]  /*19c10*/  LDG.E.CONSTANT R11, desc[UR4][R2.64+0x1f00] ;  /* 0x001f0004020b7981 */ /* 0x002ea2000c1e9900 */
[----:B------:R-:W-:-:S05]  /*19c20*/  VIADD R0, R0, 0x28b ;  /* 0x0000028b00007836 */ /* 0x000fca0000000000 */
[----:B0-----:R-:W-:Y:S02]  /*19c30*/  LOP3.LUT R4, R0, 0x2b, RZ, 0xc0, !PT ;  /* 0x0000002b00047812 */ /* 0x001fe400078ec0ff */
[----:B------:R-:W-:-:S05]  /*19c40*/  SHF.R.U32.HI R7, RZ, 0x6, R0 ;  /* 0x00000006ff077819 */ /* 0x000fca0000011600 */
[----:B------:R-:W-:Y:S01]  /*19c50*/  IMAD.WIDE.U32 R8, R7, 0x8, R8 ;  /* 0x0000000807087825 */ /* 0x000fe200078e0008 */
[----:B--2---:R-:W-:-:S04]  /*19c60*/  LOP3.LUT R11, R11, 0x1fffff, RZ, 0xc0, !PT ;  /* 0x001fffff0b0b7812 */ /* 0x004fc800078ec0ff */
[CC--:B------:R-:W-:Y:S02]  /*19c70*/  SHF.L.U64.HI R5, R11.reuse, R4.reuse, RZ ;  /* 0x000000040b057219 */ /* 0x0c0fe400000102ff */
[----:B------:R-:W-:-:S05]  /*19c80*/  SHF.L.U32 R4, R11, R4, RZ ;  /* 0x000000040b047219 */ /* 0x000fca00000006ff */
[----:B------:R-:W-:Y:S01]  /*19c90*/  REDG.E.OR.64.STRONG.GPU desc[UR4][R8.64], R4 ;  /* 0x000000040800798e */ /* 0x000fe2000f12e504 */
[----:B------:R-:W-:Y:S05]  /*19ca0*/  EXIT ;  /* 0x000000000000794d */ /* 0x000fea0003800000 */
.L_x_292:
[----:B------:R-:W-:-:S13]  /*19cb0*/  ISETP.NE.AND P0, PT, R4, 0x17, PT ;  /* 0x000000170400780c */ /* 0x000fda0003f05270 */
[----:B------:R-:W-:Y:S05]  /*19cc0*/  @!P0 BRA `(.L_x_354) ;  /* 0x0000000c00e88947 */ /* 0x000fea0003800000 */
[----:B------:R-:W-:-:S13]  /*19cd0*/  ISETP.NE.AND P0, PT, R4, 0x18, PT ;  /* 0x000000180400780c */ /* 0x000fda0003f05270 */
[----:B------:R-:W-:Y:S05]  /*19ce0*/  @P0 EXIT ;  /* 0x000000000000094d */ /* 0x000fea0003800000 */
[----:B------:R-:W0:Y:S02]  /*19cf0*/  S2R R15, SR_TID.X ;  /* 0x00000000000f7919 */ /* 0x000e240000002100 */
[----:B0-----:R-:W-:-:S05]  /*19d00*/  IMAD.WIDE.U32 R6, R15, 0x8, R2 ;  /* 0x000000080f067825 */ /* 0x001fca00078e0002 */
[----:B------:R-:W2:Y:S04]  /*19d10*/  LDG.E.64.CONSTANT R2, desc[UR4][R6.64+0x100] ;  /* 0x0001000406027981 */ /* 0x000ea8000c1e9b00 */
[----:B------:R-:W3:Y:S04]  /*19d20*/  LDG.E.64.CONSTANT R4, desc[UR4][R6.64+0x200] ;  /* 0x0002000406047981 */ /* 0x000ee8000c1e9b00 */
[----:B------:R-:W4:Y:S04]  /*19d30*/  LDG.E.CONSTANT R18, desc[UR4][R6.64] ;  /* 0x0000000406127981 */ /* 0x000f28000c1e9900 */
[----:B------:R-:W5:Y:S04]  /*19d40*/  LDG.E.CONSTANT R11, desc[UR4][R6.64+0x300] ;  /* 0x00030004060b7981 */ /* 0x000f68000c1e9900 */
[----:B------:R-:W5:Y:S04]  /*19d50*/  LDG.E.CONSTANT R14, desc[UR4][R6.64+0x400] ;  /* 0x00040004060e7981 */ /* 0x000f68000c1e9900 */
[----:B------:R-:W5:Y:S04]  /*19d60*/  LDG.E.64.CONSTANT R24, desc[UR4][R6.64+0x500] ;  /* 0x0005000406187981 */ /* 0x000f68000c1e9b00 */
[----:B------:R-:W5:Y:S04]  /*19d70*/  LDG.E.64.CONSTANT R12, desc[UR4][R6.64+0x600] ;  /* 0x00060004060c7981 */ /* 0x000f68000c1e9b00 */
[----:B------:R-:W5:Y:S01]  /*19d80*/  LDG.E.CONSTANT R10, desc[UR4][R6.64+0x700] ;  /* 0x00070004060a7981 */ /* 0x000f62000c1e9900 */
[----:B------:R-:W-:-:S03]  /*19d90*/  IMAD R0, R15, 0x300, RZ ;  /* 0x000003000f007824 */ /* 0x000fc600078e02ff */
[----:B------:R-:W5:Y:S04]  /*19da0*/  LDG.E.64.CONSTANT R20, desc[UR4][R6.64+0x900] ;  /* 0x0009000406147981 */ /* 0x000f68000c1e9b00 */
[----:B------:R-:W5:Y:S01]  /*19db0*/  LDG.E.CONSTANT R26, desc[UR4][R6.64+0x800] ;  /* 0x00080004061a7981 */ /* 0x000f62000c1e9900 */
[----:B------:R-:W-:Y:S01]  /*19dc0*/  SHF.R.U32.HI R17, RZ, 0x6, R0 ;  /* 0x00000006ff117819 */ /* 0x000fe20000011600 */
[----:B------:R-:W-:Y:S02]  /*19dd0*/  IMAD.MOV.U32 R19, RZ, RZ, RZ ;  /* 0x000000ffff137224 */ /* 0x000fe400078e00ff */
[----:B------:R-:W5:Y:S02]  /*19de0*/  LDG.E.64.CONSTANT R22, desc[UR4][R6.64+0xa00] ;  /* 0x000a000406167981 */ /* 0x000f64000c1e9b00 */
[----:B------:R-:W-:-:S04]  /*19df0*/  IMAD.WIDE.U32 R16, R17, 0x8, R8 ;  /* 0x0000000811107825 */ /* 0x000fc800078e0008 */
[----:B------:R-:W-:Y:S02]  /*19e00*/  IMAD.MOV.U32 R32, RZ, RZ, RZ ;  /* 0x000000ffff207224 */ /* 0x000fe400078e00ff */
[----:B------:R-:W-:Y:S02]  /*19e10*/  IMAD.MOV.U32 R31, RZ, RZ, RZ ;  /* 0x000000ffff1f7224 */ /* 0x000fe400078e00ff */
[C---:B--2---:R-:W-:Y:S01]  /*19e20*/  IMAD.SHL.U32 R28, R2.reuse, 0x1000000, RZ ;  /* 0x01000000021c7824 */ /* 0x044fe200078e00ff */
[----:B------:R-:W-:Y:S02]  /*19e30*/  SHF.L.U64.HI R3, R2, 0x18, R3 ;  /* 0x0000001802037819 */ /* 0x000fe40000010203 */
[----:B------:R-:W2:Y:S01]  /*19e40*/  LDG.E.CONSTANT R2, desc[UR4][R6.64+0xb00] ;  /* 0x000b000406027981 */ /* 0x000ea2000c1e9900 */
[C---:B---3--:R-:W-:Y:S01]  /*19e50*/  IMAD.U32 R33, R4.reuse, 0x10000, RZ ;  /* 0x0001000004217824 */ /* 0x048fe200078e00ff */
[----:B------:R-:W-:Y:S01]  /*19e60*/  SHF.R.U64 R5, R4, 0x10, R5 ;  /* 0x0000001004057819 */ /* 0x000fe20000001205 */
[----:B------:R-:W-:Y:S01]  /*19e70*/  VIADD R4, R0, 0x40 ;  /* 0x0000004000047836 */ /* 0x000fe20000000000 */
[----:B------:R-:W-:-:S02]  /*19e80*/  LOP3.LUT R28, R28, 0xff000000, RZ, 0xc0, !PT ;  /* 0xff0000001c1c7812 */ /* 0x000fc400078ec0ff */
[----:B----4-:R-:W-:Y:S02]  /*19e90*/  LOP3.LUT R18, R18, 0xffffff, RZ, 0xc0, !PT ;  /* 0x00ffffff12127812 */ /* 0x010fe400078ec0ff */
[----:B------:R-:W-:Y:S02]  /*19ea0*/  LOP3.LUT R29, R3, 0xffff, RZ, 0xc0, !PT ;  /* 0x0000ffff031d7812 */ /* 0x000fe400078ec0ff */
[----:B------:R-:W-:Y:S01]  /*19eb0*/  LOP3.LUT R30, R5, 0xff, RZ, 0xc0, !PT ;  /* 0x000000ff051e7812 */ /* 0x000fe200078ec0ff */
[----:B-----5:R-:W-:Y:S01]  /*19ec0*/  IMAD.SHL.U32 R11, R11, 0x100, RZ ;  /* 0x000001000b0b7824 */ /* 0x020fe200078e00ff */
[----:B------:R-:W-:Y:S01]  /*19ed0*/  SHF.R.U32.HI R5, RZ, 0x6, R4 ;  /* 0x00000006ff057819 */ /* 0x000fe20000011604 */
[----:B------:R-:W-:Y:S01]  /*19ee0*/  REDG.E.OR.64.STRONG.GPU desc[UR4][R16.64], R18 ;  /* 0x000000121000798e */ /* 0x000fe2000f12e504 */
[----:B------:R-:W-:-:S03]  /*19ef0*/  LOP3.LUT R15, R14, 0xffffff, RZ, 0xc0, !PT ;  /* 0x00ffffff0e0f7812 */ /* 0x000fc600078ec0ff */
[----:B------:R0:W-:Y:S01]  /*19f00*/  REDG.E.OR.64.STRONG.GPU desc[UR4][R16.64], R28 ;  /* 0x0000001c1000798e */ /* 0x0001e2000f12e504 */
[----:B------:R-:W-:Y:S01]  /*19f10*/  LOP3.LUT R4, R11, 0xffffff00, RZ, 0xc0, !PT ;  /* 0xffffff000b047812 */ /* 0x000fe200078ec0ff */
[----:B------:R-:W-:Y:S02]  /*19f20*/  IMAD.MOV.U32 R14, RZ, RZ, RZ ;  /* 0x000000ffff0e7224 */ /* 0x000fe400078e00ff */
[----:B------:R-:W-:Y:S04]  /*19f30*/  REDG.E.OR.64.STRONG.GPU desc[UR4][R16.64], R32 ;  /* 0x000000201000798e */ /* 0x000fe8000f12e504 */
[----:B------:R-:W3:Y:S04]  /*19f40*/  LDG.E.CONSTANT R3, desc[UR4][R6.64+0xc00] ;  /* 0x000c000406037981 */ /* 0x000ee8000c1e9900 */
[----:B------:R1:W-:Y:S01]  /*19f50*/  REDG.E.OR.64.STRONG.GPU desc[UR4][R16.64+0x8], R30 ;  /* 0x0000081e1000798e */ /* 0x0003e2000f12e504 */
[----:B0-----:R-:W-:-:S03]  /*19f60*/  IMAD.WIDE.U32 R28, R5, 0x8, R8 ;  /* 0x00000008051c7825 */ /* 0x001fc600078e0008 */
[----:B------:R-:W4:Y:S01]  /*19f70*/  LDG.E.64.CONSTANT R18, desc[UR4][R6.64+0xd00] ;  /* 0x000d000406127981 */ /* 0x000f22000c1e9b00 */
[----:B------:R-:W-:-:S05]  /*19f80*/  IMAD.MOV.U32 R5, RZ, RZ, RZ ;  /* 0x000000ffff057224 */ /* 0x000fca00078e00ff */
[----:B------:R-:W-:Y:S04]  /*19f90*/  REDG.E.OR.64.STRONG.GPU desc[UR4][R28.64], R4 ;  /* 0x000000041c00798e */ /* 0x000fe8000f12e504 */
[----:B------:R0:W-:Y:S01]  /*19fa0*/  REDG.E.OR.64.STRONG.GPU desc[UR4][R28.64], R14 ;  /* 0x0000000e1c00798e */ /* 0x0001e2000f12e504 */
[C---:B------:R-:W-:Y:S01]  /*19fb0*/  SHF.R.U64 R11, R24.reuse, 0x8, R25 ;  /* 0x00000008180b7819 */ /* 0x040fe20000001219 */
[----:B------:R-:W-:Y:S02]  /*19fc0*/  IMAD.SHL.U32 R25, R24, 0x1000000, RZ ;  /* 0x0100000018197824 */ /* 0x000fe400078e00ff */
[----:B------:R-:W-:Y:S01]  /*19fd0*/  IMAD.MOV.U32 R24, RZ, RZ, RZ ;  /* 0x000000ffff187224 */ /* 0x000fe200078e00ff */
[C---:B-1----:R-:W-:Y:S01]  /*19fe0*/  SHF.L.U64.HI R30, R12.reuse, 0x10, R13 ;  /* 0x000000100c1e7819 */ /* 0x042fe2000001020d */
[----:B------:R-:W-:-:S02]  /*19ff0*/  IMAD.U32 R27, R12, 0x10000, RZ ;  /* 0x000100000c1b7824 */ /* 0x000fc400078e00ff */
[----:B------:R-:W5:Y:S04]  /*1a000*/  LDG.E.64.CONSTANT R12, desc[UR4][R6.64+0x1100] ;  /* 0x00110004060c7981 */ /* 0x000f68000c1e9b00 */
[----:B0-----:R-:W5:Y:S01]  /*1a010*/  LDG.E.64.CONSTANT R14, desc[UR4][R6.64+0xe00] ;  /* 0x000e0004060e7981 */ /* 0x001f62000c1e9b00 */
[----:B------:R-:W-:Y:S01]  /*1a020*/  LOP3.LUT R4, R11, 0xffff, RZ, 0xc0, !PT ;  /* 0x0000ffff0b047812 */ /* 0x000fe200078ec0ff */
[----:B------:R-:W-:Y:S02]  /*1a030*/  VIADD R11, R0, 0x80 ;  /* 0x00000080000b7836 */ /* 0x000fe40000000000 */
[----:B------:R0:W-:Y:S03]  /*1a040*/  REDG.E.OR.64.STRONG.GPU desc[UR4][R28.64], R24 ;  /* 0x000000181c00798e */ /* 0x0001e6000f12e504 */
[----:B------:R-:W-:Y:S01]  /*1a050*/  SHF.R.U32.HI R11, RZ, 0x6, R11 ;  /* 0x00000006ff0b7819 */ /* 0x000fe2000001160b */
[----:B------:R1:W-:Y:S04]  /*1a060*/  REDG.E.OR.64.STRONG.GPU desc[UR4][R28.64+0x8], R4 ;  /* 0x000008041c00798e */ /* 0x0003e8000f12e504 */
[----:B0-----:R-:W-:Y:S01]  /*1a070*/  IMAD.WIDE.U32 R24, R11, 0x8, R8 ;  /* 0x000000080b187825 */ /* 0x001fe200078e0008 */
[----:B-1----:R-:W5:Y:S01]  /*1a080*/  LDG.E.CONSTANT R5, desc[UR4][R6.64+0x1000] ;  /* 0x0010000406057981 */ /* 0x002f62000c1e9900 */
[----:B------:R-:W-:-:S02]  /*1a090*/  LOP3.LUT R28, R27, 0xffff0000, RZ, 0xc0, !PT ;  /* 0xffff00001b1c7812 */ /* 0x000fc400078ec0ff */
[----:B------:R-:W-:Y:S01]  /*1a0a0*/  IMAD.SHL.U32 R11, R10, 0x100, RZ ;  /* 0x000001000a0b7824 */ /* 0x000fe200078e00ff */
[----:B------:R-:W-:Y:S01]  /*1a0b0*/  LOP3.LUT R29, R30, 0xff, RZ, 0xc0, !PT ;  /* 0x000000ff1e1d7812 */ /* 0x000fe200078ec0ff */
[----:B------:R-:W5:Y:S01]  /*1a0c0*/  LDG.E.CONSTANT R4, desc[UR4][R6.64+0xf00] ;  /* 0x000f000406047981 */ /* 0x000f62000c1e9900 */
[----:B------:R-:W-:-:S03]  /*1a0d0*/  IMAD.MOV.U32 R10, RZ, RZ, RZ ;  /* 0x000000ffff0a7224 */ /* 0x000fc600078e00ff */
[----:B------:R0:W-:Y:S04]  /*1a0e0*/  REDG.E.OR.64.STRONG.GPU desc[UR4][R24.64], R28 ;  /* 0x0000001c1800798e */ /* 0x0001e8000f12e504 */
[----:B------:R1:W-:Y:S04]  /*1a0f0*/  REDG.E.OR.64.STRONG.GPU desc[UR4][R24.64], R10 ;  /* 0x0000000a1800798e */ /* 0x0003e8000f12e504 */
[----:B0-----:R-:W5:Y:S04]  /*1a100*/  LDG.E.CONSTANT R28, desc[UR4][R6.64+0x1300] ;  /* 0x00130004061c7981 */ /* 0x001f68000c1e9900 */
[----:B-1----:R-:W5:Y:S01]  /*1a110*/  LDG.E.64.CONSTANT R10, desc[UR4][R6.64+0x1200] ;  /* 0x00120004060a7981 */ /* 0x002f62000c1e9b00 */
[C---:B------:R-:W-:Y:S01]  /*1a120*/  SHF.L.U64.HI R21, R20.reuse, 0x18, R21 ;  /* 0x0000001814157819 */ /* 0x040fe20000010215 */
[----:B------:R-:W-:-:S02]  /*1a130*/  IMAD.SHL.U32 R30, R20, 0x1000000, RZ ;  /* 0x01000000141e7824 */ /* 0x000fc400078e00ff */
[----:B------:R-:W-:Y:S01]  /*1a140*/  VIADD R20, R0, 0xc0 ;  /* 0x000000c000147836 */ /* 0x000fe20000000000 */
[----:B------:R-:W-:Y:S01]  /*1a150*/  LOP3.LUT R26, R26, 0xffffff, RZ, 0xc0, !PT ;  /* 0x00ffffff1a1a7812 */ /* 0x000fe200078ec0ff */
[----:B------:R-:W-:-:S03]  /*1a160*/  IMAD.MOV.U32 R27, RZ, RZ, RZ ;  /* 0x000000ffff1b7224 */ /* 0x000fc600078e00ff */
[----:B------:R-:W-:Y:S02]  /*1a170*/  SHF.R.U32.HI R29, RZ, 0x6, R20 ;  /* 0x00000006ff1d7819 */ /* 0x000fe40000011614 */
[----:B------:R0:W-:Y:S01]  /*1a180*/  REDG.E.OR.64.STRONG.GPU desc[UR4][R16.64+0x18], R26 ;  /* 0x0000181a1000798e */ /* 0x0001e2000f12e504 */
[----:B------:R-:W-:Y:S02]  /*1a190*/  LOP3.LUT R25, R21, 0xffff, RZ, 0xc0, !PT ;  /* 0x0000ffff15197812 */ /* 0x000fe400078ec0ff */
[----:B------:R-:W-:Y:S01]  /*1a1a0*/  LOP3.LUT R24, R30, 0xff000000, RZ, 0xc0, !PT ;  /* 0xff0000001e187812 */ /* 0x000fe200078ec0ff */
[----:B------:R-:W-:-:S05]  /*1a1b0*/  IMAD.WIDE.U32 R20, R29, 0x8, R8 ;  /* 0x000000081d147825 */ /* 0x000fca00078e0008 */
[----:B------:R1:W-:Y:S01]  /*1a1c0*/  REDG.E.OR.64.STRONG.GPU desc[UR4][R20.64], R24 ;  /* 0x000000181400798e */ /* 0x0003e2000f12e504 */
[C---:B0-----:R-:W-:Y:S01]  /*1a1d0*/  IMAD.U32 R27, R22.reuse, 0x10000, RZ ;  /* 0x00010000161b7824 */ /* 0x041fe200078e00ff */
[----:B------:R-:W-:Y:S01]  /*1a1e0*/  SHF.R.U64 R22, R22, 0x10, R23 ;  /* 0x0000001016167819 */ /* 0x000fe20000001217 */
[----:B------:R-:W-:Y:S02]  /*1a1f0*/  VIADD R23, R0, 0x108 ;  /* 0x0000010800177836 */ /* 0x000fe40000000000 */
[----:B------:R-:W-:-:S03]  /*1a200*/  IMAD.MOV.U32 R26, RZ, RZ, RZ ;  /* 0x000000ffff1a7224 */ /* 0x000fc600078e00ff */
[----:B------:R-:W-:Y:S02]  /*1a210*/  SHF.R.U32.HI R31, RZ, 0x6, R23 ;  /* 0x00000006ff1f7819 */ /* 0x000fe40000011617 */
[----:B------:R0:W-:Y:S01]  /*1a220*/  REDG.E.OR.64.STRONG.GPU desc[UR4][R20.64], R26 ;  /* 0x0000001a1400798e */ /* 0x0001e2000f12e504 */
[----:B------:R-:W-:Y:S01]  /*1a230*/  LOP3.LUT R22, R22, 0xff, RZ, 0xc0, !PT ;  /* 0x000000ff16167812 */ /* 0x000fe200078ec0ff */
[----:B------:R-:W-:Y:S02]  /*1a240*/  IMAD.MOV.U32 R23, RZ, RZ, RZ ;  /* 0x000000ffff177224 */ /* 0x000fe400078e00ff */
[----:B------:R-:W-:-:S03]  /*1a250*/  IMAD.WIDE.U32 R30, R31, 0x8, R8 ;  /* 0x000000081f1e7825 */ /* 0x000fc600078e0008 */
[----:B------:R0:W-:Y:S01]  /*1a260*/  REDG.E.OR.64.STRONG.GPU desc[UR4][R20.64+0x8], R22 ;  /* 0x000008161400798e */ /* 0x0001e2000f12e504 */
[----:B-1----:R-:W-:Y:S02]  /*1a270*/  IMAD.MOV.U32 R25, RZ, RZ, RZ ;  /* 0x000000ffff197224 */ /* 0x002fe400078e00ff */
[----:B0-----:R-:W-:-:S05]  /*1a280*/  VIADD R26, R0, 0x138 ;  /* 0x00000138001a7836 */ /* 0x001fca0000000000 */
[----:B------:R-:W-:Y:S01]  /*1a290*/  SHF.R.U32.HI R27, RZ, 0x6, R26 ;  /* 0x00000006ff1b7819 */ /* 0x000fe2000001161a */
[----:B------:R-:W-:-:S04]  /*1a2a0*/  IMAD.MOV.U32 R20, RZ, RZ, RZ ;  /* 0x000000ffff147224 */ /* 0x000fc800078e00ff */
[----:B------:R-:W-:-:S04]  /*1a2b0*/  IMAD.WIDE.U32 R26, R27, 0x8, R8 ;  /* 0x000000081b1a7825 */ /* 0x000fc800078e0008 */
[----:B------:R-:W-:Y:S02]  /*1a2c0*/  VIADD R22, R0, 0x168 ;  /* 0x0000016800167836 */ /* 0x000fe40000000000 */
[----:B--2---:R-:W-:Y:S02]  /*1a2d0*/  IMAD.SHL.U32 R29, R2, 0x100, RZ ;  /* 0x00000100021d7824 */ /* 0x004fe400078e00ff */
[----:B------:R-:W-:-:S03]  /*1a2e0*/  VIADD R2, R0, 0x120 ;  /* 0x0000012000027836 */ /* 0x000fc60000000000 */
[----:B------:R-:W-:Y:S02]  /*1a2f0*/  LOP3.LUT R24, R29, 0xffffff00, RZ, 0xc0, !PT ;  /* 0xffffff001d187812 */ /* 0x000fe400078ec0ff */
[----:B------:R-:W-:Y:S02]  /*1a300*/  SHF.R.U32.HI R35, RZ, 0x6, R2 ;  /* 0x00000006ff237819 */ /* 0x000fe40000011602 */
[----:B------:R-:W2:Y:S03]  /*1a310*/  LDG.E.CONSTANT R2, desc[UR4][R6.64+0x1400] ;  /* 0x0014000406027981 */ /* 0x000ea6000c1e9900 */
[----:B------:R-:W-:Y:S01]  /*1a320*/  IMAD.WIDE.U32 R34, R35, 0x8, R8 ;  /* 0x0000000823227825 */ /* 0x000fe200078e0008 */
[----:B------:R0:W-:Y:S01]  /*1a330*/  REDG.E.OR.64.STRONG.GPU desc[UR4][R30.64], R24 ;  /* 0x000000181e00798e */ /* 0x0001e2000f12e504 */
[----:B---3--:R-:W-:-:S05]  /*1a340*/  LOP3.LUT R33, R3, 0xffffff, RZ, 0xc0, !PT ;  /* 0x00ffffff03217812 */ /* 0x008fca00078ec0ff */
[----:B------:R1:W-:Y:S01]  /*1a350*/  REDG.E.OR.64.STRONG.GPU desc[UR4][R34.64], R32 ;  /* 0x000000202200798e */ /* 0x0003e2000f12e504 */
[C---:B----4-:R-:W-:Y:S01]  /*1a360*/  SHF.R.U64 R3, R18.reuse, 0x8, R19 ;  /* 0x0000000812037819 */ /* 0x050fe20000001213 */
[----:B------:R-:W-:Y:S02]  /*1a370*/  IMAD.SHL.U32 R21, R18, 0x1000000, RZ ;  /* 0x0100000012157824 */ /* 0x000fe400078e00ff */
[----:B------:R-:W3:Y:S01]  /*1a380*/  LDG.E.64.CONSTANT R18, desc[UR4][R6.64+0x1500] ;  /* 0x0015000406127981 */ /* 0x000ee2000c1e9b00 */
[----:B0-----:R-:W-:Y:S01]  /*1a390*/  LOP3.LUT R24, R3, 0xffff, RZ, 0xc0, !PT ;  /* 0x0000ffff03187812 */ /* 0x001fe200078ec0ff */
[----:B------:R-:W-:Y:S02]  /*1a3a0*/  VIADD R3, R0, 0x150 ;  /* 0x0000015000037836 */ /* 0x000fe40000000000 */
[----:B------:R-:W-:Y:S03]  /*1a3b0*/  REDG.E.OR.64.STRONG.GPU desc[UR4][R26.64], R20 ;  /* 0x000000141a00798e */ /* 0x000fe6000f12e504 */
[----:B------:R-:W-:Y:S01]  /*1a3c0*/  SHF.R.U32.HI R3, RZ, 0x6, R3 ;  /* 0x00000006ff037819 */ /* 0x000fe20000011603 */
[----:B------:R0:W-:Y:S01]  /*1a3d0*/  REDG.E.OR.64.STRONG.GPU desc[UR4][R26.64+0x8], R24 ;  /* 0x000008181a00798e */ /* 0x0001e2000f12e504 */
[----:B-1----:R-:W-:-:S02]  /*1a3e0*/  SHF.R.U32.HI R33, RZ, 0x6, R22 ;  /* 0x00000006ff217819 */ /* 0x002fc40000011616 */
[C---:B-----5:R-:W-:Y:S01]  /*1a3f0*/  SHF.L.U64.HI R29, R14.reuse, 0x10, R15 ;  /* 0x000000100e1d7819 */ /* 0x060fe2000001020f */
[----:B------:R-:W-:Y:S02]  /*1a400*/  IMAD.U32 R23, R14, 0x10000, RZ ;  /* 0x000100000e177824 */ /* 0x000fe400078e00ff */
[----:B------:R-:W4:Y:S01]  /*1a410*/  LDG.E.64.CONSTANT R14, desc[UR4][R6.64+0x1600] ;  /* 0x00160004060e7981 */ /* 0x000f22000c1e9b00 */
[----:B0-----:R-:W-:Y:S01]  /*1a420*/  VIADD R26, R0, 0x198 ;  /* 0x00000198001a7836 */ /* 0x001fe20000000000 */
[C---:B------:R-:W-:Y:S01]  /*1a430*/  SHF.L.U64.HI R27, R12.reuse, 0x18, R13 ;  /* 0x000000180c1b7819 */ /* 0x040fe2000001020d */
[----:B------:R-:W-:Y:S01]  /*1a440*/  IMAD.SHL.U32 R30, R12, 0x1000000, RZ ;  /* 0x010000000c1e7824 */ /* 0x000fe200078e00ff */
[----:B------:R-:W-:Y:S01]  /*1a450*/  LOP3.LUT R22, R23, 0xffff0000, RZ, 0xc0, !PT ;  /* 0xffff000017167812 */ /* 0x000fe200078ec0ff */
[----:B------:R-:W-:Y:S01]  /*1a460*/  IMAD.WIDE.U32 R20, R3, 0x8, R8 ;  /* 0x0000000803147825 */ /* 0x000fe200078e0008 */
[----:B------:R-:W-:Y:S01]  /*1a470*/  LOP3.LUT R23, R29, 0xff, RZ, 0xc0, !PT ;  /* 0x000000ff1d177812 */ /* 0x000fe200078ec0ff */
[----:B------:R-:W5:Y:S01]  /*1a480*/  LDG.E.64.CONSTANT R12, desc[UR4][R6.64+0x1900] ;  /* 0x00190004060c7981 */ /* 0x000f62000c1e9b00 */
[----:B------:R-:W-:-:S03]  /*1a490*/  SHF.R.U32.HI R29, RZ, 0x6, R26 ;  /* 0x00000006ff1d7819 */ /* 0x000fc6000001161a */
[----:B------:R0:W-:Y:S01]  /*1a4a0*/  REDG.E.OR.64.STRONG.GPU desc[UR4][R20.64], R22 ;  /* 0x000000161400798e */ /* 0x0001e2000f12e504 */
[----:B------:R-:W-:-:S03]  /*1a4b0*/  IMAD.WIDE.U32 R32, R33, 0x8, R8 ;  /* 0x0000000821207825 */ /* 0x000fc600078e0008 */
[----:B------:R-:W5:Y:S01]  /*1a4c0*/  LDG.E.CONSTANT R3, desc[UR4][R6.64+0x1700] ;  /* 0x0017000406037981 */ /* 0x000f62000c1e9900 */
[----:B------:R-:W-:Y:S01]  /*1a4d0*/  LOP3.LUT R26, R5, 0xffffff, RZ, 0xc0, !PT ;  /* 0x00ffffff051a7812 */ /* 0x000fe200078ec0ff */
[----:B------:R-:W-:Y:S02]  /*1a4e0*/  VIADD R5, R0, 0x1b0 ;  /* 0x000001b000057836 */ /* 0x000fe40000000000 */
[----:B------:R-:W-:Y:S01]  /*1a4f0*/  IMAD.SHL.U32 R25, R4, 0x100, RZ ;  /* 0x0000010004197824 */ /* 0x000fe200078e00ff */
[----:B0-----:R-:W5:Y:S01]  /*1a500*/  LDG.E.64.CONSTANT R20, desc[UR4][R6.64+0x1a00] ;  /* 0x001a000406147981 */ /* 0x001f62000c1e9b00 */
[----:B------:R-:W-:Y:S01]  /*1a510*/  IMAD.MOV.U32 R24, RZ, RZ, RZ ;  /* 0x000000ffff187224 */ /* 0x000fe200078e00ff */
[----:B------:R-:W-:Y:S02]  /*1a520*/  SHF.R.U32.HI R5, RZ, 0x6, R5 ;  /* 0x00000006ff057819 */ /* 0x000fe40000011605 */
[----:B------:R-:W5:Y:S01]  /*1a530*/  LDG.E.CONSTANT R4, desc[UR4][R6.64+0x1800] ;  /* 0x0018000406047981 */ /* 0x000f62000c1e9900 */
[----:B------:R-:W-:Y:S01]  /*1a540*/  LOP3.LUT R31, R27, 0xffff, RZ, 0xc0, !PT ;  /* 0x0000ffff1b1f7812 */ /* 0x000fe200078ec0ff */
[----:B------:R-:W-:Y:S01]  /*1a550*/  IMAD.MOV.U32 R27, RZ, RZ, RZ ;  /* 0x000000ffff1b7224 */ /* 0x000fe200078e00ff */
[----:B------:R-:W-:Y:S01]  /*1a560*/  LOP3.LUT R30, R30, 0xff000000, RZ, 0xc0, !PT ;  /* 0xff0000001e1e7812 */ /* 0x000fe200078ec0ff */
[----:B------:R0:W-:Y:S01]  /*1a570*/  REDG.E.OR.64.STRONG.GPU desc[UR4][R32.64], R24 ;  /* 0x000000182000798e */ /* 0x0001e2000f12e504 */
[----:B------:R-:W-:-:S03]  /*1a580*/  IMAD.MOV.U32 R22, RZ, RZ, RZ ;  /* 0x000000ffff167224 */ /* 0x000fc600078e00ff */
[----:B------:R1:W-:Y:S01]  /*1a590*/  REDG.E.OR.64.STRONG.GPU desc[UR4][R16.64+0x30], R26 ;  /* 0x0000301a1000798e */ /* 0x0003e2000f12e504 */
[C---:B------:R-:W-:Y:S01]  /*1a5a0*/  IMAD.U32 R23, R10.reuse, 0x10000, RZ ;  /* 0x000100000a177824 */ /* 0x040fe200078e00ff */
[----:B------:R-:W-:Y:S01]  /*1a5b0*/  SHF.R.U64 R11, R10, 0x10, R11 ;  /* 0x000000100a0b7819 */ /* 0x000fe2000000120b */
[--C-:B0-----:R-:W-:Y:S02]  /*1a5c0*/  IMAD.WIDE.U32 R32, R29, 0x8, R8.reuse ;  /* 0x000000081d207825 */ /* 0x101fe400078e0008 */
[----:B------:R-:W5:Y:S02]  /*1a5d0*/  LDG.E.CONSTANT R29, desc[UR4][R6.64+0x1f00] ;  /* 0x001f0004061d7981 */ /* 0x000f64000c1e9900 */
[----:B------:R-:W-:Y:S02]  /*1a5e0*/  IMAD.WIDE.U32 R24, R5, 0x8, R8 ;  /* 0x0000000805187825 */ /* 0x000fe400078e0008 */
[----:B------:R-:W5:Y:S02]  /*1a5f0*/  LDG.E.CONSTANT R5, desc[UR4][R6.64+0x1b00] ;  /* 0x001b000406057981 */ /* 0x000f64000c1e9900 */
[----:B------:R-:W-:Y:S01]  /*1a600*/  VIADD R10, R0, 0x1c8 ;  /* 0x000001c8000a7836 */ /* 0x000fe20000000000 */
[----:B-1----:R-:W-:Y:S01]  /*1a610*/  LOP3.LUT R26, R11, 0xff, RZ, 0xc0, !PT ;  /* 0x000000ff0b1a7812 */ /* 0x002fe200078ec0ff */
[----:B------:R-:W-:Y:S03]  /*1a620*/  REDG.E.OR.64.STRONG.GPU desc[UR4][R32.64], R30 ;  /* 0x0000001e2000798e */ /* 0x000fe6000f12e504 */
[----:B------:R-:W-:Y:S01]  /*1a630*/  SHF.R.U32.HI R37, RZ, 0x6, R10 ;  /* 0x00000006ff257819 */ /* 0x000fe2000001160a */
[----:B------:R0:W-:Y:S01]  /*1a640*/  REDG.E.OR.64.STRONG.GPU desc[UR4][R24.64], R22 ;  /* 0x000000161800798e */ /* 0x0001e2000f12e504 */
[----:B------:R-:W-:-:S03]  /*1a650*/  IMAD.SHL.U32 R34, R28, 0x100, RZ ;  /* 0x000001001c227824 */ /* 0x000fc600078e00ff */
[----:B------:R-:W5:Y:S04]  /*1a660*/  LDG.E.64.CONSTANT R10, desc[UR4][R6.64+0x1e00] ;  /* 0x001e0004060a7981 */ /* 0x000f68000c1e9b00 */
[----:B------:R-:W5:Y:S04]  /*1a670*/  LDG.E.CONSTANT R28, desc[UR4][R6.64+0x1c00] ;  /* 0x001c0004061c7981 */ /* 0x000f68000c1e9900 */
[----:B0-----:R0:W5:Y:S01]  /*1a680*/  LDG.E.64.CONSTANT R22, desc[UR4][R6.64+0x1d00] ;  /* 0x001d000406167981 */ /* 0x001162000c1e9b00 */
[----:B------:R-:W-:Y:S01]  /*1a690*/  VIADD R30, R0, 0x1e0 ;  /* 0x000001e0001e7836 */ /* 0x000fe20000000000 */
[----:B------:R-:W-:Y:S01]  /*1a6a0*/  LOP3.LUT R34, R34, 0xffffff00, RZ, 0xc0, !PT ;  /* 0xffffff0022227812 */ /* 0x000fe200078ec0ff */
[----:B------:R-:W-:Y:S01]  /*1a6b0*/  IMAD.WIDE.U32 R36, R37, 0x8, R8 ;  /* 0x0000000825247825 */ /* 0x000fe200078e0008 */
[----:B------:R1:W-:Y:S02]  /*1a6c0*/  REDG.E.OR.64.STRONG.GPU desc[UR4][R24.64+0x8], R26 ;  /* 0x0000081a1800798e */ /* 0x0003e4000f12e504 */
[----:B------:R-:W-:Y:S01]  /*1a6d0*/  SHF.R.U32.HI R33, RZ, 0x6, R30 ;  /* 0x00000006ff217819 */ /* 0x000fe2000001161e */
[----:B------:R-:W-:-:S02]  /*1a6e0*/  IMAD.MOV.U32 R35, RZ, RZ, RZ ;  /* 0x000000ffff237224 */ /* 0x000fc400078e00ff */
[----:B------:R-:W-:Y:S02]  /*1a6f0*/  IMAD.MOV.U32 R30, RZ, RZ, RZ ;  /* 0x000000ffff1e7224 */ /* 0x000fe400078e00ff */
[----:B------:R-:W-:Y:S01]  /*1a700*/  IMAD.WIDE.U32 R32, R33, 0x8, R8 ;  /* 0x0000000821207825 */ /* 0x000fe200078e0008 */
[----:B------:R-:W-:Y:S03]  /*1a710*/  REDG.E.OR.64.STRONG.GPU desc[UR4][R36.64], R34 ;  /* 0x000000222400798e */ /* 0x000fe6000f12e504 */
[----:B0-----:R-:W-:Y:S02]  /*1a720*/  VIADD R7, R0, 0x210 ;  /* 0x0000021000077836 */ /* 0x001fe40000000000 */
[----:B-1----:R-:W-:Y:S01]  /*1a730*/  IMAD.MOV.U32 R24, RZ, RZ, RZ ;  /* 0x000000ffff187224 */ /* 0x002fe200078e00ff */
[----:B--2---:R-:W-:Y:S01]  /*1a740*/  LOP3.LUT R31, R2, 0xffffff, RZ, 0xc0, !PT ;  /* 0x00ffffff021f7812 */ /* 0x004fe200078ec0ff */
[----:B------:R-:W-:-:S04]  /*1a750*/  VIADD R2, R0, 0x1f8 ;  /* 0x000001f800027836 */ /* 0x000fc80000000000 */
[----:B------:R0:W-:Y:S01]  /*1a760*/  REDG.E.OR.64.STRONG.GPU desc[UR4][R32.64], R30 ;  /* 0x0000001e2000798e */ /* 0x0001e2000f12e504 */
[----:B------:R-:W-:-:S05]  /*1a770*/  SHF.R.U32.HI R27, RZ, 0x6, R2 ;  /* 0x00000006ff1b7819 */ /* 0x000fca0000011602 */
[----:B------:R-:W-:Y:S01]  /*1a780*/  IMAD.WIDE.U32 R26, R27, 0x8, R8 ;  /* 0x000000081b1a7825 */ /* 0x000fe200078e0008 */
[----:B0-----:R-:W-:-:S03]  /*1a790*/  SHF.R.U32.HI R33, RZ, 0x6, R7 ;  /* 0x00000006ff217819 */ /* 0x001fc60000011607 */
[----:B------:R-:W-:Y:S01]  /*1a7a0*/  IMAD.MOV.U32 R7, RZ, RZ, RZ ;  /* 0x000000ffff077224 */ /* 0x000fe200078e00ff */
[C---:B---3--:R-:W-:Y:S01]  /*1a7b0*/  SHF.R.U64 R6, R18.reuse, 0x8, R19 ;  /* 0x0000000812067819 */ /* 0x048fe20000001213 */
[----:B------:R-:W-:-:S03]  /*1a7c0*/  IMAD.SHL.U32 R25, R18, 0x1000000, RZ ;  /* 0x0100000012197824 */ /* 0x000fc600078e00ff */
[----:B------:R-:W-:Y:S01]  /*1a7d0*/  LOP3.LUT R6, R6, 0xffff, RZ, 0xc0, !PT ;  /* 0x0000ffff06067812 */ /* 0x000fe200078ec0ff */
[----:B------:R-:W-:Y:S01]  /*1a7e0*/  IMAD.WIDE.U32 R32, R33, 0x8, R8 ;  /* 0x0000000821207825 */ /* 0x000fe200078e0008 */
[----:B------:R-:W-:Y:S04]  /*1a7f0*/  REDG.E.OR.64.STRONG.GPU desc[UR4][R26.64], R24 ;  /* 0x000000181a00798e */ /* 0x000fe8000f12e504 */
[----:B------:R0:W-:Y:S01]  /*1a800*/  REDG.E.OR.64.STRONG.GPU desc[UR4][R26.64+0x8], R6 ;  /* 0x000008061a00798e */ /* 0x0001e2000f12e504 */
[C---:B----4-:R-:W-:Y:S01]  /*1a810*/  SHF.L.U64.HI R2, R14.reuse, 0x10, R15 ;  /* 0x000000100e027819 */ /* 0x050fe2000001020f */
[----:B------:R-:W-:-:S03]  /*1a820*/  IMAD.U32 R14, R14, 0x10000, RZ ;  /* 0x000100000e0e7824 */ /* 0x000fc600078e00ff */
[----:B------:R-:W-:Y:S01]  /*1a830*/  LOP3.LUT R31, R2, 0xff, RZ, 0xc0, !PT ;  /* 0x000000ff021f7812 */ /* 0x000fe200078ec0ff */
[----:B------:R-:W-:Y:S01]  /*1a840*/  VIADD R2, R0, 0x228 ;  /* 0x0000022800027836 */ /* 0x000fe20000000000 */
[----:B------:R-:W-:Y:S01]  /*1a850*/  LOP3.LUT R30, R14, 0xffff0000, RZ, 0xc0, !PT ;  /* 0xffff00000e1e7812 */ /* 0x000fe200078ec0ff */
[----:B------:R-:W-:-:S03]  /*1a860*/  VIADD R14, R0, 0x258 ;  /* 0x00000258000e7836 */ /* 0x000fc60000000000 */
[----:B------:R-:W-:Y:S01]  /*1a870*/  SHF.R.U32.HI R15, RZ, 0x6, R2 ;  /* 0x00000006ff0f7819 */ /* 0x000fe20000011602 */
[----:B0-----:R-:W-:Y:S01]  /*1a880*/  VIADD R6, R0, 0x288 ;  /* 0x0000028800067836 */ /* 0x001fe20000000000 */
[C---:B-----5:R-:W-:Y:S01]  /*1a890*/  SHF.L.U64.HI R2, R12.reuse, 0x18, R13 ;  /* 0x000000180c027819 */ /* 0x060fe2000001020d */
[----:B------:R-:W-:Y:S01]  /*1a8a0*/  IMAD.SHL.U32 R13, R12, 0x1000000, RZ ;  /* 0x010000000c0d7824 */ /* 0x000fe200078e00ff */
[----:B------:R-:W-:Y:S01]  /*1a8b0*/  SHF.R.U32.HI R19, RZ, 0x6, R14 ;  /* 0x00000006ff137819 */ /* 0x000fe2000001160e */
[----:B------:R-:W-:Y:S01]  /*1a8c0*/  IMAD.SHL.U32 R3, R3, 0x100, RZ ;  /* 0x0000010003037824 */ /* 0x000fe200078e00ff */
[----:B------:R-:W-:Y:S01]  /*1a8d0*/  LOP3.LUT R25, R2, 0xffff, RZ, 0xc0, !PT ;  /* 0x0000ffff02197812 */ /* 0x000fe200078ec0ff */
[----:B------:R-:W-:Y:S01]  /*1a8e0*/  IMAD.WIDE.U32 R14, R15, 0x8, R8 ;  /* 0x000000080f0e7825 */ /* 0x000fe200078e0008 */
[----:B------:R-:W-:Y:S01]  /*1a8f0*/  LOP3.LUT R24, R13, 0xff000000, RZ, 0xc0, !PT ;  /* 0xff0000000d187812 */ /* 0x000fe200078ec0ff */
[----:B------:R-:W-:Y:S02]  /*1a900*/  REDG.E.OR.64.STRONG.GPU desc[UR4][R32.64], R30 ;  /* 0x0000001e2000798e */ /* 0x000fe4000f12e504 */
[----:B------:R-:W-:-:S02]  /*1a910*/  IMAD.MOV.U32 R2, RZ, RZ, RZ ;  /* 0x000000ffff027224 */ /* 0x000fc400078e00ff */
[----:B------:R-:W-:Y:S02]  /*1a920*/  IMAD.MOV.U32 R13, RZ, RZ, RZ ;  /* 0x000000ffff0d7224 */ /* 0x000fe400078e00ff */
[C---:B------:R-:W-:Y:S01]  /*1a930*/  IMAD.U32 R7, R20.reuse, 0x10000, RZ ;  /* 0x0001000014077824 */ /* 0x040fe200078e00ff */
[----:B------:R-:W-:Y:S01]  /*1a940*/  SHF.R.U64 R20, R20, 0x10, R21 ;  /* 0x0000001014147819 */ /* 0x000fe20000001215 */
[----:B------:R-:W-:Y:S01]  /*1a950*/  IMAD.WIDE.U32 R18, R19, 0x8, R8 ;  /* 0x0000000813127825 */ /* 0x000fe200078e0008 */
[----:B------:R0:W-:Y:S01]  /*1a960*/  REDG.E.OR.64.STRONG.GPU desc[UR4][R14.64], R2 ;  /* 0x000000020e00798e */ /* 0x0001e2000f12e504 */
[----:B------:R-:W-:Y:S02]  /*1a970*/  LOP3.LUT R12, R4, 0xffffff, RZ, 0xc0, !PT ;  /* 0x00ffffff040c7812 */ /* 0x000fe400078ec0ff */
[C---:B------:R-:W-:Y:S02]  /*1a980*/  VIADD R4, R0.reuse, 0x270 ;  /* 0x0000027000047836 */ /* 0x040fe40000000000 */
[C---:B------:R-:W-:Y:S01]  /*1a990*/  VIADD R21, R0.reuse, 0x2a0 ;  /* 0x000002a000157836 */ /* 0x040fe20000000000 */
[----:B------:R1:W-:Y:S01]  /*1a9a0*/  REDG.E.OR.64.STRONG.GPU desc[UR4][R16.64+0x48], R12 ;  /* 0x0000480c1000798e */ /* 0x0003e2000f12e504 */
[----:B------:R-:W-:-:S02]  /*1a9b0*/  VIADD R26, R0, 0x2b8 ;  /* 0x000002b8001a7836 */ /* 0x000fc40000000000 */
[C---:B------:R-:W-:Y:S01]  /*1a9c0*/  VIADD R27, R0.reuse, 0x2d0 ;  /* 0x000002d0001b7836 */ /* 0x040fe20000000000 */
[----:B------:R2:W-:Y:S01]  /*1a9d0*/  REDG.E.OR.64.STRONG.GPU desc[UR4][R18.64], R24 ;  /* 0x000000181200798e */ /* 0x0005e2000f12e504 */
[----:B------:R-:W-:Y:S01]  /*1a9e0*/  VIADD R0, R0, 0x2e8 ;  /* 0x000002e800007836 */ /* 0x000fe20000000000 */
[----:B------:R-:W-:Y:S02]  /*1a9f0*/  SHF.R.U32.HI R21, RZ, 0x6, R21 ;  /* 0x00000006ff157819 */ /* 0x000fe40000011615 */
[----:B0-----:R-:W-:Y:S02]  /*1aa00*/  SHF.R.U32.HI R3, RZ, 0x6, R4 ;  /* 0x00000006ff037819 */ /* 0x001fe40000011604 */
[----:B------:R-:W-:Y:S02]  /*1aa10*/  SHF.R.U32.HI R15, RZ, 0x6, R26 ;  /* 0x00000006ff0f7819 */ /* 0x000fe4000001161a */
[----:B-1----:R-:W-:Y:S02]  /*1aa20*/  SHF.R.U32.HI R13, RZ, 0x6, R6 ;  /* 0x00000006ff0d7819 */ /* 0x002fe40000011606 */
[----:B------:R-:W-:-:S02]  /*1aa30*/  SHF.R.U32.HI R17, RZ, 0x6, R27 ;  /* 0x00000006ff117819 */ /* 0x000fc4000001161b */
[----:B--2---:R-:W-:Y:S01]  /*1aa40*/  SHF.R.U32.HI R19, RZ, 0x6, R0 ;  /* 0x00000006ff137819 */ /* 0x004fe20000011600 */
[----:B------:R-:W-:Y:S01]  /*1aa50*/  IMAD.SHL.U32 R0, R5, 0x100, RZ ;  /* 0x0000010005007824 */ /* 0x000fe200078e00ff */
[----:B------:R-:W-:Y:S01]  /*1aa60*/  LOP3.LUT R18, R20, 0xff, RZ, 0xc0, !PT ;  /* 0x000000ff14127812 */ /* 0x000fe200078ec0ff */
[----:B------:R-:W-:-:S03]  /*1aa70*/  IMAD.WIDE.U32 R4, R13, 0x8, R8 ;  /* 0x000000080d047825 */ /* 0x000fc600078e0008 */
[----:B------:R-:W-:Y:S01]  /*1aa80*/  LOP3.LUT R20, R0, 0xffffff00, RZ, 0xc0, !PT ;  /* 0xffffff0000147812 */ /* 0x000fe200078ec0ff */
[----:B------:R-:W-:-:S04]  /*1aa90*/  IMAD.WIDE.U32 R2, R3, 0x8, R8 ;  /* 0x0000000803027825 */ /* 0x000fc800078e0008 */
[----:B------:R-:W-:Y:S01]  /*1aaa0*/  IMAD.WIDE.U32 R12, R21, 0x8, R8 ;  /* 0x00000008150c7825 */ /* 0x000fe200078e0008 */
[----:B------:R-:W-:-:S03]  /*1aab0*/  SHF.L.U64.HI R0, R10, 0x10, R11 ;  /* 0x000000100a007819 */ /* 0x000fc6000001020b */
[----:B------:R-:W-:-:S04]  /*1aac0*/  IMAD.WIDE.U32 R14, R15, 0x8, R8 ;  /* 0x000000080f0e7825 */ /* 0x000fc800078e0008 */
[----:B------:R-:W-:-:S04]  /*1aad0*/  IMAD.WIDE.U32 R16, R17, 0x8, R8 ;  /* 0x0000000811107825 */ /* 0x000fc800078e0008 */
[----:B------:R-:W-:-:S04]  /*1aae0*/  IMAD.WIDE.U32 R8, R19, 0x8, R8 ;  /* 0x0000000813087825 */ /* 0x000fc800078e0008 */
[----:B------:R-:W-:Y:S02]  /*1aaf0*/  IMAD.MOV.U32 R6, RZ, RZ, RZ ;  /* 0x000000ffff067224 */ /* 0x000fe400078e00ff */
[----:B------:R-:W-:Y:S02]  /*1ab00*/  IMAD.MOV.U32 R19, RZ, RZ, RZ ;  /* 0x000000ffff137224 */ /* 0x000fe400078e00ff */
[C---:B------:R-:W-:Y:S01]  /*1ab10*/  IMAD.SHL.U32 R27, R22.reuse, 0x1000000, RZ ;  /* 0x01000000161b7824 */ /* 0x040fe200078e00ff */
[----:B------:R-:W-:Y:S01]  /*1ab20*/  SHF.R.U64 R22, R22, 0x8, R23 ;  /* 0x0000000816167819 */ /* 0x000fe20000001217 */
[----:B------:R-:W-:Y:S01]  /*1ab30*/  IMAD.U32 R10, R10, 0x10000, RZ ;  /* 0x000100000a0a7824 */ /* 0x000fe200078e00ff */
[----:B------:R-:W-:Y:S01]  /*1ab40*/  LOP3.LUT R25, R28, 0xffffff, RZ, 0xc0, !PT ;  /* 0x00ffffff1c197812 */ /* 0x000fe200078ec0ff */
[----:B------:R-:W-:Y:S01]  /*1ab50*/  IMAD.MOV.U32 R21, RZ, RZ, RZ ;  /* 0x000000ffff157224 */ /* 0x000fe200078e00ff */
[----:B------:R0:W-:Y:S01]  /*1ab60*/  REDG.E.OR.64.STRONG.GPU desc[UR4][R2.64], R6 ;  /* 0x000000060200798e */ /* 0x0001e2000f12e504 */
[----:B------:R-:W-:-:S02]  /*1ab70*/  IMAD.MOV.U32 R24, RZ, RZ, RZ ;  /* 0x000000ffff187224 */ /* 0x000fc400078e00ff */
[----:B------:R-:W-:Y:S01]  /*1ab80*/  IMAD.MOV.U32 R26, RZ, RZ, RZ ;  /* 0x000000ffff1a7224 */ /* 0x000fe200078e00ff */
[----:B------:R1:W-:Y:S01]  /*1ab90*/  REDG.E.OR.64.STRONG.GPU desc[UR4][R2.64+0x8], R18 ;  /* 0x000008120200798e */ /* 0x0003e2000f12e504 */
[----:B------:R-:W-:-:S03]  /*1aba0*/  IMAD.SHL.U32 R11, R29, 0x100, RZ ;  /* 0x000001001d0b7824 */ /* 0x000fc600078e00ff */
[----:B------:R-:W-:Y:S04]  /*1abb0*/  REDG.E.OR.64.STRONG.GPU desc[UR4][R4.64], R20 ;  /* 0x000000140400798e */ /* 0x000fe8000f12e504 */
[----:B------:R-:W-:Y:S01]  /*1abc0*/  REDG.E.OR.64.STRONG.GPU desc[UR4][R12.64], R24 ;  /* 0x000000180c00798e */ /* 0x000fe2000f12e504 */
[----:B0-----:R-:W-:Y:S01]  /*1abd0*/  LOP3.LUT R6, R22, 0xffff, RZ, 0xc0, !PT ;  /* 0x0000ffff16067812 */ /* 0x001fe200078ec0ff */
[----:B------:R-:W-:Y:S02]  /*1abe0*/  IMAD.MOV.U32 R7, RZ, RZ, RZ ;  /* 0x000000ffff077224 */ /* 0x000fe400078e00ff */
[----:B------:R-:W-:Y:S01]  /*1abf0*/  REDG.E.OR.64.STRONG.GPU desc[UR4][R14.64], R26 ;  /* 0x0000001a0e00798e */ /* 0x000fe2000f12e504 */
[----:B-1----:R-:W-:Y:S01]  /*1ac00*/  LOP3.LUT R2, R10, 0xffff0000, RZ, 0xc0, !PT ;  /* 0xffff00000a027812 */ /* 0x002fe200078ec0ff */
[----:B------:R-:W-:Y:S01]  /*1ac10*/  IMAD.MOV.U32 R10, RZ, RZ, RZ ;  /* 0x000000ffff0a7224 */ /* 0x000fe200078e00ff */
[----:B------:R-:W-:Y:S01]  /*1ac20*/  LOP3.LUT R3, R0, 0xff, RZ, 0xc0, !PT ;  /* 0x000000ff00037812 */ /* 0x000fe200078ec0ff */
[----:B------:R-:W-:Y:S04]  /*1ac30*/  REDG.E.OR.64.STRONG.GPU desc[UR4][R14.64+0x8], R6 ;  /* 0x000008060e00798e */ /* 0x000fe8000f12e504 */
[----:B------:R-:W-:Y:S04]  /*1ac40*/  REDG.E.OR.64.STRONG.GPU desc[UR4][R16.64], R2 ;  /* 0x000000021000798e */ /* 0x000fe8000f12e504 */
[----:B------:R-:W-:Y:S01]  /*1ac50*/  REDG.E.OR.64.STRONG.GPU desc[UR4][R8.64], R10 ;  /* 0x0000000a0800798e */ /* 0x000fe2000f12e504 */
[----:B------:R-:W-:Y:S05]  /*1ac60*/  EXIT ;  /* 0x000000000000794d */ /* 0x000fea0003800000 */
.L_x_354:
        /* <DEDUP_REMOVED lines=26> */
.L_x_356:
[CC--:B0-----:R-:W-:Y:S02]  /*1ae10*/  SHF.L.U64.HI R7, R13.reuse, R10.reuse, RZ ;  /* 0x0000000a0d077219 */ /* 0x0c1fe400000102ff */
[----:B------:R-:W-:-:S05]  /*1ae20*/  SHF.L.U32 R6, R13, R10, RZ ;  /* 0x0000000a0d067219 */ /* 0x000fca00000006ff */
[----:B------:R0:W-:Y:S02]  /*1ae30*/  REDG.E.OR.64.STRONG.GPU desc[UR4][R4.64], R6 ;  /* 0x000000060400798e */ /* 0x0001e4000f12e504 */
.L_x_357:
[----:B------:R-:W-:Y:S05]  /*1ae40*/  BSYNC.RECONVERGENT B0 ;  /* 0x0000000000007941 */ /* 0x000fea0003800200 */
.L_x_355:
        /* <DEDUP_REMOVED lines=17> */
.L_x_359:
[-C--:B------:R-:W-:Y:S01]  /*1af60*/  SHF.L.U64.HI R7, R11, R6.reuse, RZ ;  /* 0x000000060b077219 */ /* 0x080fe200000102ff */
[----:B------:R-:W-:Y:S01]  /*1af70*/  IMAD.WIDE.U32 R4, R5, 0x8, R8 ;  /* 0x0000000805047825 */ /* 0x000fe200078e0008 */
[----:B------:R-:W-:-:S05]  /*1af80*/  SHF.L.U32 R6, R11, R6, RZ ;  /* 0x000000060b067219 */ /* 0x000fca00000006ff */
[----:B------:R1:W-:Y:S02]  /*1af90*/  REDG.E.OR.64.STRONG.GPU desc[UR4][R4.64], R6 ;  /* 0x000000060400798e */ /* 0x0003e4000f12e504 */
.L_x_360:
[----:B------:R-:W-:Y:S05]  /*1afa0*/  BSYNC.RECONVERGENT B0 ;  /* 0x0000000000007941 */ /* 0x000fea0003800200 */
.L_x_358:
        /* <DEDUP_REMOVED lines=26> */
.L_x_362:
[-C--:B0-----:R-:W-:Y:S01]  /*1b150*/  SHF.L.U64.HI R7, R13, R12.reuse, RZ ;  /* 0x0000000c0d077219 */ /* 0x081fe200000102ff */
[----:B------:R-:W-:Y:S01]  /*1b160*/  IMAD.WIDE.U32 R4, R11, 0x8, R8 ;  /* 0x000000080b047825 */ /* 0x000fe200078e0008 */
[----:B------:R-:W-:-:S05]  /*1b170*/  SHF.L.U32 R6, R13, R12, RZ ;  /* 0x0000000c0d067219 */ /* 0x000fca00000006ff */
[----:B------:R0:W-:Y:S02]  /*1b180*/  REDG.E.OR.64.STRONG.GPU desc[UR4][R4.64], R6 ;  /* 0x000000060400798e */ /* 0x0001e4000f12e504 */
.L_x_363:
[----:B------:R-:W-:Y:S05]  /*1b190*/  BSYNC.RECONVERGENT B0 ;  /* 0x0000000000007941 */ /* 0x000fea0003800200 */
.L_x_361:
        /* <DEDUP_REMOVED lines=17> */
.L_x_365:
[-C--:B------:R-:W-:Y:S01]  /*1b2b0*/  SHF.L.U64.HI R7, R11, R6.reuse, RZ ;  /* 0x000000060b077219 */ /* 0x080fe200000102ff */
[----:B------:R-:W-:Y:S01]  /*1b2c0*/  IMAD.WIDE.U32 R4, R5, 0x8, R8 ;  /* 0x0000000805047825 */ /* 0x000fe200078e0008 */
[----:B------:R-:W-:-:S05]  /*1b2d0*/  SHF.L.U32 R6, R11, R6, RZ ;  /* 0x000000060b067219 */ /* 0x000fca00000006ff */
[----:B------:R1:W-:Y:S02]  /*1b2e0*/  REDG.E.OR.64.STRONG.GPU desc[UR4][R4.64], R6 ;  /* 0x000000060400798e */ /* 0x0003e4000f12e504 */
.L_x_366:
[----:B------:R-:W-:Y:S05]  /*1b2f0*/  BSYNC.RECONVERGENT B0 ;  /* 0x0000000000007941 */ /* 0x000fea0003800200 */
.L_x_364:
        /* <DEDUP_REMOVED lines=16> */
.L_x_368:
[CC--:B------:R-:W-:Y:S02]  /*1b400*/  SHF.L.U64.HI R5, R13.reuse, R6.reuse, RZ ;  /* 0x000000060d057219 */ /* 0x0c0fe400000102ff */
[----:B------:R-:W-:Y:S01]  /*1b410*/  SHF.L.U32 R4, R13, R6, RZ ;  /* 0x000000060d047219 */ /* 0x000fe200000006ff */
[----:B------:R-:W-:-:S05]  /*1b420*/  IMAD.WIDE.U32 R6, R11, 0x8, R8 ;  /* 0x000000080b067825 */ /* 0x000fca00078e0008 */
[----:B------:R0:W-:Y:S02]  /*1b430*/  REDG.E.OR.64.STRONG.GPU desc[UR4][R6.64], R4 ;  /* 0x000000040600798e */ /* 0x0001e4000f12e504 */
.L_x_369:
[----:B------:R-:W-:Y:S05]  /*1b440*/  BSYNC.RECONVERGENT B0 ;  /* 0x0000000000007941 */ /* 0x000fea0003800200 */
.L_x_367:
[----:B-1----:R-:W2:Y:S01]  /*1b450*/  LDG.E.CONSTANT R11, desc[UR4][R2.64+0x700] ;  /* 0x00070004020b7981 */ /* 0x002ea2000c1e9900 */
[----:B0-----:R-:W-:-:S03]  /*1b460*/  VIADD R4, R0, 0xa1 ;  /* 0x000000a100047836 */ /* 0x001fc60000000000 */
        /* <DEDUP_REMOVED lines=24> */
.L_x_371:
[-C--:B0-----:R-:W-:Y:S01]  /*1b5f0*/  SHF.L.U64.HI R7, R13, R12.reuse, RZ ;  /* 0x0000000c0d077219 */ /* 0x081fe200000102ff */
[----:B------:R-:W-:Y:S01]  /*1b600*/  IMAD.WIDE.U32 R4, R11, 0x8, R8 ;  /* 0x000000080b047825 */ /* 0x000fe200078e0008 */
[----:B------:R-:W-:-:S05]  /*1b610*/  SHF.L.U32 R6, R13, R12, RZ ;  /* 0x0000000c0d067219 */ /* 0x000fca00000006ff */
[----:B------:R1:W-:Y:S02]  /*1b620*/  REDG.E.OR.64.STRONG.GPU desc[UR4][R4.64], R6 ;  /* 0x000000060400798e */ /* 0x0003e4000f12e504 */
.L_x_372:
[----:B------:R-:W-:Y:S05]  /*1b630*/  BSYNC.RECONVERGENT B0 ;  /* 0x0000000000007941 */ /* 0x000fea0003800200 */
.L_x_370:
        /* <DEDUP_REMOVED lines=17> */
.L_x_374:
[-C--:B------:R-:W-:Y:S01]  /*1b750*/  SHF.L.U64.HI R7, R11, R6.reuse, RZ ;  /* 0x000000060b077219 */ /* 0x080fe200000102ff */
[----:B------:R-:W-:Y:S01]  /*1b760*/  IMAD.WIDE.U32 R4, R5, 0x8, R8 ;  /* 0x0000000805047825 */ /* 0x000fe200078e0008 */
[----:B------:R-:W-:-:S05]  /*1b770*/  SHF.L.U32 R6, R11, R6, RZ ;  /* 0x000000060b067219 */ /* 0x000fca00000006ff */
[----:B------:R0:W-:Y:S02]  /*1b780*/  REDG.E.OR.64.STRONG.GPU desc[UR4][R4.64], R6 ;  /* 0x000000060400798e */ /* 0x0001e4000f12e504 */
.L_x_375:
[----:B------:R-:W-:Y:S05]  /*1b790*/  BSYNC.RECONVERGENT B0 ;  /* 0x0000000000007941 */ /* 0x000fea0003800200 */
.L_x_373:
        /* <DEDUP_REMOVED lines=26> */
.L_x_377:
[-C--:B0-----:R-:W-:Y:S01]  /*1b940*/  SHF.L.U64.HI R7, R13, R12.reuse, RZ ;  /* 0x0000000c0d077219 */ /* 0x081fe200000102ff */
[----:B------:R-:W-:Y:S01]  /*1b950*/  IMAD.WIDE.U32 R4, R11, 0x8, R8 ;  /* 0x000000080b047825 */ /* 0x000fe200078e0008 */
[----:B------:R-:W-:-:S05]  /*1b960*/  SHF.L.U32 R6, R13, R12, RZ ;  /* 0x0000000c0d067219 */ /* 0x000fca00000006ff */
[----:B------:R1:W-:Y:S02]  /*1b970*/  REDG.E.OR.64.STRONG.GPU desc[UR4][R4.64], R6 ;  /* 0x000000060400798e */ /* 0x0003e4000f12e504 */
.L_x_378:
[----:B------:R-:W-:Y:S05]  /*1b980*/  BSYNC.RECONVERGENT B0 ;  /* 0x0000000000007941 */ /* 0x000fea0003800200 */
.L_x_376:
        /* <DEDUP_REMOVED lines=17> */
.L_x_380:
[-C--:B------:R-:W-:Y:S01]  /*1baa0*/  SHF.L.U64.HI R7, R11, R6.reuse, RZ ;  /* 0x000000060b077219 */ /* 0x080fe200000102ff */
[----:B------:R-:W-:Y:S01]  /*1bab0*/  IMAD.WIDE.U32 R4, R5, 0x8, R8 ;  /* 0x0000000805047825 */ /* 0x000fe200078e0008 */
[----:B------:R-:W-:-:S05]  /*1bac0*/  SHF.L.U32 R6, R11, R6, RZ ;  /* 0x000000060b067219 */ /* 0x000fca00000006ff */
[----:B------:R0:W-:Y:S02]  /*1bad0*/  REDG.E.OR.64.STRONG.GPU desc[UR4][R4.64], R6 ;  /* 0x000000060400798e */ /* 0x0001e4000f12e504 */
.L_x_381:
[----:B------:R-:W-:Y:S05]  /*1bae0*/  BSYNC.RECONVERGENT B0 ;  /* 0x0000000000007941 */ /* 0x000fea0003800200 */
.L_x_379:
        /* <DEDUP_REMOVED lines=17> */
.L_x_383:
[-C--:B------:R-:W-:Y:S01]  /*1bc00*/  SHF.L.U64.HI R7, R11, R6.reuse, RZ ;  /* 0x000000060b077219 */ /* 0x080fe200000102ff */
[----:B------:R-:W-:Y:S01]  /*1bc10*/  IMAD.WIDE.U32 R4, R5, 0x8, R8 ;  /* 0x0000000805047825 */ /* 0x000fe200078e0008 */
[----:B------:R-:W-:-:S05]  /*1bc20*/  SHF.L.U32 R6, R11, R6, RZ ;  /* 0x000000060b067219 */ /* 0x000fca00000006ff */
[----:B------:R1:W-:Y:S02]  /*1bc30*/  REDG.E.OR.64.STRONG.GPU desc[UR4][R4.64], R6 ;  /* 0x000000060400798e */ /* 0x0003e4000f12e504 */
.L_x_384:
[----:B------:R-:W-:Y:S05]  /*1bc40*/  BSYNC.RECONVERGENT B0 ;  /* 0x0000000000007941 */ /* 0x000fea0003800200 */
.L_x_382:
        /* <DEDUP_REMOVED lines=26> */
.L_x_386:
[-C--:B0-----:R-:W-:Y:S01]  /*1bdf0*/  SHF.L.U64.HI R7, R13, R12.reuse, RZ ;  /* 0x0000000c0d077219 */ /* 0x081fe200000102ff */
[----:B------:R-:W-:Y:S01]  /*1be00*/  IMAD.WIDE.U32 R4, R11, 0x8, R8 ;  /* 0x000000080b047825 */ /* 0x000fe200078e0008 */
[----:B------:R-:W-:-:S05]  /*1be10*/  SHF.L.U32 R6, R13, R12, RZ ;  /* 0x0000000c0d067219 */ /* 0x000fca00000006ff */
[----:B------:R0:W-:Y:S02]  /*1be20*/  REDG.E.OR.64.STRONG.GPU desc[UR4][R4.64], R6 ;  /* 0x000000060400798e */ /* 0x0001e4000f12e504 */
.L_x_387:
[----:B------:R-:W-:Y:S05]  /*1be30*/  BSYNC.RECONVERGENT B0 ;  /* 0x0000000000007941 */ /* 0x000fea0003800200 */
.L_x_385:
        /* <DEDUP_REMOVED lines=17> */
.L_x_389:
[-C--:B------:R-:W-:Y:S01]  /*1bf50*/  SHF.L.U64.HI R7, R11, R6.reuse, RZ ;  /* 0x000000060b077219 */ /* 0x080fe200000102ff */
[----:B------:R-:W-:Y:S01]  /*1bf60*/  IMAD.WIDE.U32 R4, R5, 0x8, R8 ;  /* 0x0000000805047825 */ /* 0x000fe200078e0008 */
[----:B------:R-:W-:-:S05]  /*1bf70*/  SHF.L.U32 R6, R11, R6, RZ ;  /* 0x000000060b067219 */ /* 0x000fca00000006ff */
[----:B------:R1:W-:Y:S02]  /*1bf80*/  REDG.E.OR.64.STRONG.GPU desc[UR4][R4.64], R6 ;  /* 0x000000060400798e */ /* 0x0003e4000f12e504 */
.L_x_390:
[----:B------:R-:W-:Y:S05]  /*1bf90*/  BSYNC.RECONVERGENT B0 ;  /* 0x0000000000007941 */ /* 0x000fea0003800200 */
.L_x_388:
        /* <DEDUP_REMOVED lines=26> */
.L_x_392:
[-C--:B0-----:R-:W-:Y:S01]  /*1c140*/  SHF.L.U64.HI R7, R13, R12.reuse, RZ ;  /* 0x0000000c0d077219 */ /* 0x081fe200000102ff */
[----:B------:R-:W-:Y:S01]  /*1c150*/  IMAD.WIDE.U32 R4, R11, 0x8, R8 ;  /* 0x000000080b047825 */ /* 0x000fe200078e0008 */
[----:B------:R-:W-:-:S05]  /*1c160*/  SHF.L.U32 R6, R13, R12, RZ ;  /* 0x0000000c0d067219 */ /* 0x000fca00000006ff */
[----:B------:R0:W-:Y:S02]  /*1c170*/  REDG.E.OR.64.STRONG.GPU desc[UR4][R4.64], R6 ;  /* 0x000000060400798e */ /* 0x0001e4000f12e504 */
.L_x_393:
[----:B------:R-:W-:Y:S05]  /*1c180*/  BSYNC.RECONVERGENT B0 ;  /* 0x0000000000007941 */ /* 0x000fea0003800200 */
.L_x_391:
        /* <DEDUP_REMOVED lines=17> */
.L_x_395:
[-C--:B------:R-:W-:Y:S01]  /*1c2a0*/  SHF.L.U64.HI R7, R11, R6.reuse, RZ ;  /* 0x000000060b077219 */ /* 0x080fe200000102ff */
[----:B------:R-:W-:Y:S01]  /*1c2b0*/  IMAD.WIDE.U32 R4, R5, 0x8, R8 ;  /* 0x0000000805047825 */ /* 0x000fe200078e0008 */
[----:B------:R-:W-:-:S05]  /*1c2c0*/  SHF.L.U32 R6, R11, R6, RZ ;  /* 0x000000060b067219 */ /* 0x000fca00000006ff */
[----:B------:R1:W-:Y:S02]  /*1c2d0*/  REDG.E.OR.64.STRONG.GPU desc[UR4][R4.64], R6 ;  /* 0x000000060400798e */ /* 0x0003e4000f12e504 */
.L_x_396:
[----:B------:R-:W-:Y:S05]  /*1c2e0*/  BSYNC.RECONVERGENT B0 ;  /* 0x0000000000007941 */ /* 0x000fea0003800200 */
.L_x_394:
        /* <DEDUP_REMOVED lines=17> */
.L_x_398:
[-C--:B------:R-:W-:Y:S01]  /*1c400*/  SHF.L.U64.HI R7, R11, R6.reuse, RZ ;  /* 0x000000060b077219 */ /* 0x080fe200000102ff */
[----:B------:R-:W-:Y:S01]  /*1c410*/  IMAD.WIDE.U32 R4, R5, 0x8, R8 ;  /* 0x0000000805047825 */ /* 0x000fe200078e0008 */
[----:B------:R-:W-:-:S05]  /*1c420*/  SHF.L.U32 R6, R11, R6, RZ ;  /* 0x000000060b067219 */ /* 0x000fca00000006ff */
[----:B------:R0:W-:Y:S02]  /*1c430*/  REDG.E.OR.64.STRONG.GPU desc[UR4][R4.64], R6 ;  /* 0x000000060400798e */ /* 0x0001e4000f12e504 */
.L_x_399:
[----:B------:R-:W-:Y:S05]  /*1c440*/  BSYNC.RECONVERGENT B0 ;  /* 0x0000000000007941 */ /* 0x000fea0003800200 */
.L_x_397:
        /* <DEDUP_REMOVED lines=26> */
.L_x_401:
[-C--:B0-----:R-:W-:Y:S01]  /*1c5f0*/  SHF.L.U64.HI R7, R13, R12.reuse, RZ ;  /* 0x0000000c0d077219 */ /* 0x081fe200000102ff */
[----:B------:R-:W-:Y:S01]  /*1c600*/  IMAD.WIDE.U32 R4, R11, 0x8, R8 ;  /* 0x000000080b047825 */ /* 0x000fe200078e0008 */
[----:B------:R-:W-:-:S05]  /*1c610*/  SHF.L.U32 R6, R13, R12, RZ ;  /* 0x0000000c0d067219 */ /* 0x000fca00000006ff */
[----:B------:R1:W-:Y:S02]  /*1c620*/  REDG.E.OR.64.STRONG.GPU desc[UR4][R4.64], R6 ;  /* 0x000000060400798e */ /* 0x0003e4000f12e504 */
.L_x_402:
[----:B------:R-:W-:Y:S05]  /*1c630*/  BSYNC.RECONVERGENT B0 ;  /* 0x0000000000007941 */ /* 0x000fea0003800200 */
.L_x_400:
        /* <DEDUP_REMOVED lines=17> */
.L_x_404:
[-C--:B------:R-:W-:Y:S01]  /*1c750*/  SHF.L.U64.HI R7, R11, R6.reuse, RZ ;  /* 0x000000060b077219 */ /* 0x080fe200000102ff */
[----:B------:R-:W-:Y:S01]  /*1c760*/  IMAD.WIDE.U32 R4, R5, 0x8, R8 ;  /* 0x0000000805047825 */ /* 0x000fe200078e0008 */
[----:B------:R-:W-:-:S05]  /*1c770*/  SHF.L.U32 R6, R11, R6, RZ ;  /* 0x000000060b067219 */ /* 0x000fca00000006ff */
[----:B------:R0:W-:Y:S02]  /*1c780*/  REDG.E.OR.64.STRONG.GPU desc[UR4][R4.64], R6 ;  /* 0x000000060400798e */ /* 0x0001e4000f12e504 */
.L_x_405:
[----:B------:R-:W-:Y:S05]  /*1c790*/  BSYNC.RECONVERGENT B0 ;  /* 0x0000000000007941 */ /* 0x000fea0003800200 */
.L_x_403:
        /* <DEDUP_REMOVED lines=26> */
.L_x_407:
[-C--:B0-----:R-:W-:Y:S01]  /*1c940*/  SHF.L.U64.HI R7, R13, R12.reuse, RZ ;  /* 0x0000000c0d077219 */ /* 0x081fe200000102ff */
[----:B------:R-:W-:Y:S01]  /*1c950*/  IMAD.WIDE.U32 R4, R11, 0x8, R8 ;  /* 0x000000080b047825 */ /* 0x000fe200078e0008 */
[----:B------:R-:W-:-:S05]  /*1c960*/  SHF.L.U32 R6, R13, R12, RZ ;  /* 0x0000000c0d067219 */ /* 0x000fca00000006ff */
[----:B------:R1:W-:Y:S02]  /*1c970*/  REDG.E.OR.64.STRONG.GPU desc[UR4][R4.64], R6 ;  /* 0x000000060400798e */ /* 0x0003e4000f12e504 */
.L_x_408:
[----:B------:R-:W-:Y:S05]  /*1c980*/  BSYNC.RECONVERGENT B0 ;  /* 0x0000000000007941 */ /* 0x000fea0003800200 */
.L_x_406:
        /* <DEDUP_REMOVED lines=17> */
.L_x_410:
[-C--:B------:R-:W-:Y:S01]  /*1caa0*/  SHF.L.U64.HI R7, R11, R6.reuse, RZ ;  /* 0x000000060b077219 */ /* 0x080fe200000102ff */
[----:B------:R-:W-:Y:S01]  /*1cab0*/  IMAD.WIDE.U32 R4, R5, 0x8, R8 ;  /* 0x0000000805047825 */ /* 0x000fe200078e0008 */
[----:B------:R-:W-:-:S05]  /*1cac0*/  SHF.L.U32 R6, R11, R6, RZ ;  /* 0x000000060b067219 */ /* 0x000fca00000006ff */
[----:B------:R0:W-:Y:S02]  /*1cad0*/  REDG.E.OR.64.STRONG.GPU desc[UR4][R4.64], R6 ;  /* 0x000000060400798e */ /* 0x0001e4000f12e504 */
.L_x_411:
[----:B------:R-:W-:Y:S05]  /*1cae0*/  BSYNC.RECONVERGENT B0 ;  /* 0x0000000000007941 */ /* 0x000fea0003800200 */
.L_x_409:
        /* <DEDUP_REMOVED lines=17> */
.L_x_413:
[-C--:B------:R-:W-:Y:S01]  /*1cc00*/  SHF.L.U64.HI R7, R11, R6.reuse, RZ ;  /* 0x000000060b077219 */ /* 0x080fe200000102ff */
[----:B------:R-:W-:Y:S01]  /*1cc10*/  IMAD.WIDE.U32 R4, R5, 0x8, R8 ;  /* 0x0000000805047825 */ /* 0x000fe200078e0008 */
[----:B------:R-:W-:-:S05]  /*1cc20*/  SHF.L.U32 R6, R11, R6, RZ ;  /* 0x000000060b067219 */ /* 0x000fca00000006ff */
[----:B------:R1:W-:Y:S02]  /*1cc30*/  REDG.E.OR.64.STRONG.GPU desc[UR4][R4.64], R6 ;  /* 0x000000060400798e */ /* 0x0003e4000f12e504 */
.L_x_414:
[----:B------:R-:W-:Y:S05]  /*1cc40*/  BSYNC.RECONVERGENT B0 ;  /* 0x0000000000007941 */ /* 0x000fea0003800200 */
.L_x_412:
        /* <DEDUP_REMOVED lines=26> */
.L_x_416:
[-C--:B0-----:R-:W-:Y:S01]  /*1cdf0*/  SHF.L.U64.HI R7, R13, R12.reuse, RZ ;  /* 0x0000000c0d077219 */ /* 0x081fe200000102ff */
[----:B------:R-:W-:Y:S01]  /*1ce00*/  IMAD.WIDE.U32 R4, R11, 0x8, R8 ;  /* 0x000000080b047825 */ /* 0x000fe200078e0008 */
[----:B------:R-:W-:-:S05]  /*1ce10*/  SHF.L.U32 R6, R13, R12, RZ ;  /* 0x0000000c0d067219 */ /* 0x000fca00000006ff */
[----:B------:R0:W-:Y:S02]  /*1ce20*/  REDG.E.OR.64.STRONG.GPU desc[UR4][R4.64], R6 ;  /* 0x000000060400798e */ /* 0x0001e4000f12e504 */
.L_x_417:
[----:B------:R-:W-:Y:S05]  /*1ce30*/  BSYNC.RECONVERGENT B0 ;  /* 0x0000000000007941 */ /* 0x000fea0003800200 */
.L_x_415:
        /* <DEDUP_REMOVED lines=17> */
.L_x_419:
[-C--:B------:R-:W-:Y:S01]  /*1cf50*/  SHF.L.U64.HI R7, R11, R6.reuse, RZ ;  /* 0x000000060b077219 */ /* 0x080fe200000102ff */
[----:B------:R-:W-:Y:S01]  /*1cf60*/  IMAD.WIDE.U32 R4, R5, 0x8, R8 ;  /* 0x0000000805047825 */ /* 0x000fe200078e0008 */
[----:B------:R-:W-:-:S05]  /*1cf70*/  SHF.L.U32 R6, R11, R6, RZ ;  /* 0x000000060b067219 */ /* 0x000fca00000006ff */
[----:B------:R1:W-:Y:S02]  /*1cf80*/  REDG.E.OR.64.STRONG.GPU desc[UR4][R4.64], R6 ;  /* 0x000000060400798e */ /* 0x0003e4000f12e504 */
.L_x_420:
[----:B------:R-:W-:Y:S05]  /*1cf90*/  BSYNC.RECONVERGENT B0 ;  /* 0x0000000000007941 */ /* 0x000fea0003800200 */
.L_x_418:
        /* <DEDUP_REMOVED lines=10> */
.L_x_185:
        /* <DEDUP_REMOVED lines=13> */
[----:B------:R-:W5:Y:S04]  /*1d110*/  LDG.E.64.CONSTANT R14, desc[UR4][R6.64+0x300] ;  /* 0x00030004060e7981 */ /* 0x000f68000c1e9b00 */
[----:B------:R-:W5:Y:S04]  /*1d120*/  LDG.E.CONSTANT R18, desc[UR4][R6.64+0x500] ;  /* 0x0005000406127981 */ /* 0x000f68000c1e9900 */
[----:B------:R-:W5:Y:S04]  /*1d130*/  LDG.E.64.CONSTANT R12, desc[UR4][R6.64+0x400] ;  /* 0x00040004060c7981 */ /* 0x000f68000c1e9b00 */
[----:B------:R-:W5:Y:S04]  /*1d140*/  LDG.E.64.CONSTANT R2, desc[UR4][R6.64+0x600] ;  /* 0x0006000406027981 */ /* 0x000f68000c1e9b00 */
[----:B------:R-:W5:Y:S04]  /*1d150*/  LDG.E.64.CONSTANT R16, desc[UR4][R6.64+0x700] ;  /* 0x0007000406107981 */ /* 0x000f68000c1e9b00 */
[----:B------:R-:W5:Y:S01]  /*1d160*/  LDG.E.64.CONSTANT R4, desc[UR4][R6.64+0x800] ;  /* 0x0008000406047981 */ /* 0x000f62000c1e9b00 */
[----:B------:R-:W-:-:S03]  /*1d170*/  IMAD R0, R11, 0x340, RZ ;  /* 0x000003400b007824 */ /* 0x000fc600078e02ff */
[----:B------:R-:W5:Y:S02]  /*1d180*/  LDG.E.64.CONSTANT R24, desc[UR4][R6.64+0x900] ;  /* 0x0009000406187981 */ /* 0x000f64000c1e9b00 */
[----:B------:R-:W-:Y:S01]  /*1d190*/  SHF.R.U32.HI R11, RZ, 0x6, R0 ;  /* 0x00000006ff0b7819 */ /* 0x000fe20000011600 */
[----:B------:R-:W-:Y:S01]  /*1d1a0*/  VIADD R19, R0, 0x4e ;  /* 0x0000004e00137836 */ /* 0x000fe20000000000 */
[----:B------:R-:W5:Y:S01]  /*1d1b0*/  LDG.E.CONSTANT R26, desc[UR4][R6.64+0xa00] ;  /* 0x000a0004061a7981 */ /* 0x000f62000c1e9900 */
[----:B------:R-:W-:-:S03]  /*1d1c0*/  IMAD.MOV.U32 R33, RZ, RZ, RZ ;  /* 0x000000ffff217224 */ /* 0x000fc600078e00ff */
[----:B------:R-:W-:Y:S01]  /*1d1d0*/  SHF.R.U32.HI R19, RZ, 0x6, R19 ;  /* 0x00000006ff137819 */ /* 0x000fe20000011613 */
[----:B------:R-:W-:Y:S02]  /*1d1e0*/  IMAD.MOV.U32 R23, RZ, RZ, RZ ;  /* 0x000000ffff177224 */ /* 0x000fe400078e00ff */
[----:B------:R-:W-:Y:S02]  /*1d1f0*/  IMAD.MOV.U32 R35, RZ, RZ, RZ ;  /* 0x000000ffff237224 */ /* 0x000fe400078e00ff */
[C---:B--2---:R-:W-:Y:S01]  /*1d200*/  IMAD.SHL.U32 R30, R20.reuse, 0x4000000, RZ ;  /* 0x04000000141e7824 */ /* 0x044fe200078e00ff */
[----:B------:R-:W-:Y:S01]  /*1d210*/  SHF.L.U64.HI R10, R20, 0x1a, R21 ;  /* 0x0000001a140a7819 */ /* 0x000fe20000010215 */
[----:B------:R-:W-:Y:S01]  /*1d220*/  IMAD.WIDE.U32 R20, R11, 0x8, R8 ;  /* 0x000000080b147825 */ /* 0x000fe200078e0008 */
[----:B---3--:R-:W-:Y:S02]  /*1d230*/  LOP3.LUT R32, R32, 0x3ffffff, RZ, 0xc0, !PT ;  /* 0x03ffffff20207812 */ /* 0x008fe400078ec0ff */
[----:B------:R-:W-:-:S02]  /*1d240*/  LOP3.LUT R30, R30, 0xfc000000, RZ, 0xc0, !PT ;  /* 0xfc0000001e1e7812 */ /* 0x000fc400078ec0ff */
[C---:B----4-:R-:W-:Y:S01]  /*1d250*/  SHF.R.U64 R22, R28.reuse, 0xc, R29 ;  /* 0x0000000c1c167819 */ /* 0x050fe2000000121d */
[----:B------:R-:W-:Y:S01]  /*1d260*/  IMAD.SHL.U32 R29, R28, 0x100000, RZ ;  /* 0x001000001c1d7824 */ /* 0x000fe200078e00ff */
[----:B------:R-:W-:Y:S01]  /*1d270*/  LOP3.LUT R31, R10, 0xfffff, RZ, 0xc0, !PT ;  /* 0x000fffff0a1f7812 */ /* 0x000fe200078ec0ff */
[----:B------:R-:W-:Y:S01]  /*1d280*/  IMAD.MOV.U32 R28, RZ, RZ, RZ ;  /* 0x000000ffff1c7224 */ /* 0x000fe200078e00ff */
[----:B------:R-:W-:Y:S01]  /*1d290*/  LOP3.LUT R22, R22, 0x3fff, RZ, 0xc0, !PT ;  /* 0x00003fff16167812 */ /* 0x000fe200078ec0ff */
[----:B------:R-:W-:Y:S01]  /*1d2a0*/  REDG.E.OR.64.STRONG.GPU desc[UR4][R20.64], R32 ;  /* 0x000000201400798e */ /* 0x000fe2000f12e504 */
[C---:B-----5:R-:W-:Y:S01]  /*1d2b0*/  SHF.L.U64.HI R15, R14.reuse, 0xe, R15 ;  /* 0x0000000e0e0f7819 */ /* 0x060fe2000001020f */
[----:B------:R-:W-:Y:S02]  /*1d2c0*/  IMAD.SHL.U32 R14, R14, 0x4000, RZ ;  /* 0x000040000e0e7824 */ /* 0x000fe400078e00ff */
[----:B------:R-:W2:Y:S04]  /*1d2d0*/  LDG.E.64.CONSTANT R10, desc[UR4][R6.64+0xb00] ;  /* 0x000b0004060a7981 */ /* 0x000ea8000c1e9b00 */
[----:B------:R0:W-:Y:S01]  /*1d2e0*/  REDG.E.OR.64.STRONG.GPU desc[UR4][R20.64], R30 ;  /* 0x0000001e1400798e */ /* 0x0001e2000f12e504 */
[----:B------:R-:W-:-:S03]  /*1d2f0*/  LOP3.LUT R14, R14, 0xffffc000, RZ, 0xc0, !PT ;  /* 0xffffc0000e0e7812 */ /* 0x000fc600078ec0ff */
[----:B------:R-:W-:Y:S01]  /*1d300*/  REDG.E.OR.64.STRONG.GPU desc[UR4][R20.64], R28 ;  /* 0x0000001c1400798e */ /* 0x000fe2000f12e504 */
[----:B------:R-:W-:-:S03]  /*1d310*/  LOP3.LUT R15, R15, 0xff, RZ, 0xc0, !PT ;  /* 0x000000ff0f0f7812 */ /* 0x000fc600078ec0ff */
[----:B------:R1:W-:Y:S01]  /*1d320*/  REDG.E.OR.64.STRONG.GPU desc[UR4][R20.64+0x8], R22 ;  /* 0x000008161400798e */ /* 0x0003e2000f12e504 */
[----:B0-----:R-:W-:-:S04]  /*1d330*/  IMAD.WIDE.U32 R30, R19, 0x8, R8 ;  /* 0x00000008131e7825 */ /* 0x001fc800078e0008 */
[----:B------:R-:W-:Y:S01]  /*1d340*/  VIADD R19, R0, 0x68 ;  /* 0x0000006800137836 */ /* 0x000fe20000000000 */
[----:B------:R0:W-:Y:S04]  /*1d350*/  REDG.E.OR.64.STRONG.GPU desc[UR4][R30.64], R14 ;  /* 0x0000000e1e00798e */ /* 0x0001e8000f12e504 */
[----:B-1----:R-:W3:Y:S01]  /*1d360*/  LDG.E.64.CONSTANT R20, desc[UR4][R6.64+0xc00] ;  /* 0x000c000406147981 */ /* 0x002ee2000c1e9b00 */
[----:B------:R-:W-:Y:S01]  /*1d370*/  SHF.R.U32.HI R19, RZ, 0x6, R19 ;  /* 0x00000006ff137819 */ /* 0x000fe20000011613 */
[----:B------:R-:W-:-:S04]  /*1d380*/  IMAD.SHL.U32 R18, R18, 0x4, RZ ;  /* 0x0000000412127824 */ /* 0x000fc800078e00ff */
[----:B------:R-:W-:Y:S01]  /*1d390*/  IMAD.WIDE.U32 R28, R19, 0x8, R8 ;  /* 0x00000008131c7825 */ /* 0x000fe200078e0008 */
[----:B0-----:R-:W4:Y:S03]  /*1d3a0*/  LDG.E.64.CONSTANT R14, desc[UR4][R6.64+0xd00] ;  /* 0x000d0004060e7981 */ /* 0x001f26000c1e9b00 */
[----:B------:R-:W-:Y:S01]  /*1d3b0*/  VIADD R19, R0, 0x82 ;  /* 0x0000008200137836 */ /* 0x000fe20000000000 */
[C---:B------:R-:W-:Y:S01]  /*1d3c0*/  SHF.R.U64 R22, R12.reuse, 0x18, R13 ;  /* 0x000000180c167819 */ /* 0x040fe2000000120d */
[----:B------:R-:W-:Y:S01]  /*1d3d0*/  IMAD.SHL.U32 R13, R12, 0x100, RZ ;  /* 0x000001000c0d7824 */ /* 0x000fe200078e00ff */
[----:B------:R-:W-:Y:S01]  /*1d3e0*/  LOP3.LUT R34, R18, 0xffffffc, RZ, 0xc0, !PT ;  /* 0x0ffffffc12227812 */ /* 0x000fe200078ec0ff */
[----:B------:R-:W-:Y:S01]  /*1d3f0*/  IMAD.MOV.U32 R12, RZ, RZ, RZ ;  /* 0x000000ffff0c7224 */ /* 0x000fe200078e00ff */
[----:B------:R-:W-:Y:S01]  /*1d400*/  SHF.R.U32.HI R19, RZ, 0x6, R19 ;  /* 0x00000006ff137819 */ /* 0x000fe20000011613 */
[----:B------:R-:W-:Y:S01]  /*1d410*/  VIADD R18, R0, 0x9c ;  /* 0x0000009c00127836 */ /* 0x000fe20000000000 */
[C---:B------:R-:W-:Y:S01]  /*1d420*/  SHF.L.U64.HI R3, R2.reuse, 0x1c, R3 ;  /* 0x0000001c02037819 */ /* 0x040fe20000010203 */
[----:B------:R-:W-:Y:S01]  /*1d430*/  IMAD.SHL.U32 R2, R2, 0x10000000, RZ ;  /* 0x1000000002027824 */ /* 0x000fe200078e00ff */
[----:B------:R-:W-:Y:S01]  /*1d440*/  LOP3.LUT R22, R22, 0x3, RZ, 0xc0, !PT ;  /* 0x0000000316167812 */ /* 0x000fe200078ec0ff */
[----:B------:R-:W-:Y:S01]  /*1d450*/  IMAD.WIDE.U32 R30, R19, 0x8, R8 ;  /* 0x00000008131e7825 */ /* 0x000fe200078e0008 */
[----:B------:R0:W-:Y:S01]  /*1d460*/  REDG.E.OR.64.STRONG.GPU desc[UR4][R28.64], R12 ;  /* 0x0000000c1c00798e */ /* 0x0001e2000f12e504 */
[----:B------:R-:W-:-:S02]  /*1d470*/  LOP3.LUT R19, R3, 0x3fffff, RZ, 0xc0, !PT ;  /* 0x003fffff03137812 */ /* 0x000fc400078ec0ff */
[----:B------:R-:W-:Y:S01]  /*1d480*/  SHF.R.U32.HI R33, RZ, 0x6, R18 ;  /* 0x00000006ff217819 */ /* 0x000fe20000011612 */
[----:B------:R-:W-:Y:S01]  /*1d490*/  VIADD R3, R0, 0xb6 ;  /* 0x000000b600037836 */ /* 0x000fe20000000000 */
[----:B------:R-:W-:Y:S01]  /*1d4a0*/  LOP3.LUT R18, R2, 0xf0000000, RZ, 0xc0, !PT ;  /* 0xf000000002127812 */ /* 0x000fe200078ec0ff */
[----:B------:R1:W-:Y:S04]  /*1d4b0*/  REDG.E.OR.64.STRONG.GPU desc[UR4][R28.64+0x8], R22 ;  /* 0x000008161c00798e */ /* 0x0003e8000f12e504 */
[----:B------:R-:W5:Y:S04]  /*1d4c0*/  LDG.E.CONSTANT R2, desc[UR4][R6.64+0xf00] ;  /* 0x000f000406027981 */ /* 0x000f68000c1e9900 */
[----:B0-----:R-:W5:Y:S01]  /*1d4d0*/  LDG.E.64.CONSTANT R12, desc[UR4][R6.64+0xe00] ;  /* 0x000e0004060c7981 */ /* 0x001f62000c1e9b00 */
[----:B------:R-:W-:-:S03]  /*1d4e0*/  IMAD.WIDE.U32 R32, R33, 0x8, R8 ;  /* 0x0000000821207825 */ /* 0x000fc600078e0008 */
[----:B------:R-:W-:Y:S01]  /*1d4f0*/  REDG.E.OR.64.STRONG.GPU desc[UR4][R30.64], R34 ;  /* 0x000000221e00798e */ /* 0x000fe2000f12e504 */
[----:B-1----:R-:W-:-:S03]  /*1d500*/  SHF.R.U32.HI R29, RZ, 0x6, R3 ;  /* 0x00000006ff1d7819 */ /* 0x002fc60000011603 */
[----:B------:R-:W5:Y:S01]  /*1d510*/  LDG.E.CONSTANT R3, desc[UR4][R6.64+0x1000] ;  /* 0x0010000406037981 */ /* 0x000f62000c1e9900 */
[C---:B------:R-:W-:Y:S01]  /*1d520*/  SHF.R.U64 R22, R16.reuse, 0xa, R17 ;  /* 0x0000000a10167819 */ /* 0x040fe20000001211 */
[----:B------:R-:W-:Y:S02]  /*1d530*/  IMAD.SHL.U32 R17, R16, 0x400000, RZ ;  /* 0x0040000010117824 */ /* 0x000fe400078e00ff */
[----:B------:R-:W-:Y:S01]  /*1d540*/  IMAD.WIDE.U32 R28, R29, 0x8, R8 ;  /* 0x000000081d1c7825 */ /* 0x000fe200078e0008 */
[----:B------:R0:W-:Y:S03]  /*1d550*/  REDG.E.OR.64.STRONG.GPU desc[UR4][R32.64], R18 ;  /* 0x000000122000798e */ /* 0x0001e6000f12e504 */
[----:B------:R-:W-:-:S05]  /*1d560*/  IMAD.MOV.U32 R16, RZ, RZ, RZ ;  /* 0x000000ffff107224 */ /* 0x000fca00078e00ff */
[----:B------:R1:W-:Y:S04]  /*1d570*/  REDG.E.OR.64.STRONG.GPU desc[UR4][R28.64], R16 ;  /* 0x000000101c00798e */ /* 0x0003e8000f12e504 */
[----:B0-----:R-:W5:Y:S04]  /*1d580*/  LDG.E.64.CONSTANT R18, desc[UR4][R6.64+0x1100] ;  /* 0x0011000406127981 */ /* 0x001f68000c1e9b00 */
[----:B-1----:R-:W5:Y:S01]  /*1d590*/  LDG.E.64.CONSTANT R16, desc[UR4][R6.64+0x1200] ;  /* 0x0012000406107981 */ /* 0x002f62000c1e9b00 */
[C---:B------:R-:W-:Y:S01]  /*1d5a0*/  SHF.L.U64.HI R5, R4.reuse, 0x10, R5 ;  /* 0x0000001004057819 */ /* 0x040fe20000010205 */
[----:B------:R-:W-:-:S02]  /*1d5b0*/  IMAD.U32 R4, R4, 0x10000, RZ ;  /* 0x0001000004047824 */ /* 0x000fc400078e00ff */
[----:B------:R-:W-:Y:S01]  /*1d5c0*/  VIADD R27, R0, 0xd0 ;  /* 0x000000d0001b7836 */ /* 0x000fe20000000000 */
[----:B------:R-:W-:Y:S02]  /*1d5d0*/  LOP3.LUT R22, R22, 0xffff, RZ, 0xc0, !PT ;  /* 0x0000ffff16167812 */ /* 0x000fe400078ec0ff */
[----:B------:R-:W-:Y:S01]  /*1d5e0*/  LOP3.LUT R30, R4, 0xffff0000, RZ, 0xc0, !PT ;  /* 0xffff0000041e7812 */ /* 0x000fe200078ec0ff */
[----:B------:R-:W-:Y:S01]  /*1d5f0*/  VIADD R4, R0, 0xea ;  /* 0x000000ea00047836 */ /* 0x000fe20000000000 */
[----:B------:R-:W-:Y:S01]  /*1d600*/  SHF.R.U32.HI R27, RZ, 0x6, R27 ;  /* 0x00000006ff1b7819 */ /* 0x000fe2000001161b */
[----:B------:R0:W-:Y:S01]  /*1d610*/  REDG.E.OR.64.STRONG.GPU desc[UR4][R28.64+0x8], R22 ;  /* 0x000008161c00798e */ /* 0x0001e2000f12e504 */
[----:B------:R-:W-:-:S03]  /*1d620*/  LOP3.LUT R31, R5, 0x3ff, RZ, 0xc0, !PT ;  /* 0x000003ff051f7812 */ /* 0x000fc600078ec0ff */
[----:B------:R-:W-:-:S04]  /*1d630*/  IMAD.WIDE.U32 R32, R27, 0x8, R8 ;  /* 0x000000081b207825 */ /* 0x000fc800078e0008 */
[----:B------:R-:W-:Y:S01]  /*1d640*/  VIADD R27, R0, 0x104 ;  /* 0x00000104001b7836 */ /* 0x000fe20000000000 */
[----:B------:R1:W-:Y:S01]  /*1d650*/  REDG.E.OR.64.STRONG.GPU desc[UR4][R32.64], R30 ;  /* 0x0000001e2000798e */ /* 0x0003e2000f12e504 */
[----:B0-----:R-:W-:Y:S01]  /*1d660*/  SHF.R.U32.HI R23, RZ, 0x6, R4 ;  /* 0x00000006ff177819 */ /* 0x001fe20000011604 */
[C---:B------:R-:W-:Y:S02]  /*1d670*/  IMAD.SHL.U32 R29, R24.reuse, 0x400, RZ ;  /* 0x00000400181d7824 */ /* 0x040fe400078e00ff */
[----:B------:R-:W-:Y:S01]  /*1d680*/  IMAD.MOV.U32 R28, RZ, RZ, RZ ;  /* 0x000000ffff1c7224 */ /* 0x000fe200078e00ff */
[----:B------:R-:W-:Y:S01]  /*1d690*/  SHF.R.U32.HI R27, RZ, 0x6, R27 ;  /* 0x00000006ff1b7819 */ /* 0x000fe2000001161b */
[----:B------:R-:W-:Y:S01]  /*1d6a0*/  IMAD.WIDE.U32 R22, R23, 0x8, R8 ;  /* 0x0000000817167825 */ /* 0x000fe200078e0008 */
[----:B------:R-:W-:Y:S01]  /*1d6b0*/  SHF.R.U64 R24, R24, 0x16, R25 ;  /* 0x0000001618187819 */ /* 0x000fe20000001219 */
[----:B------:R-:W5:Y:S02]  /*1d6c0*/  LDG.E.64.CONSTANT R4, desc[UR4][R6.64+0x1300] ;  /* 0x0013000406047981 */ /* 0x000f64000c1e9b00 */
[----:B------:R-:W-:-:S02]  /*1d6d0*/  IMAD.SHL.U32 R26, R26, 0x10, RZ ;  /* 0x000000101a1a7824 */ /* 0x000fc400078e00ff */
[----:B------:R0:W-:Y:S01]  /*1d6e0*/  REDG.E.OR.64.STRONG.GPU desc[UR4][R22.64], R28 ;  /* 0x0000001c1600798e */ /* 0x0001e2000f12e504 */
[----:B------:R-:W-:Y:S01]  /*1d6f0*/  LOP3.LUT R24, R24, 0xf, RZ, 0xc0, !PT ;  /* 0x0000000f18187812 */ /* 0x000fe200078ec0ff */
[----:B------:R-:W-:Y:S01]  /*1d700*/  IMAD.MOV.U32 R25, RZ, RZ, RZ ;  /* 0x000000ffff197224 */ /* 0x000fe200078e00ff */
[----:B------:R-:W-:Y:S01]  /*1d710*/  LOP3.LUT R26, R26, 0x3ffffff0, RZ, 0xc0, !PT ;  /* 0x3ffffff01a1a7812 */ /* 0x000fe200078ec0ff */
[----:B-1----:R-:W-:-:S03]  /*1d720*/  IMAD.WIDE.U32 R30, R27, 0x8, R8 ;  /* 0x000000081b1e7825 */ /* 0x002fc600078e0008 */
[----:B------:R1:W-:Y:S01]  /*1d730*/  REDG.E.OR.64.STRONG.GPU desc[UR4][R22.64+0x8], R24 ;  /* 0x000008181600798e */ /* 0x0003e2000f12e504 */
[----:B------:R-:W-:-:S05]  /*1d740*/  IMAD.MOV.U32 R27, RZ, RZ, RZ ;  /* 0x000000ffff1b7224 */ /* 0x000fca00078e00ff */
[----:B------:R1:W-:Y:S01]  /*1d750*/  REDG.E.OR.64.STRONG.GPU desc[UR4][R30.64], R26 ;  /* 0x0000001a1e00798e */ /* 0x0003e2000f12e504 */
[----:B0-----:R-:W-:-:S05]  /*1d760*/  VIADD R28, R0, 0x11e ;  /* 0x0000011e001c7836 */ /* 0x001fca0000000000 */
[----:B------:R-:W-:Y:S01]  /*1d770*/  SHF.R.U32.HI R29, RZ, 0x6, R28 ;  /* 0x00000006ff1d7819 */ /* 0x000fe2000001161c */
[----:B-1----:R-:W-:-:S04]  /*1d780*/  VIADD R24, R0, 0x138 ;  /* 0x0000013800187836 */ /* 0x002fc80000000000 */
[----:B------:R-:W-:Y:S01]  /*1d790*/  IMAD.WIDE.U32 R28, R29, 0x8, R8 ;  /* 0x000000081d1c7825 */ /* 0x000fe200078e0008 */
[----:B------:R-:W-:-:S03]  /*1d7a0*/  SHF.R.U32.HI R27, RZ, 0x6, R24 ;  /* 0x00000006ff1b7819 */ /* 0x000fc60000011618 */
[----:B------:R-:W-:Y:S02]  /*1d7b0*/  IMAD.MOV.U32 R24, RZ, RZ, RZ ;  /* 0x000000ffff187224 */ /* 0x000fe400078e00ff */
[----:B------:R-:W-:Y:S02]  /*1d7c0*/  IMAD.MOV.U32 R31, RZ, RZ, RZ ;  /* 0x000000ffff1f7224 */ /* 0x000fe400078e00ff */
[----:B------:R-:W-:Y:S01]  /*1d7d0*/  IMAD.WIDE.U32 R26, R27, 0x8, R8 ;  /* 0x000000081b1a7825 */ /* 0x000fe200078e0008 */
[----:B--2---:R-:W-:-:S03]  /*1d7e0*/  SHF.L.U64.HI R11, R10, 0x1e, R11 ;  /* 0x0000001e0a0b7819 */ /* 0x004fc6000001020b */
[----:B------:R-:W-:Y:S01]  /*1d7f0*/  IMAD.SHL.U32 R10, R10, 0x40000000, RZ ;  /* 0x400000000a0a7824 */ /* 0x000fe200078e00ff */
[----:B------:R-:W-:-:S04]  /*1d800*/  LOP3.LUT R23, R11, 0xffffff, RZ, 0xc0, !PT ;  /* 0x00ffffff0b177812 */ /* 0x000fc800078ec0ff */
[----:B------:R-:W-:Y:S02]  /*1d810*/  LOP3.LUT R22, R10, 0xc0000000, RZ, 0xc0, !PT ;  /* 0xc00000000a167812 */ /* 0x000fe400078ec0ff */
[----:B------:R-:W2:Y:S04]  /*1d820*/  LDG.E.64.CONSTANT R10, desc[UR4][R6.64+0x1400] ;  /* 0x00140004060a7981 */ /* 0x000ea8000c1e9b00 */
[----:B------:R0:W-:Y:S01]  /*1d830*/  REDG.E.OR.64.STRONG.GPU desc[UR4][R28.64], R22 ;  /* 0x000000161c00798e */ /* 0x0001e2000f12e504 */
[----:B---3--:R-:W-:Y:S01]  /*1d840*/  SHF.R.U64 R30, R20, 0x8, R21 ;  /* 0x00000008141e7819 */ /* 0x008fe20000001215 */
[C---:B------:R-:W-:Y:S02]  /*1d850*/  VIADD R21, R0.reuse, 0x152 ;  /* 0x0000015200157836 */ /* 0x040fe40000000000 */
[----:B0-----:R-:W-:-:S03]  /*1d860*/  VIADD R28, R0, 0x16c ;  /* 0x0000016c001c7836 */ /* 0x001fc60000000000 */
[----:B------:R-:W-:Y:S01]  /*1d870*/  SHF.R.U32.HI R21, RZ, 0x6, R21 ;  /* 0x00000006ff157819 */ /* 0x000fe20000011615 */
[----:B------:R-:W-:Y:S01]  /*1d880*/  IMAD.SHL.U32 R25, R20, 0x1000000, RZ ;  /* 0x0100000014197824 */ /* 0x000fe200078e00ff */
[C---:B----4-:R-:W-:Y:S01]  /*1d890*/  SHF.L.U64.HI R15, R14.reuse, 0x12, R15 ;  /* 0x000000120e0f7819 */ /* 0x050fe2000001020f */
[----:B------:R-:W-:Y:S01]  /*1d8a0*/  IMAD.SHL.U32 R14, R14, 0x40000, RZ ;  /* 0x000400000e0e7824 */ /* 0x000fe200078e00ff */
[----:B------:R-:W-:Y:S01]  /*1d8b0*/  LOP3.LUT R30, R30, 0x3ffff, RZ, 0xc0, !PT ;  /* 0x0003ffff1e1e7812 */ /* 0x000fe200078ec0ff */
[----:B------:R-:W-:Y:S01]  /*1d8c0*/  IMAD.WIDE.U32 R22, R21, 0x8, R8 ;  /* 0x0000000815167825 */ /* 0x000fe200078e0008 */
[----:B------:R-:W-:Y:S01]  /*1d8d0*/  SHF.R.U32.HI R21, RZ, 0x6, R28 ;  /* 0x00000006ff157819 */ /* 0x000fe2000001161c */
[----:B------:R-:W3:Y:S01]  /*1d8e0*/  LDG.E.CONSTANT R20, desc[UR4][R6.64+0x1500] ;  /* 0x0015000406147981 */ /* 0x000ee2000c1e9900 */
[----:B------:R-:W-:Y:S02]  /*1d8f0*/  LOP3.LUT R14, R14, 0xfffc0000, RZ, 0xc0, !PT ;  /* 0xfffc00000e0e7812 */ /* 0x000fe400078ec0ff */
[----:B------:R-:W-:Y:S01]  /*1d900*/  LOP3.LUT R15, R15, 0xfff, RZ, 0xc0, !PT ;  /* 0x00000fff0f0f7812 */ /* 0x000fe200078ec0ff */
[----:B------:R-:W-:Y:S04]  /*1d910*/  REDG.E.OR.64.STRONG.GPU desc[UR4][R26.64], R24 ;  /* 0x000000181a00798e */ /* 0x000fe8000f12e504 */
[----:B------:R0:W-:Y:S04]  /*1d920*/  REDG.E.OR.64.STRONG.GPU desc[UR4][R26.64+0x8], R30 ;  /* 0x0000081e1a00798e */ /* 0x0001e8000f12e504 */
[----:B------:R1:W-:Y:S01]  /*1d930*/  REDG.E.OR.64.STRONG.GPU desc[UR4][R22.64], R14 ;  /* 0x0000000e1600798e */ /* 0x0003e2000f12e504 */
[----:B------:R-:W-:-:S02]  /*1d940*/  IMAD.MOV.U32 R29, RZ, RZ, RZ ;  /* 0x000000ffff1d7224 */ /* 0x000fc400078e00ff */
[----:B0-----:R-:W-:Y:S01]  /*1d950*/  IMAD.WIDE.U32 R30, R21, 0x8, R8 ;  /* 0x00000008151e7825 */ /* 0x001fe200078e0008 */
[----:B-----5:R-:W-:-:S03]  /*1d960*/  SHF.R.U64 R28, R12, 0x14, R13 ;  /* 0x000000140c1c7819 */ /* 0x020fc6000000120d */
[----:B------:R-:W-:Y:S01]  /*1d970*/  VIADD R21, R0, 0x186 ;  /* 0x0000018600157836 */ /* 0x000fe20000000000 */
[----:B-1----:R-:W4:Y:S01]  /*1d980*/  LDG.E.64.CONSTANT R14, desc[UR4][R6.64+0x1700] ;  /* 0x00170004060e7981 */ /* 0x002f22000c1e9b00 */
[----:B------:R-:W-:Y:S02]  /*1d990*/  IMAD.SHL.U32 R25, R12, 0x1000, RZ ;  /* 0x000010000c197824 */ /* 0x000fe400078e00ff */
[----:B------:R-:W-:Y:S01]  /*1d9a0*/  VIADD R22, R0, 0x1a0 ;  /* 0x000001a000167836 */ /* 0x000fe20000000000 */
[----:B------:R-:W5:Y:S01]  /*1d9b0*/  LDG.E.64.CONSTANT R12, desc[UR4][R6.64+0x1600] ;  /* 0x00160004060c7981 */ /* 0x000f62000c1e9b00 */
[----:B------:R-:W-:Y:S01]  /*1d9c0*/  SHF.R.U32.HI R21, RZ, 0x6, R21 ;  /* 0x00000006ff157819 */ /* 0x000fe20000011615 */
[----:B------:R-:W-:Y:S01]  /*1d9d0*/  IMAD.SHL.U32 R2, R2, 0x40, RZ ;  /* 0x0000004002027824 */ /* 0x000fe200078e00ff */
[----:B------:R-:W-:Y:S01]  /*1d9e0*/  LOP3.LUT R28, R28, 0x3f, RZ, 0xc0, !PT ;  /* 0x0000003f1c1c7812 */ /* 0x000fe200078ec0ff */
[----:B------:R0:W-:Y:S01]  /*1d9f0*/  REDG.E.OR.64.STRONG.GPU desc[UR4][R30.64], R24 ;  /* 0x000000181e00798e */ /* 0x0001e2000f12e504 */
[----:B------:R-:W-:Y:S01]  /*1da00*/  SHF.R.U32.HI R27, RZ, 0x6, R22 ;  /* 0x00000006ff1b7819 */ /* 0x000fe20000011616 */
[----:B------:R-:W-:Y:S01]  /*1da10*/  IMAD.WIDE.U32 R22, R21, 0x8, R8 ;  /* 0x0000000815167825 */ /* 0x000fe200078e0008 */
[----:B------:R-:W-:Y:S01]  /*1da20*/  LOP3.LUT R2, R2, 0xffffffc0, RZ, 0xc0, !PT ;  /* 0xffffffc002027812 */ /* 0x000fe200078ec0ff */
[----:B------:R1:W-:Y:S02]  /*1da30*/  REDG.E.OR.64.STRONG.GPU desc[UR4][R30.64+0x8], R28 ;  /* 0x0000081c1e00798e */ /* 0x0003e4000f12e504 */
[----:B------:R-:W-:-:S02]  /*1da40*/  VIADD R21, R0, 0x1ba ;  /* 0x000001ba00157836 */ /* 0x000fc40000000000 */
[----:B------:R-:W-:Y:S01]  /*1da50*/  IMAD.WIDE.U32 R26, R27, 0x8, R8 ;  /* 0x000000081b1a7825 */ /* 0x000fe200078e0008 */
[----:B0-----:R-:W-:-:S03]  /*1da60*/  LOP3.LUT R25, R3, 0x3ffffff, RZ, 0xc0, !PT ;  /* 0x03ffffff03197812 */ /* 0x001fc600078ec0ff */
[----:B------:R-:W-:Y:S01]  /*1da70*/  IMAD.MOV.U32 R3, RZ, RZ, RZ ;  /* 0x000000ffff037224 */ /* 0x000fe200078e00ff */
[----:B-1----:R-:W5:Y:S04]  /*1da80*/  LDG.E.64.CONSTANT R30, desc[UR4][R6.64+0x1900] ;  /* 0x00190004061e7981 */ /* 0x002f68000c1e9b00 */
[----:B------:R-:W5:Y:S04]  /*1da90*/  LDG.E.64.CONSTANT R28, desc[UR4][R6.64+0x1800] ;  /* 0x00180004061c7981 */ /* 0x000f68000c1e9b00 */
[----:B------:R0:W-:Y:S01]  /*1daa0*/  REDG.E.OR.64.STRONG.GPU desc[UR4][R22.64], R2 ;  /* 0x000000021600798e */ /* 0x0001e2000f12e504 */
[----:B------:R-:W-:-:S02]  /*1dab0*/  SHF.R.U32.HI R21, RZ, 0x6, R21 ;  /* 0x00000006ff157819 */ /* 0x000fc40000011615 */
[C---:B------:R-:W-:Y:S01]  /*1dac0*/  SHF.R.U64 R34, R18.reuse, 0x6, R19 ;  /* 0x0000000612227819 */ /* 0x040fe20000001213 */
[----:B------:R1:W-:Y:S01]  /*1dad0*/  REDG.E.OR.64.STRONG.GPU desc[UR4][R26.64], R24 ;  /* 0x000000181a00798e */ /* 0x0003e2000f12e504 */
[----:B------:R-:W-:Y:S02]  /*1dae0*/  IMAD.SHL.U32 R19, R18, 0x4000000, RZ ;  /* 0x0400000012137824 */ /* 0x000fe400078e00ff */
[----:B0-----:R-:W-:Y:S01]  /*1daf0*/  VIADD R2, R0, 0x1d4 ;  /* 0x000001d400027836 */ /* 0x001fe20000000000 */
[C---:B------:R-:W-:Y:S01]  /*1db00*/  SHF.L.U64.HI R3, R16.reuse, 0x14, R17 ;  /* 0x0000001410037819 */ /* 0x040fe20000010211 */
[----:B------:R-:W-:-:S03]  /*1db10*/  IMAD.SHL.U32 R16, R16, 0x100000, RZ ;  /* 0x0010000010107824 */ /* 0x000fc600078e00ff */
[----:B-1----:R-:W-:Y:S01]  /*1db20*/  SHF.R.U32.HI R27, RZ, 0x6, R2 ;  /* 0x00000006ff1b7819 */ /* 0x002fe20000011602 */
[--C-:B------:R-:W-:Y:S01]  /*1db30*/  IMAD.WIDE.U32 R32, R21, 0x8, R8.reuse ;  /* 0x0000000815207825 */ /* 0x100fe200078e0008 */
[----:B------:R-:W-:Y:S01]  /*1db40*/  LOP3.LUT R34, R34, 0xfffff, RZ, 0xc0, !PT ;  /* 0x000fffff22227812 */ /* 0x000fe200078ec0ff */
[----:B------:R-:W5:Y:S02]  /*1db50*/  LDG.E.CONSTANT R21, desc[UR4][R6.64+0x1a00] ;  /* 0x001a000406157981 */ /* 0x000f64000c1e9900 */
[----:B------:R-:W-:Y:S01]  /*1db60*/  IMAD.MOV.U32 R18, RZ, RZ, RZ ;  /* 0x000000ffff127224 */ /* 0x000fe200078e00ff */
[----:B------:R-:W-:Y:S01]  /*1db70*/  LOP3.LUT R24, R16, 0xfff00000, RZ, 0xc0, !PT ;  /* 0xfff0000010187812 */ /* 0x000fe200078ec0ff */
[----:B------:R-:W-:Y:S01]  /*1db80*/  IMAD.WIDE.U32 R26, R27, 0x8, R8 ;  /* 0x000000081b1a7825 */ /* 0x000fe200078e0008 */
[----:B------:R-:W-:Y:S01]  /*1db90*/  LOP3.LUT R25, R3, 0x3fff, RZ, 0xc0, !PT ;  /* 0x00003fff03197812 */ /* 0x000fe200078ec0ff */
[----:B------:R-:W5:Y:S04]  /*1dba0*/  LDG.E.64.CONSTANT R16, desc[UR4][R6.64+0x1c00] ;  /* 0x001c000406107981 */ /* 0x000f68000c1e9b00 */
[----:B------:R-:W-:Y:S04]  /*1dbb0*/  REDG.E.OR.64.STRONG.GPU desc[UR4][R32.64], R18 ;  /* 0x000000122000798e */ /* 0x000fe8000f12e504 */
[----:B------:R-:W5:Y:S04]  /*1dbc0*/  LDG.E.64.CONSTANT R2, desc[UR4][R6.64+0x1b00] ;  /* 0x001b000406027981 */ /* 0x000f68000c1e9b00 */
[----:B------:R0:W-:Y:S04]  /*1dbd0*/  REDG.E.OR.64.STRONG.GPU desc[UR4][R32.64+0x8], R34 ;  /* 0x000008222000798e */ /* 0x0001e8000f12e504 */
[----:B------:R1:W-:Y:S04]  /*1dbe0*/  REDG.E.OR.64.STRONG.GPU desc[UR4][R26.64], R24 ;  /* 0x000000181a00798e */ /* 0x0003e8000f12e504 */
[----:B0-----:R-:W5:Y:S04]  /*1dbf0*/  LDG.E.CONSTANT R32, desc[UR4][R6.64+0x1f00] ;  /* 0x001f000406207981 */ /* 0x001f68000c1e9900 */
[----:B-1----:R-:W5:Y:S04]  /*1dc00*/  LDG.E.64.CONSTANT R26, desc[UR4][R6.64+0x1d00] ;  /* 0x001d0004061a7981 */ /* 0x002f68000c1e9b00 */
[----:B------:R0:W5:Y:S01]  /*1dc10*/  LDG.E.64.CONSTANT R24, desc[UR4][R6.64+0x1e00] ;  /* 0x001e000406187981 */ /* 0x000162000c1e9b00 */
[----:B------:R-:W-:Y:S01]  /*1dc20*/  VIADD R18, R0, 0x1ee ;  /* 0x000001ee00127836 */ /* 0x000fe20000000000 */
[----:B------:R-:W-:-:S04]  /*1dc30*/  SHF.R.U64 R22, R4, 0x12, R5 ;  /* 0x0000001204167819 */ /* 0x000fc80000001205 */
[----:B------:R-:W-:Y:S01]  /*1dc40*/  SHF.R.U32.HI R19, RZ, 0x6, R18 ;  /* 0x00000006ff137819 */ /* 0x000fe20000011612 */
[----:B------:R-:W-:Y:S01]  /*1dc50*/  IMAD.SHL.U32 R5, R4, 0x4000, RZ ;  /* 0x0000400004057824 */ /* 0x000fe200078e00ff */
[----:B------:R-:W-:Y:S01]  /*1dc60*/  LOP3.LUT R22, R22, 0xff, RZ, 0xc0, !PT ;  /* 0x000000ff16167812 */ /* 0x000fe200078ec0ff */
[----:B------:R-:W-:Y:S02]  /*1dc70*/  IMAD.MOV.U32 R4, RZ, RZ, RZ ;  /* 0x000000ffff047224 */ /* 0x000fe400078e00ff */
[----:B------:R-:W-:-:S04]  /*1dc80*/  IMAD.WIDE.U32 R18, R19, 0x8, R8 ;  /* 0x0000000813127825 */ /* 0x000fc800078e0008 */
[----:B------:R-:W-:Y:S01]  /*1dc90*/  IMAD.MOV.U32 R23, RZ, RZ, RZ ;  /* 0x000000ffff177224 */ /* 0x000fe200078e00ff */
[----:B------:R-:W-:Y:S04]  /*1dca0*/  REDG.E.OR.64.STRONG.GPU desc[UR4][R18.64], R4 ;  /* 0x000000041200798e */ /* 0x000fe8000f12e504 */
[----:B------:R1:W-:Y:S01]  /*1dcb0*/  REDG.E.OR.64.STRONG.GPU desc[UR4][R18.64+0x8], R22 ;  /* 0x000008161200798e */ /* 0x0003e2000f12e504 */
[C---:B0-----:R-:W-:Y:S02]  /*1dcc0*/  VIADD R6, R0.reuse, 0x23c ;  /* 0x0000023c00067836 */ /* 0x041fe40000000000 */
[----:B-1----:R-:W-:-:S05]  /*1dcd0*/  VIADD R18, R0, 0x222 ;  /* 0x0000022200127836 */ /* 0x002fca0000000000 */
[----:B------:R-:W-:Y:S01]  /*1dce0*/  SHF.R.U32.HI R23, RZ, 0x6, R18 ;  /* 0x00000006ff177819 */ /* 0x000fe20000011612 */
[----:B------:R-:W-:-:S04]  /*1dcf0*/  IMAD.MOV.U32 R18, RZ, RZ, RZ ;  /* 0x000000ffff127224 */ /* 0x000fc800078e00ff */
[----:B------:R-:W-:Y:S01]  /*1dd00*/  IMAD.WIDE.U32 R22, R23, 0x8, R8 ;  /* 0x0000000817167825 */ /* 0x000fe200078e0008 */
[----:B--2---:R-:W-:-:S03]  /*1dd10*/  SHF.L.U64.HI R11, R10, 0x8, R11 ;  /* 0x000000080a0b7819 */ /* 0x004fc6000001020b */
[----:B------:R-:W-:Y:S02]  /*1dd20*/  IMAD.SHL.U32 R34, R10, 0x100, RZ ;  /* 0x000001000a227824 */ /* 0x000fe400078e00ff */
[----:B------:R-:W-:-:S05]  /*1dd30*/  VIADD R10, R0, 0x208 ;  /* 0x00000208000a7836 */ /* 0x000fca0000000000 */
[----:B------:R-:W-:Y:S02]  /*1dd40*/  SHF.R.U32.HI R33, RZ, 0x6, R10 ;  /* 0x00000006ff217819 */ /* 0x000fe4000001160a */
[----:B------:R-:W-:Y:S02]  /*1dd50*/  LOP3.LUT R10, R34, 0xffffff00, RZ, 0xc0, !PT ;  /* 0xffffff00220a7812 */ /* 0x000fe400078ec0ff */
[----:B------:R-:W-:Y:S01]  /*1dd60*/  LOP3.LUT R11, R11, 0x3, RZ, 0xc0, !PT ;  /* 0x000000030b0b7812 */ /* 0x000fe200078ec0ff */
[----:B------:R-:W-:Y:S01]  /*1dd70*/  IMAD.WIDE.U32 R4, R33, 0x8, R8 ;  /* 0x0000000821047825 */ /* 0x000fe200078e0008 */
[----:B------:R-:W-:-:S04]  /*1dd80*/  SHF.R.U32.HI R33, RZ, 0x6, R6 ;  /* 0x00000006ff217819 */ /* 0x000fc80000011606 */
[----:B------:R0:W-:Y:S01]  /*1dd90*/  REDG.E.OR.64.STRONG.GPU desc[UR4][R4.64], R10 ;  /* 0x0000000a0400798e */ /* 0x0001e2000f12e504 */
[----:B------:R-:W-:Y:S02]  /*1dda0*/  IMAD.MOV.U32 R6, RZ, RZ, RZ ;  /* 0x000000ffff067224 */ /* 0x000fe400078e00ff */
[----:B---3--:R-:W-:Y:S02]  /*1ddb0*/  IMAD.SHL.U32 R20, R20, 0x4, RZ ;  /* 0x0000000414147824 */ /* 0x008fe400078e00ff */
[----:B0-----:R-:W-:-:S03]  /*1ddc0*/  VIADD R4, R0, 0x256 ;  /* 0x0000025600047836 */ /* 0x001fc60000000000 */
[----:B------:R-:W-:Y:S01]  /*1ddd0*/  LOP3.LUT R19, R20, 0xffffffc, RZ, 0xc0, !PT ;  /* 0x0ffffffc14137812 */ /* 0x000fe200078ec0ff */
[----:B------:R-:W-:-:S04]  /*1dde0*/  IMAD.WIDE.U32 R10, R33, 0x8, R8 ;  /* 0x00000008210a7825 */ /* 0x000fc800078e0008 */
[----:B------:R0:W-:Y:S01]  /*1ddf0*/  REDG.E.OR.64.STRONG.GPU desc[UR4][R22.64], R18 ;  /* 0x000000121600798e */ /* 0x0001e2000f12e504 */
[C---:B----4-:R-:W-:Y:S01]  /*1de00*/  SHF.L.U64.HI R5, R14.reuse, 0x16, R15 ;  /* 0x000000160e057819 */ /* 0x050fe2000001020f */
[----:B------:R-:W-:Y:S01]  /*1de10*/  IMAD.SHL.U32 R14, R14, 0x400000, RZ ;  /* 0x004000000e0e7824 */ /* 0x000fe200078e00ff */
[----:B0-----:R-:W-:Y:S01]  /*1de20*/  SHF.R.U32.HI R19, RZ, 0x6, R4 ;  /* 0x00000006ff137819 */ /* 0x001fe20000011604 */
[----:B-----5:R-:W-:Y:S01]  /*1de30*/  IMAD.SHL.U32 R7, R12, 0x10000000, RZ ;  /* 0x100000000c077824 */ /* 0x020fe200078e00ff */
[----:B------:R-:W-:Y:S01]  /*1de40*/  LOP3.LUT R15, R5, 0xffff, RZ, 0xc0, !PT ;  /* 0x0000ffff050f7812 */ /* 0x000fe200078ec0ff */
[----:B------:R-:W-:Y:S01]  /*1de50*/  VIADD R5, R0, 0x28a ;  /* 0x0000028a00057836 */ /* 0x000fe20000000000 */
[----:B------:R-:W-:Y:S01]  /*1de60*/  SHF.R.U64 R12, R12, 0x4, R13 ;  /* 0x000000040c0c7819 */ /* 0x000fe2000000120d */
[----:B------:R-:W-:Y:S01]  /*1de70*/  VIADD R4, R0, 0x270 ;  /* 0x0000027000047836 */ /* 0x000fe20000000000 */
[----:B------:R0:W-:Y:S01]  /*1de80*/  REDG.E.OR.64.STRONG.GPU desc[UR4][R10.64], R6 ;  /* 0x000000060a00798e */ /* 0x0001e2000f12e504 */
[----:B------:R-:W-:Y:S01]  /*1de90*/  IMAD.MOV.U32 R13, RZ, RZ, RZ ;  /* 0x000000ffff0d7224 */ /* 0x000fe200078e00ff */
[----:B------:R-:W-:Y:S01]  /*1dea0*/  LOP3.LUT R12, R12, 0x3fffff, RZ, 0xc0, !PT ;  /* 0x003fffff0c0c7812 */ /* 0x000fe200078ec0ff */
[----:B------:R-:W-:Y:S01]  /*1deb0*/  IMAD.WIDE.U32 R18, R19, 0x8, R8 ;  /* 0x0000000813127825 */ /* 0x000fe200078e0008 */
[----:B------:R-:W-:-:S02]  /*1dec0*/  SHF.R.U32.HI R23, RZ, 0x6, R5 ;  /* 0x00000006ff177819 */ /* 0x000fc40000011605 */
[----:B------:R-:W-:Y:S01]  /*1ded0*/  LOP3.LUT R14, R14, 0xffc00000, RZ, 0xc0, !PT ;  /* 0xffc000000e0e7812 */ /* 0x000fe200078ec0ff */
[----:B------:R1:W-:Y:S01]  /*1dee0*/  REDG.E.OR.64.STRONG.GPU desc[UR4][R10.64+0x8], R12 ;  /* 0x0000080c0a00798e */ /* 0x0003e2000f12e504 */
[----:B------:R-:W-:-:S03]  /*1def0*/  VIADD R20, R0, 0x2f2 ;  /* 0x000002f200147836 */ /* 0x000fc60000000000 */
[----:B------:R2:W-:Y:S01]  /*1df00*/  REDG.E.OR.64.STRONG.GPU desc[UR4][R18.64], R14 ;  /* 0x0000000e1200798e */ /* 0x0005e2000f12e504 */
[----:B0-----:R-:W-:Y:S02]  /*1df10*/  SHF.R.U32.HI R7, RZ, 0x6, R4 ;  /* 0x00000006ff077819 */ /* 0x001fe40000011604 */
[C---:B------:R-:W-:Y:S01]  /*1df20*/  SHF.L.U64.HI R4, R30.reuse, 0xa, R31 ;  /* 0x0000000a1e047819 */ /* 0x040fe2000001021f */
[----:B------:R-:W-:Y:S02]  /*1df30*/  IMAD.SHL.U32 R22, R30, 0x400, RZ ;  /* 0x000004001e167824 */ /* 0x000fe400078e00ff */
[C---:B------:R-:W-:Y:S01]  /*1df40*/  IMAD.U32 R5, R28.reuse, 0x10000, RZ ;  /* 0x000100001c057824 */ /* 0x040fe200078e00ff */
[----:B------:R-:W-:Y:S01]  /*1df50*/  SHF.R.U64 R28, R28, 0x10, R29 ;  /* 0x000000101c1c7819 */ /* 0x000fe2000000121d */
[--C-:B-1----:R-:W-:Y:S01]  /*1df60*/  IMAD.WIDE.U32 R10, R23, 0x8, R8.reuse ;  /* 0x00000008170a7825 */ /* 0x102fe200078e0008 */
[----:B------:R-:W-:Y:S02]  /*1df70*/  LOP3.LUT R23, R4, 0xf, RZ, 0xc0, !PT ;  /* 0x0000000f04177812 */ /* 0x000fe400078ec0ff */
[----:B------:R-:W-:Y:S01]  /*1df80*/  LOP3.LUT R12, R28, 0x3ff, RZ, 0xc0, !PT ;  /* 0x000003ff1c0c7812 */ /* 0x000fe200078ec0ff */
[----:B------:R-:W-:Y:S01]  /*1df90*/  IMAD.WIDE.U32 R6, R7, 0x8, R8 ;  /* 0x0000000807067825 */ /* 0x000fe200078e0008 */
[----:B------:R-:W-:-:S03]  /*1dfa0*/  LOP3.LUT R22, R22, 0xfffffc00, RZ, 0xc0, !PT ;  /* 0xfffffc0016167812 */ /* 0x000fc600078ec0ff */
[----:B------:R-:W-:Y:S02]  /*1dfb0*/  IMAD.MOV.U32 R4, RZ, RZ, RZ ;  /* 0x000000ffff047224 */ /* 0x000fe400078e00ff */
[C---:B--2---:R-:W-:Y:S02]  /*1dfc0*/  VIADD R19, R0.reuse, 0x2d8 ;  /* 0x000002d800137836 */ /* 0x044fe40000000000 */
[C---:B------:R-:W-:Y:S01]  /*1dfd0*/  VIADD R14, R0.reuse, 0x2a4 ;  /* 0x000002a4000e7836 */ /* 0x040fe20000000000 */
[----:B------:R0:W-:Y:S01]  /*1dfe0*/  REDG.E.OR.64.STRONG.GPU desc[UR4][R6.64], R4 ;  /* 0x000000040600798e */ /* 0x0001e2000f12e504 */
[C---:B------:R-:W-:Y:S02]  /*1dff0*/  VIADD R18, R0.reuse, 0x2be ;  /* 0x000002be00127836 */ /* 0x040fe40000000000 */
[C---:B------:R-:W-:Y:S01]  /*1e000*/  VIADD R28, R0.reuse, 0x30c ;  /* 0x0000030c001c7836 */ /* 0x040fe20000000000 */
[----:B------:R-:W-:Y:S01]  /*1e010*/  SHF.R.U32.HI R19, RZ, 0x6, R19 ;  /* 0x00000006ff137819 */ /* 0x000fe20000011613 */
[----:B------:R-:W-:Y:S01]  /*1e020*/  VIADD R0, R0, 0x326 ;  /* 0x0000032600007836 */ /* 0x000fe20000000000 */
[----:B------:R1:W-:Y:S01]  /*1e030*/  REDG.E.OR.64.STRONG.GPU desc[UR4][R6.64+0x8], R12 ;  /* 0x0000080c0600798e */ /* 0x0003e2000f12e504 */
[----:B------:R-:W-:-:S03]  /*1e040*/  SHF.R.U32.HI R15, RZ, 0x6, R14 ;  /* 0x00000006ff0f7819 */ /* 0x000fc6000001160e */
[----:B------:R2:W-:Y:S01]  /*1e050*/  REDG.E.OR.64.STRONG.GPU desc[UR4][R10.64], R22 ;  /* 0x000000160a00798e */ /* 0x0005e2000f12e504 */
[----:B------:R-:W-:Y:S01]  /*1e060*/  SHF.R.U32.HI R29, RZ, 0x6, R0 ;  /* 0x00000006ff1d7819 */ /* 0x000fe20000011600 */
[----:B------:R-:W-:Y:S01]  /*1e070*/  IMAD.SHL.U32 R21, R21, 0x10, RZ ;  /* 0x0000001015157824 */ /* 0x000fe200078e00ff */
[----:B0-----:R-:W-:Y:S02]  /*1e080*/  SHF.R.U32.HI R5, RZ, 0x6, R18 ;  /* 0x00000006ff057819 */ /* 0x001fe40000011612 */
[C---:B------:R-:W-:Y:S01]  /*1e090*/  SHF.L.U64.HI R0, R16.reuse, 0x18, R17 ;  /* 0x0000001810007819 */ /* 0x040fe20000010211 */
[----:B------:R-:W-:Y:S01]  /*1e0a0*/  IMAD.SHL.U32 R16, R16, 0x1000000, RZ ;  /* 0x0100000010107824 */ /* 0x000fe200078e00ff */
[----:B------:R-:W-:Y:S01]  /*1e0b0*/  LOP3.LUT R21, R21, 0x3ffffff0, RZ, 0xc0, !PT ;  /* 0x3ffffff015157812 */ /* 0x000fe200078ec0ff */
[----:B-1----:R-:W-:Y:S01]  /*1e0c0*/  IMAD.WIDE.U32 R12, R5, 0x8, R8 ;  /* 0x00000008050c7825 */ /* 0x002fe200078e0008 */
[----:B--2---:R-:W-:-:S03]  /*1e0d0*/  SHF.R.U32.HI R23, RZ, 0x6, R28 ;  /* 0x00000006ff177819 */ /* 0x004fc6000001161c */
[----:B------:R-:W-:Y:S01]  /*1e0e0*/  IMAD.WIDE.U32 R10, R19, 0x8, R8 ;  /* 0x00000008130a7825 */ /* 0x000fe200078e0008 */
[----:B------:R-:W-:-:S03]  /*1e0f0*/  SHF.R.U32.HI R7, RZ, 0x6, R20 ;  /* 0x00000006ff077819 */ /* 0x000fc60000011614 */
[C---:B------:R-:W-:Y:S01]  /*1e100*/  IMAD.SHL.U32 R19, R2.reuse, 0x40000000, RZ ;  /* 0x4000000002137824 */ /* 0x040fe200078e00ff */
[----:B------:R-:W-:Y:S01]  /*1e110*/  SHF.R.U64 R2, R2, 0x2, R3 ;  /* 0x0000000202027819 */ /* 0x000fe20000001203 */
[----:B------:R-:W-:Y:S01]  /*1e120*/  IMAD.WIDE.U32 R14, R15, 0x8, R8 ;  /* 0x000000080f0e7825 */ /* 0x000fe200078e0008 */
[----:B------:R-:W-:-:S03]  /*1e130*/  LOP3.LUT R17, R0, 0x3ffff, RZ, 0xc0, !PT ;  /* 0x0003ffff00117812 */ /* 0x000fc600078ec0ff */
[----:B------:R-:W-:Y:S01]  /*1e140*/  IMAD.WIDE.U32 R4, R23, 0x8, R8 ;  /* 0x0000000817047825 */ /* 0x000fe200078e0008 */
[----:B------:R-:W-:-:S03]  /*1e150*/  LOP3.LUT R2, R2, 0xffffff, RZ, 0xc0, !PT ;  /* 0x00ffffff02027812 */ /* 0x000fc600078ec0ff */
[----:B------:R-:W-:Y:S02]  /*1e160*/  IMAD.MOV.U32 R20, RZ, RZ, RZ ;  /* 0x000000ffff147224 */ /* 0x000fe400078e00ff */
[----:B------:R-:W-:Y:S01]  /*1e170*/  IMAD.MOV.U32 R18, RZ, RZ, RZ ;  /* 0x000000ffff127224 */ /* 0x000fe200078e00ff */
[----:B------:R-:W-:Y:S01]  /*1e180*/  LOP3.LUT R16, R16, 0xff000000, RZ, 0xc0, !PT ;  /* 0xff00000010107812 */ /* 0x000fe200078ec0ff */
[----:B------:R-:W-:Y:S01]  /*1e190*/  IMAD.MOV.U32 R3, RZ, RZ, RZ ;  /* 0x000000ffff037224 */ /* 0x000fe200078e00ff */
[----:B------:R0:W-:Y:S01]  /*1e1a0*/  REDG.E.OR.64.STRONG.GPU desc[UR4][R14.64], R20 ;  /* 0x000000140e00798e */ /* 0x0001e2000f12e504 */
[C---:B------:R-:W-:Y:S01]  /*1e1b0*/  IMAD.SHL.U32 R23, R26.reuse, 0x40000, RZ ;  /* 0x000400001a177824 */ /* 0x040fe200078e00ff */
[----:B------:R-:W-:Y:S01]  /*1e1c0*/  SHF.R.U64 R26, R26, 0xe, R27 ;  /* 0x0000000e1a1a7819 */ /* 0x000fe2000000121b */
[----:B------:R-:W-:Y:S01]  /*1e1d0*/  IMAD.WIDE.U32 R6, R7, 0x8, R8 ;  /* 0x0000000807067825 */ /* 0x000fe200078e0008 */
[----:B------:R1:W-:Y:S01]  /*1e1e0*/  REDG.E.OR.64.STRONG.GPU desc[UR4][R12.64], R18 ;  /* 0x000000120c00798e */ /* 0x0003e2000f12e504 */
[----:B------:R-:W-:-:S02]  /*1e1f0*/  SHF.L.U64.HI R0, R24, 0xc, R25 ;  /* 0x0000000c18007819 */ /* 0x000fc40000010219 */
[----:B------:R-:W-:Y:S01]  /*1e200*/  IMAD.SHL.U32 R24, R24, 0x1000, RZ ;  /* 0x0000100018187824 */ /* 0x000fe200078e00ff */
[----:B------:R-:W-:Y:S01]  /*1e210*/  REDG.E.OR.64.STRONG.GPU desc[UR4][R12.64+0x8], R2 ;  /* 0x000008020c00798e */ /* 0x000fe2000f12e504 */
[----:B------:R-:W-:Y:S02]  /*1e220*/  IMAD.MOV.U32 R22, RZ, RZ, RZ ;  /* 0x000000ffff167224 */ /* 0x000fe400078e00ff */
[----:B------:R-:W-:Y:S01]  /*1e230*/  IMAD.SHL.U32 R33, R32, 0x40, RZ ;  /* 0x0000004020217824 */ /* 0x000fe200078e00ff */
[----:B0-----:R-:W-:Y:S01]  /*1e240*/  LOP3.LUT R14, R26, 0xfff, RZ, 0xc0, !PT ;  /* 0x00000fff1a0e7812 */ /* 0x001fe200078ec0ff */
[----:B------:R-:W-:Y:S01]  /*1e250*/  IMAD.MOV.U32 R15, RZ, RZ, RZ ;  /* 0x000000ffff0f7224 */ /* 0x000fe200078e00ff */
[----:B------:R-:W-:Y:S01]  /*1e260*/  REDG.E.OR.64.STRONG.GPU desc[UR4][R10.64], R16 ;  /* 0x000000100a00798e */ /* 0x000fe2000f12e504 */
[----:B------:R-:W-:Y:S01]  /*1e270*/  IMAD.WIDE.U32 R8, R29, 0x8, R8 ;  /* 0x000000081d087825 */ /* 0x000fe200078e0008 */
[----:B-1----:R-:W-:-:S03]  /*1e280*/  LOP3.LUT R18, R24, 0xfffff000, RZ, 0xc0, !PT ;  /* 0xfffff00018127812 */ /* 0x002fc600078ec0ff */
[----:B------:R-:W-:Y:S01]  /*1e290*/  IMAD.MOV.U32 R32, RZ, RZ, RZ ;  /* 0x000000ffff207224 */ /* 0x000fe200078e00ff */
[----:B------:R-:W-:Y:S01]  /*1e2a0*/  LOP3.LUT R19, R0, 0x3f, RZ, 0xc0, !PT ;  /* 0x0000003f00137812 */ /* 0x000fe200078ec0ff */
[----:B------:R-:W-:Y:S04]  /*1e2b0*/  REDG.E.OR.64.STRONG.GPU desc[UR4][R6.64], R22 ;  /* 0x000000160600798e */ /* 0x000fe8000f12e504 */
[----:B------:R-:W-:Y:S04]  /*1e2c0*/  REDG.E.OR.64.STRONG.GPU desc[UR4][R6.64+0x8], R14 ;  /* 0x0000080e0600798e */ /* 0x000fe8000f12e504 */
[----:B------:R-:W-:Y:S04]  /*1e2d0*/  REDG.E.OR.64.STRONG.GPU desc[UR4][R4.64], R18 ;  /* 0x000000120400798e */ /* 0x000fe8000f12e504 */
[----:B------:R-:W-:Y:S01]  /*1e2e0*/  REDG.E.OR.64.STRONG.GPU desc[UR4][R8.64], R32 ;  /* 0x000000200800798e */ /* 0x000fe2000f12e504 */
[----:B------:R-:W-:Y:S05]  /*1e2f0*/  EXIT ;  /* 0x000000000000794d */ /* 0x000fea0003800000 */
.L_x_423:
        /* <DEDUP_REMOVED lines=26> */
.L_x_425:
[CC--:B0-----:R-:W-:Y:S02]  /*1e4a0*/  SHF.L.U64.HI R7, R13.reuse, R10.reuse, RZ ;  /* 0x0000000a0d077219 */ /* 0x0c1fe400000102ff */
[----:B------:R-:W-:-:S05]  /*1e4b0*/  SHF.L.U32 R6, R13, R10, RZ ;  /* 0x0000000a0d067219 */ /* 0x000fca00000006ff */
[----:B------:R0:W-:Y:S02]  /*1e4c0*/  REDG.E.OR.64.STRONG.GPU desc[UR4][R4.64], R6 ;  /* 0x000000060400798e */ /* 0x0001e4000f12e504 */
.L_x_426:
[----:B------:R-:W-:Y:S05]  /*1e4d0*/  BSYNC.RECONVERGENT B0 ;  /* 0x0000000000007941 */ /* 0x000fea0003800200 */
.L_x_424:
        /* <DEDUP_REMOVED lines=17> */
.L_x_428:
[-C--:B------:R-:W-:Y:S01]  /*1e5f0*/  SHF.L.U64.HI R7, R11, R6.reuse, RZ ;  /* 0x000000060b077219 */ /* 0x080fe200000102ff */
[----:B------:R-:W-:Y:S01]  /*1e600*/  IMAD.WIDE.U32 R4, R5, 0x8, R8 ;  /* 0x0000000805047825 */ /* 0x000fe200078e0008 */
[----:B------:R-:W-:-:S05]  /*1e610*/  SHF.L.U32 R6, R11, R6, RZ ;  /* 0x000000060b067219 */ /* 0x000fca00000006ff */
[----:B------:R1:W-:Y:S02]  /*1e620*/  REDG.E.OR.64.STRONG.GPU desc[UR4][R4.64], R6 ;  /* 0x000000060400798e */ /* 0x0003e4000f12e504 */
.L_x_429:
[----:B------:R-:W-:Y:S05]  /*1e630*/  BSYNC.RECONVERGENT B0 ;  /* 0x0000000000007941 */ /* 0x000fea0003800200 */
.L_x_427:
        /* <DEDUP_REMOVED lines=17> */
.L_x_431:
[-C--:B------:R-:W-:Y:S01]  /*1e750*/  SHF.L.U64.HI R7, R11, R6.reuse, RZ ;  /* 0x000000060b077219 */ /* 0x080fe200000102ff */
[----:B------:R-:W-:Y:S01]  /*1e760*/  IMAD.WIDE.U32 R4, R5, 0x8, R8 ;  /* 0x0000000805047825 */ /* 0x000fe200078e0008 */
[----:B------:R-:W-:-:S05]  /*1e770*/  SHF.L.U32 R6, R11, R6, RZ ;  /* 0x000000060b067219 */ /* 0x000fca00000006ff */
[----:B------:R0:W-:Y:S02]  /*1e780*/  REDG.E.OR.64.STRONG.GPU desc[UR4][R4.64], R6 ;  /* 0x000000060400798e */ /* 0x0001e4000f12e504 */
.L_x_432:
[----:B------:R-:W-:Y:S05]  /*1e790*/  BSYNC.RECONVERGENT B0 ;  /* 0x0000000000007941 */ /* 0x000fea0003800200 */
.L_x_430:
        /* <DEDUP_REMOVED lines=26> */
.L_x_434:
[-C--:B0-----:R-:W-:Y:S01]  /*1e940*/  SHF.L.U64.HI R7, R13, R12.reuse, RZ ;  /* 0x0000000c0d077219 */ /* 0x081fe200000102ff */
[----:B------:R-:W-:Y:S01]  /*1e950*/  IMAD.WIDE.U32 R4, R11, 0x8, R8 ;  /* 0x000000080b047825 */ /* 0x000fe200078e0008 */
[----:B------:R-:W-:-:S05]  /*1e960*/  SHF.L.U32 R6, R13, R12, RZ ;  /* 0x0000000c0d067219 */ /* 0x000fca00000006ff */
[----:B------:R1:W-:Y:S02]  /*1e970*/  REDG.E.OR.64.STRONG.GPU desc[UR4][R4.64], R6 ;  /* 0x000000060400798e */ /* 0x0003e4000f12e504 */
.L_x_435:
[----:B------:R-:W-:Y:S05]  /*1e980*/  BSYNC.RECONVERGENT B0 ;  /* 0x0000000000007941 */ /* 0x000fea0003800200 */
.L_x_433:
        /* <DEDUP_REMOVED lines=17> */
.L_x_437:
[-C--:B------:R-:W-:Y:S01]  /*1eaa0*/  SHF.L.U64.HI R7, R11, R6.reuse, RZ ;  /* 0x000000060b077219 */ /* 0x080fe200000102ff */
[----:B------:R-:W-:Y:S01]  /*1eab0*/  IMAD.WIDE.U32 R4, R5, 0x8, R8 ;  /* 0x0000000805047825 */ /* 0x000fe200078e0008 */
[----:B------:R-:W-:-:S05]  /*1eac0*/  SHF.L.U32 R6, R11, R6, RZ ;  /* 0x000000060b067219 */ /* 0x000fca00000006ff */
[----:B------:R0:W-:Y:S02]  /*1ead0*/  REDG.E.OR.64.STRONG.GPU desc[UR4][R4.64], R6 ;  /* 0x000000060400798e */ /* 0x0001e4000f12e504 */
.L_x_438:
[----:B------:R-:W-:Y:S05]  /*1eae0*/  BSYNC.RECONVERGENT B0 ;  /* 0x0000000000007941 */ /* 0x000fea0003800200 */
.L_x_436:
        /* <DEDUP_REMOVED lines=17> */
.L_x_440:
[-C--:B------:R-:W-:Y:S01]  /*1ec00*/  SHF.L.U64.HI R7, R11, R6.reuse, RZ ;  /* 0x000000060b077219 */ /* 0x080fe200000102ff */
[----:B------:R-:W-:Y:S01]  /*1ec10*/  IMAD.WIDE.U32 R4, R5, 0x8, R8 ;  /* 0x0000000805047825 */ /* 0x000fe200078e0008 */
[----:B------:R-:W-:-:S05]  /*1ec20*/  SHF.L.U32 R6, R11, R6, RZ ;  /* 0x000000060b067219 */ /* 0x000fca00000006ff */
[----:B------:R1:W-:Y:S02]  /*1ec30*/  REDG.E.OR.64.STRONG.GPU desc[UR4][R4.64], R6 ;  /* 0x000000060400798e */ /* 0x0003e4000f12e504 */
.L_x_441:
[----:B------:R-:W-:Y:S05]  /*1ec40*/  BSYNC.RECONVERGENT B0 ;  /* 0x0000000000007941 */ /* 0x000fea0003800200 */
.L_x_439:
        /* <DEDUP_REMOVED lines=16> */
.L_x_443:
[CC--:B------:R-:W-:Y:S02]  /*1ed50*/  SHF.L.U64.HI R5, R13.reuse, R6.reuse, RZ ;  /* 0x000000060d057219 */ /* 0x0c0fe400000102ff */
[----:B------:R-:W-:Y:S01]  /*1ed60*/  SHF.L.U32 R4, R13, R6, RZ ;  /* 0x000000060d047219 */ /* 0x000fe200000006ff */
[----:B------:R-:W-:-:S05]  /*1ed70*/  IMAD.WIDE.U32 R6, R11, 0x8, R8 ;  /* 0x000000080b067825 */ /* 0x000fca00078e0008 */
[----:B------:R0:W-:Y:S02]  /*1ed80*/  REDG.E.OR.64.STRONG.GPU desc[UR4][R6.64], R4 ;  /* 0x000000040600798e */ /* 0x0001e4000f12e504 */
.L_x_444:
[----:B------:R-:W-:Y:S05]  /*1ed90*/  BSYNC.RECONVERGENT B0 ;  /* 0x0000000000007941 */ /* 0x000fea0003800200 */
.L_x_442:
        /* <DEDUP_REMOVED lines=26> */
.L_x_446:
[-C--:B0-----:R-:W-:Y:S01]  /*1ef40*/  SHF.L.U64.HI R7, R13, R12.reuse, RZ ;  /* 0x0000000c0d077219 */ /* 0x081fe200000102ff */
[----:B------:R-:W-:Y:S01]  /*1ef50*/  IMAD.WIDE.U32 R4, R11, 0x8, R8 ;  /* 0x000000080b047825 */ /* 0x000fe200078e0008 */
[----:B------:R-:W-:-:S05]  /*1ef60*/  SHF.L.U32 R6, R13, R12, RZ ;  /* 0x0000000c0d067219 */ /* 0x000fca00000006ff */
[----:B------:R1:W-:Y:S02]  /*1ef70*/  REDG.E.OR.64.STRONG.GPU desc[UR4][R4.64], R6 ;  /* 0x000000060400798e */ /* 0x0003e4000f12e504 */
.L_x_447:
[----:B------:R-:W-:Y:S05]  /*1ef80*/  BSYNC.RECONVERGENT B0 ;  /* 0x0000000000007941 */ /* 0x000fea0003800200 */
.L_x_445:
        /* <DEDUP_REMOVED lines=17> */
.L_x_449:
[-C--:B------:R-:W-:Y:S01]  /*1f0a0*/  SHF.L.U64.HI R7, R11, R6.reuse, RZ ;  /* 0x000000060b077219 */ /* 0x080fe200000102ff */
[----:B------:R-:W-:Y:S01]  /*1f0b0*/  IMAD.WIDE.U32 R4, R5, 0x8, R8 ;  /* 0x0000000805047825 */ /* 0x000fe200078e0008 */
[----:B------:R-:W-:-:S05]  /*1f0c0*/  SHF.L.U32 R6, R11, R6, RZ ;  /* 0x000000060b067219 */ /* 0x000fca00000006ff */
[----:B------:R0:W-:Y:S02]  /*1f0d0*/  REDG.E.OR.64.STRONG.GPU desc[UR4][R4.64], R6 ;  /* 0x000000060400798e */ /* 0x0001e4000f12e504 */
.L_x_450:
[----:B------:R-:W-:Y:S05]  /*1f0e0*/  BSYNC.RECONVERGENT B0 ;  /* 0x0000000000007941 */ /* 0x000fea0003800200 */
.L_x_448:
        /* <DEDUP_REMOVED lines=17> */
.L_x_452:
[-C--:B------:R-:W-:Y:S01]  /*1f200*/  SHF.L.U64.HI R7, R11, R6.reuse, RZ ;  /* 0x000000060b077219 */ /* 0x080fe200000102ff */
[----:B------:R-:W-:Y:S01]  /*1f210*/  IMAD.WIDE.U32 R4, R5, 0x8, R8 ;  /* 0x0000000805047825 */ /* 0x000fe200078e0008 */
[----:B------:R-:W-:-:S05]  /*1f220*/  SHF.L.U32 R6, R11, R6, RZ ;  /* 0x000000060b067219 */ /* 0x000fca00000006ff */
[----:B------:R1:W-:Y:S02]  /*1f230*/  REDG.E.OR.64.STRONG.GPU desc[UR4][R4.64], R6 ;  /* 0x000000060400798e */ /* 0x0003e4000f12e504 */
.L_x_453:
[----:B------:R-:W-:Y:S05]  /*1f240*/  BSYNC.RECONVERGENT B0 ;  /* 0x0000000000007941 */ /* 0x000fea0003800200 */
.L_x_451:
        /* <DEDUP_REMOVED lines=26> */
.L_x_455:
[-C--:B0-----:R-:W-:Y:S01]  /*1f3f0*/  SHF.L.U64.HI R7, R13, R12.reuse, RZ ;  /* 0x0000000c0d077219 */ /* 0x081fe200000102ff */
[----:B------:R-:W-:Y:S01]  /*1f400*/  IMAD.WIDE.U32 R4, R11, 0x8, R8 ;  /* 0x000000080b047825 */ /* 0x000fe200078e0008 */
[----:B------:R-:W-:-:S05]  /*1f410*/  SHF.L.U32 R6, R13, R12, RZ ;  /* 0x0000000c0d067219 */ /* 0x000fca00000006ff */
[----:B------:R0:W-:Y:S02]  /*1f420*/  REDG.E.OR.64.STRONG.GPU desc[UR4][R4.64], R6 ;  /* 0x000000060400798e */ /* 0x0001e4000f12e504 */
.L_x_456:
[----:B------:R-:W-:Y:S05]  /*1f430*/  BSYNC.RECONVERGENT B0 ;  /* 0x0000000000007941 */ /* 0x000fea0003800200 */
.L_x_454:
        /* <DEDUP_REMOVED lines=17> */
.L_x_458:
[-C--:B------:R-:W-:Y:S01]  /*1f550*/  SHF.L.U64.HI R7, R11, R6.reuse, RZ ;  /* 0x000000060b077219 */ /* 0x080fe200000102ff */
[----:B------:R-:W-:Y:S01]  /*1f560*/  IMAD.WIDE.U32 R4, R5, 0x8, R8 ;  /* 0x0000000805047825 */ /* 0x000fe200078e0008 */
[----:B------:R-:W-:-:S05]  /*1f570*/  SHF.L.U32 R6, R11, R6, RZ ;  /* 0x000000060b067219 */ /* 0x000fca00000006ff */
[----:B------:R1:W-:Y:S02]  /*1f580*/  REDG.E.OR.64.STRONG.GPU desc[UR4][R4.64], R6 ;  /* 0x000000060400798e */ /* 0x0003e4000f12e504 */
.L_x_459:
[----:B------:R-:W-:Y:S05]  /*1f590*/  BSYNC.RECONVERGENT B0 ;  /* 0x0000000000007941 */ /* 0x000fea0003800200 */
.L_x_457:
        /* <DEDUP_REMOVED lines=17> */
.L_x_461:
[-C--:B------:R-:W-:Y:S01]  /*1f6b0*/  SHF.L.U64.HI R7, R11, R6.reuse, RZ ;  /* 0x000000060b077219 */ /* 0x080fe200000102ff */
[----:B------:R-:W-:Y:S01]  /*1f6c0*/  IMAD.WIDE.U32 R4, R5, 0x8, R8 ;  /* 0x0000000805047825 */ /* 0x000fe200078e0008 */
[----:B------:R-:W-:-:S05]  /*1f6d0*/  SHF.L.U32 R6, R11, R6, RZ ;  /* 0x000000060b067219 */ /* 0x000fca00000006ff */
[----:B------:R0:W-:Y:S02]  /*1f6e0*/  REDG.E.OR.64.STRONG.GPU desc[UR4][R4.64], R6 ;  /* 0x000000060400798e */ /* 0x0001e4000f12e504 */
.L_x_462:
[----:B------:R-:W-:Y:S05]  /*1f6f0*/  BSYNC.RECONVERGENT B0 ;  /* 0x0000000000007941 */ /* 0x000fea0003800200 */
.L_x_460:
        /* <DEDUP_REMOVED lines=17> */
.L_x_464:
[-C--:B------:R-:W-:Y:S01]  /*1f810*/  SHF.L.U64.HI R7, R11, R6.reuse, RZ ;  /* 0x000000060b077219 */ /* 0x080fe200000102ff */
[----:B------:R-:W-:Y:S01]  /*1f820*/  IMAD.WIDE.U32 R4, R5, 0x8, R8 ;  /* 0x0000000805047825 */ /* 0x000fe200078e0008 */
[----:B------:R-:W-:-:S05]  /*1f830*/  SHF.L.U32 R6, R11, R6, RZ ;  /* 0x000000060b067219 */ /* 0x000fca00000006ff */
[----:B------:R1:W-:Y:S02]  /*1f840*/  REDG.E.OR.64.STRONG.GPU desc[UR4][R4.64], R6 ;  /* 0x000000060400798e */ /* 0x0003e4000f12e504 */
.L_x_465:
[----:B------:R-:W-:Y:S05]  /*1f850*/  BSYNC.RECONVERGENT B0 ;  /* 0x0000000000007941 */ /* 0x000fea0003800200 */
.L_x_463:
        /* <DEDUP_REMOVED lines=26> */
.L_x_467:
[-C--:B0-----:R-:W-:Y:S01]  /*1fa00*/  SHF.L.U64.HI R7, R13, R12.reuse, RZ ;  /* 0x0000000c0d077219 */ /* 0x081fe200000102ff */
[----:B------:R-:W-:Y:S01]  /*1fa10*/  IMAD.WIDE.U32 R4, R11, 0x8, R8 ;  /* 0x000000080b047825 */ /* 0x000fe200078e0008 */
[----:B------:R-:W-:-:S05]  /*1fa20*/  SHF.L.U32 R6, R13, R12, RZ ;  /* 0x0000000c0d067219 */ /* 0x000fca00000006ff */
[----:B------:R0:W-:Y:S02]  /*1fa30*/  REDG.E.OR.64.STRONG.GPU desc[UR4][R4.64], R6 ;  /* 0x000000060400798e */ /* 0x0001e4000f12e504 */
.L_x_468:
[----:B------:R-:W-:Y:S05]  /*1fa40*/  BSYNC.RECONVERGENT B0 ;  /* 0x0000000000007941 */ /* 0x000fea0003800200 */
.L_x_466:
        /* <DEDUP_REMOVED lines=17> */
.L_x_470:
[-C--:B------:R-:W-:Y:S01]  /*1fb60*/  SHF.L.U64.HI R7, R11, R6.reuse, RZ ;  /* 0x000000060b077219 */ /* 0x080fe200000102ff */
[----:B------:R-:W-:Y:S01]  /*1fb70*/  IMAD.WIDE.U32 R4, R5, 0x8, R8 ;  /* 0x0000000805047825 */ /* 0x000fe200078e0008 */
[----:B------:R-:W-:-:S05]  /*1fb80*/  SHF.L.U32 R6, R11, R6, RZ ;  /* 0x000000060b067219 */ /* 0x000fca00000006ff */
[----:B------:R1:W-:Y:S02]  /*1fb90*/  REDG.E.OR.64.STRONG.GPU desc[UR4][R4.64], R6 ;  /* 0x000000060400798e */ /* 0x0003e4000f12e504 */
.L_x_471:
[----:B------:R-:W-:Y:S05]  /*1fba0*/  BSYNC.RECONVERGENT B0 ;  /* 0x0000000000007941 */ /* 0x000fea0003800200 */
.L_x_469:
        /* <DEDUP_REMOVED lines=17> */
.L_x_473:
[-C--:B------:R-:W-:Y:S01]  /*1fcc0*/  SHF.L.U64.HI R7, R11, R6.reuse, RZ ;  /* 0x000000060b077219 */ /* 0x080fe200000102ff */
[----:B------:R-:W-:Y:S01]  /*1fcd0*/  IMAD.WIDE.U32 R4, R5, 0x8, R8 ;  /* 0x0000000805047825 */ /* 0x000fe200078e0008 */
[----:B------:R-:W-:-:S05]  /*1fce0*/  SHF.L.U32 R6, R11, R6, RZ ;  /* 0x000000060b067219 */ /* 0x000fca00000006ff */
[----:B------:R0:W-:Y:S02]  /*1fcf0*/  REDG.E.OR.64.STRONG.GPU desc[UR4][R4.64], R6 ;  /* 0x000000060400798e */ /* 0x0001e4000f12e504 */
.L_x_474:
[----:B------:R-:W-:Y:S05]  /*1fd00*/  BSYNC.RECONVERGENT B0 ;  /* 0x0000000000007941 */ /* 0x000fea0003800200 */
.L_x_472:
        /* <DEDUP_REMOVED lines=26> */
.L_x_476:
[-C--:B0-----:R-:W-:Y:S01]  /*1feb0*/  SHF.L.U64.HI R7, R13, R12.reuse, RZ ;  /* 0x0000000c0d077219 */ /* 0x081fe200000102ff */
[----:B------:R-:W-:Y:S01]  /*1fec0*/  IMAD.WIDE.U32 R4, R11, 0x8, R8 ;  /* 0x000000080b047825 */ /* 0x000fe200078e0008 */
[----:B------:R-:W-:-:S05]  /*1fed0*/  SHF.L.U32 R6, R13, R12, RZ ;  /* 0x0000000c0d067219 */ /* 0x000fca00000006ff */
[----:B------:R1:W-:Y:S02]  /*1fee0*/  REDG.E.OR.64.STRONG.GPU desc[UR4][R4.64], R6 ;  /* 0x000000060400798e */ /* 0x0003e4000f12e504 */
.L_x_477:
[----:B------:R-:W-:Y:S05]  /*1fef0*/  BSYNC.RECONVERGENT B0 ;  /* 0x0000000000007941 */ /* 0x000fea0003800200 */
.L_x_475:
        /* <DEDUP_REMOVED lines=17> */
.L_x_479:
[-C--:B------:R-:W-:Y:S01]  /*20010*/  SHF.L.U64.HI R7, R11, R6.reuse, RZ ;  /* 0x000000060b077219 */ /* 0x080fe200000102ff */
[----:B------:R-:W-:Y:S01]  /*20020*/  IMAD.WIDE.U32 R4, R5, 0x8, R8 ;  /* 0x0000000805047825 */ /* 0x000fe200078e0008 */
[----:B------:R-:W-:-:S05]  /*20030*/  SHF.L.U32 R6, R11, R6, RZ ;  /* 0x000000060b067219 */ /* 0x000fca00000006ff */
[----:B------:R0:W-:Y:S02]  /*20040*/  REDG.E.OR.64.STRONG.GPU desc[UR4][R4.64], R6 ;  /* 0x000000060400798e */ /* 0x0001e4000f12e504 */
.L_x_480:
[----:B------:R-:W-:Y:S05]  /*20050*/  BSYNC.RECONVERGENT B0 ;  /* 0x0000000000007941 */ /* 0x000fea0003800200 */
.L_x_478:
        /* <DEDUP_REMOVED lines=17> */
.L_x_482:
[-C--:B------:R-:W-:Y:S01]  /*20170*/  SHF.L.U64.HI R7, R11, R6.reuse, RZ ;  /* 0x000000060b077219 */ /* 0x080fe200000102ff */
[----:B------:R-:W-:Y:S01]  /*20180*/  IMAD.WIDE.U32 R4, R5, 0x8, R8 ;  /* 0x0000000805047825 */ /* 0x000fe200078e0008 */
[----:B------:R-:W-:-:S05]  /*20190*/  SHF.L.U32 R6, R11, R6, RZ ;  /* 0x000000060b067219 */ /* 0x000fca00000006ff */
[----:B------:R1:W-:Y:S02]  /*201a0*/  REDG.E.OR.64.STRONG.GPU desc[UR4][R4.64], R6 ;  /* 0x000000060400798e */ /* 0x0003e4000f12e504 */
.L_x_483:
[----:B------:R-:W-:Y:S05]  /*201b0*/  BSYNC.RECONVERGENT B0 ;  /* 0x0000000000007941 */ /* 0x000fea0003800200 */
.L_x_481:
        /* <DEDUP_REMOVED lines=17> */
.L_x_485:
[-C--:B------:R-:W-:Y:S01]  /*202d0*/  SHF.L.U64.HI R7, R11, R6.reuse, RZ ;  /* 0x000000060b077219 */ /* 0x080fe200000102ff */
[----:B------:R-:W-:Y:S01]  /*202e0*/  IMAD.WIDE.U32 R4, R5, 0x8, R8 ;  /* 0x0000000805047825 */ /* 0x000fe200078e0008 */
[----:B------:R-:W-:-:S05]  /*202f0*/  SHF.L.U32 R6, R11, R6, RZ ;  /* 0x000000060b067219 */ /* 0x000fca00000006ff */
[----:B------:R0:W-:Y:S02]  /*20300*/  REDG.E.OR.64.STRONG.GPU desc[UR4][R4.64], R6 ;  /* 0x000000060400798e */ /* 0x0001e4000f12e504 */
.L_x_486:
[----:B------:R-:W-:Y:S05]  /*20310*/  BSYNC.RECONVERGENT B0 ;  /* 0x0000000000007941 */ /* 0x000fea0003800200 */
.L_x_484:
        /* <DEDUP_REMOVED lines=26> */
.L_x_488:
[-C--:B0-----:R-:W-:Y:S01]  /*204c0*/  SHF.L.U64.HI R7, R13, R12.reuse, RZ ;  /* 0x0000000c0d077219 */ /* 0x081fe200000102ff */
[----:B------:R-:W-:Y:S01]  /*204d0*/  IMAD.WIDE.U32 R4, R11, 0x8, R8 ;  /* 0x000000080b047825 */ /* 0x000fe200078e0008 */
[----:B------:R-:W-:-:S05]  /*204e0*/  SHF.L.U32 R6, R13, R12, RZ ;  /* 0x0000000c0d067219 */ /* 0x000fca00000006ff */
[----:B------:R1:W-:Y:S02]  /*204f0*/  REDG.E.OR.64.STRONG.GPU desc[UR4][R4.64], R6 ;  /* 0x000000060400798e */ /* 0x0003e4000f12e504 */
.L_x_489:
[----:B------:R-:W-:Y:S05]  /*20500*/  BSYNC.RECONVERGENT B0 ;  /* 0x0000000000007941 */ /* 0x000fea0003800200 */
.L_x_487:
        /* <DEDUP_REMOVED lines=17> */
.L_x_491:
[-C--:B------:R-:W-:Y:S01]  /*20620*/  SHF.L.U64.HI R7, R11, R6.reuse, RZ ;  /* 0x000000060b077219 */ /* 0x080fe200000102ff */
[----:B------:R-:W-:Y:S01]  /*20630*/  IMAD.WIDE.U32 R4, R5, 0x8, R8 ;  /* 0x0000000805047825 */ /* 0x000fe200078e0008 */
[----:B------:R-:W-:-:S05]  /*20640*/  SHF.L.U32 R6, R11, R6, RZ ;  /* 0x000000060b067219 */ /* 0x000fca00000006ff */
[----:B------:R0:W-:Y:S02]  /*20650*/  REDG.E.OR.64.STRONG.GPU desc[UR4][R4.64], R6 ;  /* 0x000000060400798e */ /* 0x0001e4000f12e504 */
.L_x_492:
[----:B------:R-:W-:Y:S05]  /*20660*/  BSYNC.RECONVERGENT B0 ;  /* 0x0000000000007941 */ /* 0x000fea0003800200 */
.L_x_490:
        /* <DEDUP_REMOVED lines=17> */
.L_x_494:
[-C--:B------:R-:W-:Y:S01]  /*20780*/  SHF.L.U64.HI R7, R11, R6.reuse, RZ ;  /* 0x000000060b077219 */ /* 0x080fe200000102ff */
[----:B------:R-:W-:Y:S01]  /*20790*/  IMAD.WIDE.U32 R4, R5, 0x8, R8 ;  /* 0x0000000805047825 */ /* 0x000fe200078e0008 */
[----:B------:R-:W-:-:S05]  /*207a0*/  SHF.L.U32 R6, R11, R6, RZ ;  /* 0x000000060b067219 */ /* 0x000fca00000006ff */
[----:B------:R1:W-:Y:S02]  /*207b0*/  REDG.E.OR.64.STRONG.GPU desc[UR4][R4.64], R6 ;  /* 0x000000060400798e */ /* 0x0003e4000f12e504 */
.L_x_495:
[----:B------:R-:W-:Y:S05]  /*207c0*/  BSYNC.RECONVERGENT B0 ;  /* 0x0000000000007941 */ /* 0x000fea0003800200 */
.L_x_493:
        /* <DEDUP_REMOVED lines=10> */
.L_x_422:
[----:B------:R-:W-:-:S13]  /*20870*/  ISETP.NE.AND P0, PT, R4, 0x1b, PT ;  /* 0x0000001b0400780c */ /* 0x000fda0003f05270 */
[----:B------:R-:W-:Y:S05]  /*20880*/  @!P0 BRA `(.L_x_496) ;  /* 0x0000001000848947 */ /* 0x000fea0003800000 */
[----:B------:R-:W-:-:S13]  /*20890*/  ISETP.NE.AND P0, PT, R4, 0x1c, PT ;  /* 0x0000001c0400780c */ /* 0x000fda0003f05270 */
[----:B------:R-:W-:Y:S05]  /*208a0*/  @P0 EXIT ;  /* 0x000000000000094d */ /* 0x000fea0003800000 */
[----:B------:R-:W0:Y:S02]  /*208b0*/  S2R R17, SR_TID.X ;  /* 0x0000000000117919 */ /* 0x000e240000002100 */
[----:B0-----:R-:W-:-:S05]  /*208c0*/  IMAD.WIDE.U32 R6, R17, 0x8, R2 ;  /* 0x0000000811067825 */ /* 0x001fca00078e0002 */
[----:B------:R-:W2:Y:S04]  /*208d0*/  LDG.E.CONSTANT R28, desc[UR4][R6.64] ;  /* 0x00000004061c7981 */ /* 0x000ea8000c1e9900 */
[----:B------:R-:W3:Y:S04]  /*208e0*/  LDG.E.64.CONSTANT R22, desc[UR4][R6.64+0x100] ;  /* 0x0001000406167981 */ /* 0x000ee8000c1e9b00 */
[----:B------:R-:W4:Y:S04]  /*208f0*/  LDG.E.64.CONSTANT R24, desc[UR4][R6.64+0x200] ;  /* 0x0002000406187981 */ /* 0x000f28000c1e9b00 */
[----:B------:R-:W5:Y:S04]  /*20900*/  LDG.E.64.CONSTANT R12, desc[UR4][R6.64+0x300] ;  /* 0x00030004060c7981 */ /* 0x000f68000c1e9b00 */
[----:B------:R-:W5:Y:S04]  /*20910*/  LDG.E.64.CONSTANT R10, desc[UR4][R6.64+0x400] ;  /* 0x00040004060a7981 */ /* 0x000f68000c1e9b00 */
[----:B------:R-:W5:Y:S04]  /*20920*/  LDG.E.64.CONSTANT R14, desc[UR4][R6.64+0x500] ;  /* 0x00050004060e7981 */ /* 0x000f68000c1e9b00 */
[----:B------:R-:W5:Y:S04]  /*20930*/  LDG.E.64.CONSTANT R4, desc[UR4][R6.64+0x600] ;  /* 0x0006000406047981 */ /* 0x000f68000c1e9b00 */
[----:B------:R-:W5:Y:S04]  /*20940*/  LDG.E.CONSTANT R3, desc[UR4][R6.64+0x700] ;  /* 0x0007000406037981 */ /* 0x000f68000c1e9900 */
[----:B------:R-:W5:Y:S01]  /*20950*/  LDG.E.CONSTANT R2, desc[UR4][R6.64+0x800] ;  /* 0x0008000406027981 */ /* 0x000f62000c1e9900 */
[----:B------:R-:W-:-:S03]  /*20960*/  IMAD R0, R17, 0x380, RZ ;  /* 0x0000038011007824 */ /* 0x000fc600078e02ff */
[----:B------:R-:W5:Y:S04]  /*20970*/  LDG.E.64.CONSTANT R20, desc[UR4][R6.64+0xa00] ;  /* 0x000a000406147981 */ /* 0x000f68000c1e9b00 */
[----:B------:R-:W5:Y:S01]  /*20980*/  LDG.E.64.CONSTANT R16, desc[UR4][R6.64+0x900] ;  /* 0x0009000406107981 */ /* 0x000f62000c1e9b00 */
[----:B------:R-:W-:Y:S01]  /*20990*/  SHF.R.U32.HI R19, RZ, 0x6, R0 ;  /* 0x00000006ff137819 */ /* 0x000fe20000011600 */
[----:B------:R-:W-:-:S04]  /*209a0*/  IMAD.MOV.U32 R29, RZ, RZ, RZ ;  /* 0x000000ffff1d7224 */ /* 0x000fc800078e00ff */
[----:B------:R-:W-:-:S04]  /*209b0*/  IMAD.WIDE.U32 R18, R19, 0x8, R8 ;  /* 0x0000000813127825 */ /* 0x000fc800078e0008 */
[----:B------:R-:W-:Y:S02]  /*209c0*/  IMAD.MOV.U32 R27, RZ, RZ, RZ ;  /* 0x000000ffff1b7224 */ /* 0x000fe400078e00ff */
[----:B------:R-:W-:Y:S01]  /*209d0*/  IMAD.MOV.U32 R33, RZ, RZ, RZ ;  /* 0x000000ffff217224 */ /* 0x000fe200078e00ff */
[----:B--2---:R-:W-:Y:S01]  /*209e0*/  LOP3.LUT R28, R28, 0xfffffff, RZ, 0xc0, !PT ;  /* 0x0fffffff1c1c7812 */ /* 0x004fe200078ec0ff */
[C---:B---3--:R-:W-:Y:S01]  /*209f0*/  IMAD.SHL.U32 R30, R22.reuse, 0x10000000, RZ ;  /* 0x10000000161e7824 */ /* 0x048fe200078e00ff */
[----:B------:R-:W-:-:S03]  /*20a00*/  SHF.L.U64.HI R22, R22, 0x1c, R23 ;  /* 0x0000001c16167819 */ /* 0x000fc60000010217 */
[----:B------:R0:W-:Y:S01]  /*20a10*/  REDG.E.OR.64.STRONG.GPU desc[UR4][R18.64], R28 ;  /* 0x0000001c1200798e */ /* 0x0001e2000f12e504 */
[C---:B----4-:R-:W-:Y:S01]  /*20a20*/  SHF.R.U64 R26, R24.reuse, 0x8, R25 ;  /* 0x00000008181a7819 */ /* 0x050fe20000001219 */
[----:B------:R-:W-:Y:S01]  /*20a30*/  IMAD.SHL.U32 R25, R24, 0x1000000, RZ ;  /* 0x0100000018197824 */ /* 0x000fe200078e00ff */
[----:B------:R-:W-:Y:S01]  /*20a40*/  LOP3.LUT R30, R30, 0xf0000000, RZ, 0xc0, !PT ;  /* 0xf00000001e1e7812 */ /* 0x000fe200078ec0ff */
[----:B------:R-:W-:Y:S01]  /*20a50*/  IMAD.MOV.U32 R24, RZ, RZ, RZ ;  /* 0x000000ffff187224 */ /* 0x000fe200078e00ff */
[----:B------:R-:W-:Y:S02]  /*20a60*/  LOP3.LUT R31, R22, 0xffffff, RZ, 0xc0, !PT ;  /* 0x00ffffff161f7812 */ /* 0x000fe400078ec0ff */
[----:B------:R-:W-:Y:S01]  /*20a70*/  LOP3.LUT R26, R26, 0xfffff, RZ, 0xc0, !PT ;  /* 0x000fffff1a1a7812 */ /* 0x000fe200078ec0ff */
[----:B------:R-:W2:Y:S04]  /*20a80*/  LDG.E.64.CONSTANT R22, desc[UR4][R6.64+0xb00] ;  /* 0x000b000406167981 */ /* 0x000ea8000c1e9b00 */
[----:B------:R1:W-:Y:S01]  /*20a90*/  REDG.E.OR.64.STRONG.GPU desc[UR4][R18.64], R30 ;  /* 0x0000001e1200798e */ /* 0x0003e2000f12e504 */
[----:B0-----:R-:W-:Y:S01]  /*20aa0*/  VIADD R29, R0, 0x40 ;  /* 0x00000040001d7836 */ /* 0x001fe20000000000 */
[C---:B-----5:R-:W-:Y:S01]  /*20ab0*/  SHF.L.U64.HI R28, R12.reuse, 0x14, R13 ;  /* 0x000000140c1c7819 */ /* 0x060fe2000001020d */
[----:B------:R-:W-:Y:S01]  /*20ac0*/  IMAD.SHL.U32 R12, R12, 0x100000, RZ ;  /* 0x001000000c0c7824 */ /* 0x000fe200078e00ff */
[----:B------:R-:W-:Y:S02]  /*20ad0*/  REDG.E.OR.64.STRONG.GPU desc[UR4][R18.64], R24 ;  /* 0x000000181200798e */ /* 0x000fe4000f12e504 */
[----:B------:R-:W-:-:S02]  /*20ae0*/  SHF.R.U32.HI R29, RZ, 0x6, R29 ;  /* 0x00000006ff1d7819 */ /* 0x000fc4000001161d */
[----:B------:R0:W-:Y:S01]  /*20af0*/  REDG.E.OR.64.STRONG.GPU desc[UR4][R18.64+0x8], R26 ;  /* 0x0000081a1200798e */ /* 0x0001e2000f12e504 */
[C---:B------:R-:W-:Y:S01]  /*20b00*/  IMAD.U32 R13, R10.reuse, 0x10000, RZ ;  /* 0x000100000a0d7824 */ /* 0x040fe200078e00ff */
[----:B------:R-:W-:Y:S02]  /*20b10*/  SHF.R.U64 R10, R10, 0x10, R11 ;  /* 0x000000100a0a7819 */ /* 0x000fe4000000120b */
[----:B------:R-:W-:Y:S02]  /*20b20*/  SHF.L.U64.HI R15, R14, 0xc, R15 ;  /* 0x0000000c0e0f7819 */ /* 0x000fe4000001020f */
[----:B-1----:R-:W-:Y:S01]  /*20b30*/  LOP3.LUT R31, R28, 0xffff, RZ, 0xc0, !PT ;  /* 0x0000ffff1c1f7812 */ /* 0x002fe200078ec0ff */
[----:B------:R-:W-:Y:S01]  /*20b40*/  IMAD.WIDE.U32 R28, R29, 0x8, R8 ;  /* 0x000000081d1c7825 */ /* 0x000fe200078e0008 */
[----:B------:R-:W-:-:S03]  /*20b50*/  LOP3.LUT R30, R12, 0xfff00000, RZ, 0xc0, !PT ;  /* 0xfff000000c1e7812 */ /* 0x000fc600078ec0ff */
[----:B0-----:R-:W-:Y:S02]  /*20b60*/  VIADD R26, R0, 0x8c ;  /* 0x0000008c001a7836 */ /* 0x001fe40000000000 */
[----:B------:R-:W-:Y:S01]  /*20b70*/  REDG.E.OR.64.STRONG.GPU desc[UR4][R28.64], R30 ;  /* 0x0000001e1c00798e */ /* 0x000fe2000f12e504 */
[----:B------:R-:W-:Y:S02]  /*20b80*/  IMAD.MOV.U32 R12, RZ, RZ, RZ ;  /* 0x000000ffff0c7224 */ /* 0x000fe400078e00ff */
[----:B------:R-:W-:Y:S01]  /*20b90*/  IMAD.SHL.U32 R14, R14, 0x1000, RZ ;  /* 0x000010000e0e7824 */ /* 0x000fe200078e00ff */
[----:B------:R-:W-:Y:S01]  /*20ba0*/  SHF.R.U32.HI R27, RZ, 0x6, R26 ;  /* 0x00000006ff1b7819 */ /* 0x000fe2000001161a */
[----:B------:R-:W-:Y:S01]  /*20bb0*/  IMAD.MOV.U32 R25, RZ, RZ, RZ ;  /* 0x000000ffff197224 */ /* 0x000fe200078e00ff */
[----:B------:R-:W-:Y:S01]  /*20bc0*/  LOP3.LUT R24, R10, 0xfff, RZ, 0xc0, !PT ;  /* 0x00000fff0a187812 */ /* 0x000fe200078ec0ff */
[----:B------:R0:W-:Y:S01]  /*20bd0*/  REDG.E.OR.64.STRONG.GPU desc[UR4][R28.64], R12 ;  /* 0x0000000c1c00798e */ /* 0x0001e2000f12e504 */
[----:B------:R-:W-:Y:S01]  /*20be0*/  LOP3.LUT R14, R14, 0xfffff000, RZ, 0xc0, !PT ;  /* 0xfffff0000e0e7812 */ /* 0x000fe200078ec0ff */
[----:B------:R-:W-:Y:S01]  /*20bf0*/  IMAD.WIDE.U32 R26, R27, 0x8, R8 ;  /* 0x000000081b1a7825 */ /* 0x000fe200078e0008 */
[----:B------:R-:W-:Y:S01]  /*20c00*/  LOP3.LUT R15, R15, 0xff, RZ, 0xc0, !PT ;  /* 0x000000ff0f0f7812 */ /* 0x000fe200078ec0ff */
[----:B------:R-:W3:Y:S01]  /*20c10*/  LDG.E.64.CONSTANT R10, desc[UR4][R6.64+0xc00] ;  /* 0x000c0004060a7981 */ /* 0x000ee2000c1e9b00 */
[----:B------:R-:W-:-:S03]  /*20c20*/  SHF.R.U64 R32, R4, 0x18, R5 ;  /* 0x0000001804207819 */ /* 0x000fc60000001205 */
[----:B------:R1:W-:Y:S04]  /*20c30*/  REDG.E.OR.64.STRONG.GPU desc[UR4][R28.64+0x8], R24 ;  /* 0x000008181c00798e */ /* 0x0003e8000f12e504 */
[----:B------:R4:W-:Y:S01]  /*20c40*/  REDG.E.OR.64.STRONG.GPU desc[UR4][R26.64], R14 ;  /* 0x0000000e1a00798e */ /* 0x0009e2000f12e504 */
[----:B0-----:R-:W-:-:S05]  /*20c50*/  VIADD R12, R0, 0xa8 ;  /* 0x000000a8000c7836 */ /* 0x001fca0000000000 */
[----:B------:R-:W-:Y:S02]  /*20c60*/  SHF.R.U32.HI R31, RZ, 0x6, R12 ;  /* 0x00000006ff1f7819 */ /* 0x000fe4000001160c */
[----:B------:R-:W5:Y:S01]  /*20c70*/  LDG.E.64.CONSTANT R12, desc[UR4][R6.64+0xd00] ;  /* 0x000d0004060c7981 */ /* 0x000f62000c1e9b00 */
[----:B-1----:R-:W-:-:S03]  /*20c80*/  IMAD.SHL.U32 R25, R4, 0x100, RZ ;  /* 0x0000010004197824 */ /* 0x002fc600078e00ff */
[----:B------:R-:W5:Y:S01]  /*20c90*/  LDG.E.64.CONSTANT R4, desc[UR4][R6.64+0xe00] ;  /* 0x000e000406047981 */ /* 0x000f62000c1e9b00 */
[----:B----4-:R-:W-:Y:S02]  /*20ca0*/  IMAD.SHL.U32 R26, R3, 0x10, RZ ;  /* 0x00000010031a7824 */ /* 0x010fe400078e00ff */
[----:B------:R-:W-:Y:S01]  /*20cb0*/  VIADD R3, R0, 0xe0 ;  /* 0x000000e000037836 */ /* 0x000fe20000000000 */
[----:B------:R-:W-:Y:S01]  /*20cc0*/  LOP3.LUT R32, R32, 0xf, RZ, 0xc0, !PT ;  /* 0x0000000f20207812 */ /* 0x000fe200078ec0ff */
[----:B------:R-:W-:-:S04]  /*20cd0*/  IMAD.WIDE.U32 R30, R31, 0x8, R8 ;  /* 0x000000081f1e7825 */ /* 0x000fc800078e0008 */
[----:B------:R-:W-:Y:S01]  /*20ce0*/  IMAD.MOV.U32 R24, RZ, RZ, RZ ;  /* 0x000000ffff187224 */ /* 0x000fe200078e00ff */
[----:B------:R-:W-:-:S04]  /*20cf0*/  SHF.R.U32.HI R3, RZ, 0x6, R3 ;  /* 0x00000006ff037819 */ /* 0x000fc80000011603 */
[----:B------:R-:W-:Y:S04]  /*20d00*/  REDG.E.OR.64.STRONG.GPU desc[UR4][R30.64], R24 ;  /* 0x000000181e00798e */ /* 0x000fe8000f12e504 */
[----:B------:R0:W-:Y:S01]  /*20d10*/  REDG.E.OR.64.STRONG.GPU desc[UR4][R30.64+0x8], R32 ;  /* 0x000008201e00798e */ /* 0x0001e2000f12e504 */
[C---:B------:R-:W-:Y:S02]  /*20d20*/  VIADD R14, R0.reuse, 0xc4 ;  /* 0x000000c4000e7836 */ /* 0x040fe40000000000 */
[----:B0-----:R-:W-:Y:S02]  /*20d30*/  IMAD.WIDE.U32 R30, R3, 0x8, R8 ;  /* 0x00000008031e7825 */ /* 0x001fe400078e0008 */
[----:B------:R-:W4:Y:S01]  /*20d40*/  LDG.E.CONSTANT R3, desc[UR4][R6.64+0xf00] ;  /* 0x000f000406037981 */ /* 0x000f22000c1e9900 */
[----:B------:R-:W-:Y:S01]  /*20d50*/  SHF.R.U32.HI R29, RZ, 0x6, R14 ;  /* 0x00000006ff1d7819 */ /* 0x000fe2000001160e */
[----:B------:R-:W-:Y:S01]  /*20d60*/  VIADD R14, R0, 0xfc ;  /* 0x000000fc000e7836 */ /* 0x000fe20000000000 */
[----:B------:R-:W-:Y:S01]  /*20d70*/  LOP3.LUT R26, R26, 0xfffffff0, RZ, 0xc0, !PT ;  /* 0xfffffff01a1a7812 */ /* 0x000fe200078ec0ff */
[----:B------:R-:W-:Y:S01]  /*20d80*/  IMAD.MOV.U32 R27, RZ, RZ, RZ ;  /* 0x000000ffff1b7224 */ /* 0x000fe200078e00ff */
[----:B------:R-:W-:Y:S01]  /*20d90*/  LOP3.LUT R33, R2, 0xfffffff, RZ, 0xc0, !PT ;  /* 0x0fffffff02217812 */ /* 0x000fe200078ec0ff */
[----:B------:R-:W-:Y:S01]  /*20da0*/  IMAD.WIDE.U32 R28, R29, 0x8, R8 ;  /* 0x000000081d1c7825 */ /* 0x000fe200078e0008 */
[----:B------:R-:W4:Y:S03]  /*20db0*/  LDG.E.CONSTANT R2, desc[UR4][R6.64+0x1000] ;  /* 0x0010000406027981 */ /* 0x000f26000c1e9900 */
[----:B------:R-:W-:Y:S01]  /*20dc0*/  IMAD.MOV.U32 R32, RZ, RZ, RZ ;  /* 0x000000ffff207224 */ /* 0x000fe200078e00ff */
[----:B------:R-:W-:Y:S01]  /*20dd0*/  SHF.R.U32.HI R25, RZ, 0x6, R14 ;  /* 0x00000006ff197819 */ /* 0x000fe2000001160e */
[----:B------:R0:W-:Y:S04]  /*20de0*/  REDG.E.OR.64.STRONG.GPU desc[UR4][R28.64], R26 ;  /* 0x0000001a1c00798e */ /* 0x0001e8000f12e504 */
[----:B------:R-:W4:Y:S04]  /*20df0*/  LDG.E.64.CONSTANT R14, desc[UR4][R6.64+0x1100] ;  /* 0x00110004060e7981 */ /* 0x000f28000c1e9b00 */
[----:B------:R1:W-:Y:S01]  /*20e00*/  REDG.E.OR.64.STRONG.GPU desc[UR4][R30.64], R32 ;  /* 0x000000201e00798e */ /* 0x0003e2000f12e504 */
[C---:B------:R-:W-:Y:S01]  /*20e10*/  SHF.R.U64 R24, R16.reuse, 0x4, R17 ;  /* 0x0000000410187819 */ /* 0x040fe20000001211 */
[----:B------:R-:W-:Y:S01]  /*20e20*/  IMAD.SHL.U32 R17, R16, 0x10000000, RZ ;  /* 0x1000000010117824 */ /* 0x000fe200078e00ff */
[----:B0-----:R-:W-:Y:S01]  /*20e30*/  SHF.L.U64.HI R29, R20, 0x18, R21 ;  /* 0x00000018141d7819 */ /* 0x001fe20000010215 */
[----:B------:R-:W-:-:S04]  /*20e40*/  IMAD.WIDE.U32 R26, R25, 0x8, R8 ;  /* 0x00000008191a7825 */ /* 0x000fc800078e0008 */
[----:B-1----:R-:W-:Y:S02]  /*20e50*/  IMAD.SHL.U32 R30, R20, 0x1000000, RZ ;  /* 0x01000000141e7824 */ /* 0x002fe400078e00ff */
[----:B------:R-:W4:Y:S01]  /*20e60*/  LDG.E.64.CONSTANT R20, desc[UR4][R6.64+0x1200] ;  /* 0x0012000406147981 */ /* 0x000f22000c1e9b00 */
[----:B------:R-:W-:-:S05]  /*20e70*/  IMAD.MOV.U32 R16, RZ, RZ, RZ ;  /* 0x000000ffff107224 */ /* 0x000fca00078e00ff */
[----:B------:R0:W-:Y:S04]  /*20e80*/  REDG.E.OR.64.STRONG.GPU desc[UR4][R26.64], R16 ;  /* 0x000000101a00798e */ /* 0x0001e8000f12e504 */
[----:B0-----:R-:W4:Y:S01]  /*20e90*/  LDG.E.64.CONSTANT R16, desc[UR4][R6.64+0x1300] ;  /* 0x0013000406107981 */ /* 0x001f22000c1e9b00 */
[----:B------:R-:W-:Y:S01]  /*20ea0*/  LOP3.LUT R24, R24, 0xffffff, RZ, 0xc0, !PT ;  /* 0x00ffffff18187812 */ /* 0x000fe200078ec0ff */
[----:B------:R-:W-:Y:S02]  /*20eb0*/  IMAD.MOV.U32 R25, RZ, RZ, RZ ;  /* 0x000000ffff197224 */ /* 0x000fe400078e00ff */
[----:B------:R-:W-:-:S03]  /*20ec0*/  VIADD R28, R0, 0x118 ;  /* 0x00000118001c7836 */ /* 0x000fc60000000000 */
[----:B------:R0:W-:Y:S02]  /*20ed0*/  REDG.E.OR.64.STRONG.GPU desc[UR4][R26.64+0x8], R24 ;  /* 0x000008181a00798e */ /* 0x0001e4000f12e504 */
[----:B------:R-:W-:Y:S02]  /*20ee0*/  SHF.R.U32.HI R33, RZ, 0x6, R28 ;  /* 0x00000006ff217819 */ /* 0x000fe4000001161c */
[----:B------:R-:W-:Y:S02]  /*20ef0*/  LOP3.LUT R31, R29, 0xfffff, RZ, 0xc0, !PT ;  /* 0x000fffff1d1f7812 */ /* 0x000fe400078ec0ff */
[----:B------:R-:W-:Y:S01]  /*20f00*/  LOP3.LUT R30, R30, 0xff000000, RZ, 0xc0, !PT ;  /* 0xff0000001e1e7812 */ /* 0x000fe200078ec0ff */
[----:B------:R-:W-:-:S05]  /*20f10*/  IMAD.WIDE.U32 R32, R33, 0x8, R8 ;  /* 0x0000000821207825 */ /* 0x000fca00078e0008 */
[----:B------:R1:W-:Y:S01]  /*20f20*/  REDG.E.OR.64.STRONG.GPU desc[UR4][R32.64], R30 ;  /* 0x0000001e2000798e */ /* 0x0003e2000f12e504 */
[----:B0-----:R-:W-:-:S05]  /*20f30*/  VIADD R24, R0, 0x134 ;  /* 0x0000013400187836 */ /* 0x001fca0000000000 */
[----:B------:R-:W-:Y:S01]  /*20f40*/  SHF.R.U32.HI R29, RZ, 0x6, R24 ;  /* 0x00000006ff1d7819 */ /* 0x000fe20000011618 */
[----:B------:R-:W-:-:S04]  /*20f50*/  IMAD.MOV.U32 R24, RZ, RZ, RZ ;  /* 0x000000ffff187224 */ /* 0x000fc800078e00ff */
[----:B------:R-:W-:-:S04]  /*20f60*/  IMAD.WIDE.U32 R28, R29, 0x8, R8 ;  /* 0x000000081d1c7825 */ /* 0x000fc800078e0008 */
[----:B-1----:R-:W-:Y:S02]  /*20f70*/  VIADD R30, R0, 0x150 ;  /* 0x00000150001e7836 */ /* 0x002fe40000000000 */
[----:B------:R-:W-:-:S03]  /*20f80*/  IMAD.MOV.U32 R27, RZ, RZ, RZ ;  /* 0x000000ffff1b7224 */ /* 0x000fc600078e00ff */
[----:B------:R-:W-:-:S05]  /*20f90*/  SHF.R.U32.HI R31, RZ, 0x6, R30 ;  /* 0x00000006ff1f7819 */ /* 0x000fca000001161e */
[----:B------:R-:W-:-:S04]  /*20fa0*/  IMAD.WIDE.U32 R30, R31, 0x8, R8 ;  /* 0x000000081f1e7825 */ /* 0x000fc800078e0008 */
[----:B------:R-:W-:Y:S02]  /*20fb0*/  IMAD.MOV.U32 R35, RZ, RZ, RZ ;  /* 0x000000ffff237224 */ /* 0x000fe400078e00ff */
[C---:B--2---:R-:W-:Y:S01]  /*20fc0*/  IMAD.SHL.U32 R25, R22.reuse, 0x100000, RZ ;  /* 0x0010000016197824 */ /* 0x044fe200078e00ff */
[----:B------:R-:W-:Y:S02]  /*20fd0*/  SHF.R.U64 R26, R22, 0xc, R23 ;  /* 0x0000000c161a7819 */ /* 0x000fe40000001217 */
[----:B------:R-:W2:Y:S02]  /*20fe0*/  LDG.E.64.CONSTANT R22, desc[UR4][R6.64+0x1400] ;  /* 0x0014000406167981 */ /* 0x000ea4000c1e9b00 */
[----:B------:R-:W-:Y:S02]  /*20ff0*/  LOP3.LUT R26, R26, 0xffff, RZ, 0xc0, !PT ;  /* 0x0000ffff1a1a7812 */ /* 0x000fe400078ec0ff */
[----:B------:R0:W-:Y:S04]  /*21000*/  REDG.E.OR.64.STRONG.GPU desc[UR4][R28.64], R24 ;  /* 0x000000181c00798e */ /* 0x0001e8000f12e504 */
[----:B------:R1:W-:Y:S01]  /*21010*/  REDG.E.OR.64.STRONG.GPU desc[UR4][R28.64+0x8], R26 ;  /* 0x0000081a1c00798e */ /* 0x0003e2000f12e504 */
[----:B0-----:R-:W-:-:S05]  /*21020*/  VIADD R24, R0, 0x16c ;  /* 0x0000016c00187836 */ /* 0x001fca0000000000 */
[----:B-1----:R-:W-:Y:S01]  /*21030*/  SHF.R.U32.HI R27, RZ, 0x6, R24 ;  /* 0x00000006ff1b7819 */ /* 0x002fe20000011618 */
[----:B------:R-:W-:Y:S01]  /*21040*/  IMAD.MOV.U32 R24, RZ, RZ, RZ ;  /* 0x000000ffff187224 */ /* 0x000fe200078e00ff */
[C---:B---3--:R-:W-:Y:S01]  /*21050*/  SHF.L.U64.HI R11, R10.reuse, 0x10, R11 ;  /* 0x000000100a0b7819 */ /* 0x048fe2000001020b */
[----:B------:R-:W-:-:S03]  /*21060*/  IMAD.U32 R10, R10, 0x10000, RZ ;  /* 0x000100000a0a7824 */ /* 0x000fc600078e00ff */
[----:B------:R-:W-:Y:S02]  /*21070*/  LOP3.LUT R11, R11, 0xfff, RZ, 0xc0, !PT ;  /* 0x00000fff0b0b7812 */ /* 0x000fe400078ec0ff */
[----:B------:R-:W-:Y:S01]  /*21080*/  LOP3.LUT R10, R10, 0xffff0000, RZ, 0xc0, !PT ;  /* 0xffff00000a0a7812 */ /* 0x000fe200078ec0ff */
[----:B------:R-:W-:-:S04]  /*21090*/  IMAD.WIDE.U32 R26, R27, 0x8, R8 ;  /* 0x000000081b1a7825 */ /* 0x000fc800078e0008 */
[----:B------:R0:W-:Y:S01]  /*210a0*/  REDG.E.OR.64.STRONG.GPU desc[UR4][R30.64], R10 ;  /* 0x0000000a1e00798e */ /* 0x0001e2000f12e504 */
[----:B------:R-:W-:Y:S01]  /*210b0*/  IMAD.MOV.U32 R29, RZ, RZ, RZ ;  /* 0x000000ffff1d7224 */ /* 0x000fe200078e00ff */
[----:B-----5:R-:W-:Y:S02]  /*210c0*/  SHF.R.U64 R28, R12, 0x14, R13 ;  /* 0x000000140c1c7819 */ /* 0x020fe4000000120d */
[C---:B------:R-:W-:Y:S01]  /*210d0*/  SHF.L.U64.HI R5, R4.reuse, 0x8, R5 ;  /* 0x0000000804057819 */ /* 0x040fe20000010205 */
[----:B------:R-:W-:Y:S01]  /*210e0*/  IMAD.SHL.U32 R4, R4, 0x100, RZ ;  /* 0x0000010004047824 */ /* 0x000fe200078e00ff */
[----:B------:R-:W-:Y:S01]  /*210f0*/  LOP3.LUT R28, R28, 0xff, RZ, 0xc0, !PT ;  /* 0x000000ff1c1c7812 */ /* 0x000fe200078ec0ff */
[----:B------:R-:W-:Y:S02]  /*21100*/  IMAD.SHL.U32 R25, R12, 0x1000, RZ ;  /* 0x000010000c197824 */ /* 0x000fe400078e00ff */
[----:B0-----:R-:W-:Y:S01]  /*21110*/  VIADD R10, R0, 0x188 ;  /* 0x00000188000a7836 */ /* 0x001fe20000000000 */
[----:B------:R-:W-:Y:S01]  /*21120*/  LOP3.LUT R30, R4, 0xffffff00, RZ, 0xc0, !PT ;  /* 0xffffff00041e7812 */ /* 0x000fe200078ec0ff */
[----:B------:R-:W-:Y:S01]  /*21130*/  VIADD R4, R0, 0x1a4 ;  /* 0x000001a400047836 */ /* 0x000fe20000000000 */
[----:B------:R-:W-:Y:S02]  /*21140*/  REDG.E.OR.64.STRONG.GPU desc[UR4][R26.64], R24 ;  /* 0x000000181a00798e */ /* 0x000fe4000f12e504 */
[----:B------:R-:W-:-:S02]  /*21150*/  SHF.R.U32.HI R33, RZ, 0x6, R10 ;  /* 0x00000006ff217819 */ /* 0x000fc4000001160a */
[----:B------:R0:W-:Y:S01]  /*21160*/  REDG.E.OR.64.STRONG.GPU desc[UR4][R26.64+0x8], R28 ;  /* 0x0000081c1a00798e */ /* 0x0001e2000f12e504 */
[----:B------:R-:W-:Y:S02]  /*21170*/  LOP3.LUT R31, R5, 0xf, RZ, 0xc0, !PT ;  /* 0x0000000f051f7812 */ /* 0x000fe400078ec0ff */
[----:B------:R-:W-:Y:S01]  /*21180*/  IMAD.WIDE.U32 R32, R33, 0x8, R8 ;  /* 0x0000000821207825 */ /* 0x000fe200078e0008 */
[----:B------:R-:W3:Y:S04]  /*21190*/  LDG.E.64.CONSTANT R12, desc[UR4][R6.64+0x1500] ;  /* 0x00150004060c7981 */ /* 0x000ee8000c1e9b00 */
[----:B------:R-:W5:Y:S04]  /*211a0*/  LDG.E.64.CONSTANT R10, desc[UR4][R6.64+0x1600] ;  /* 0x00160004060a7981 */ /* 0x000f68000c1e9b00 */
[----:B------:R-:W-:Y:S01]  /*211b0*/  REDG.E.OR.64.STRONG.GPU desc[UR4][R32.64], R30 ;  /* 0x0000001e2000798e */ /* 0x000fe2000f12e504 */
[----:B0-----:R-:W-:Y:S01]  /*211c0*/  SHF.R.U32.HI R29, RZ, 0x6, R4 ;  /* 0x00000006ff1d7819 */ /* 0x001fe20000011604 */
[----:B------:R-:W-:-:S02]  /*211d0*/  IMAD.MOV.U32 R26, RZ, RZ, RZ ;  /* 0x000000ffff1a7224 */ /* 0x000fc400078e00ff */
[----:B------:R-:W5:Y:S04]  /*211e0*/  LDG.E.CONSTANT R4, desc[UR4][R6.64+0x1700] ;  /* 0x0017000406047981 */ /* 0x000f68000c1e9900 */
[----:B------:R-:W5:Y:S01]  /*211f0*/  LDG.E.64.CONSTANT R24, desc[UR4][R6.64+0x1900] ;  /* 0x0019000406187981 */ /* 0x000f62000c1e9b00 */
[----:B----4-:R-:W-:Y:S02]  /*21200*/  IMAD.SHL.U32 R27, R3, 0x10, RZ ;  /* 0x00000010031b7824 */ /* 0x010fe400078e00ff */
[----:B------:R-:W-:Y:S02]  /*21210*/  VIADD R3, R0, 0x1dc ;  /* 0x000001dc00037836 */ /* 0x000fe40000000000 */
[----:B------:R-:W-:-:S03]  /*21220*/  IMAD.WIDE.U32 R28, R29, 0x8, R8 ;  /* 0x000000081d1c7825 */ /* 0x000fc600078e0008 */
[----:B------:R-:W-:Y:S02]  /*21230*/  SHF.R.U32.HI R3, RZ, 0x6, R3 ;  /* 0x00000006ff037819 */ /* 0x000fe40000011603 */
[----:B------:R0:W-:Y:S01]  /*21240*/  REDG.E.OR.64.STRONG.GPU desc[UR4][R28.64], R26 ;  /* 0x0000001a1c00798e */ /* 0x0001e2000f12e504 */
[----:B------:R-:W-:-:S03]  /*21250*/  LOP3.LUT R34, R2, 0xfffffff, RZ, 0xc0, !PT ;  /* 0x0fffffff02227812 */ /* 0x000fc600078ec0ff */
[----:B------:R-:W4:Y:S01]  /*21260*/  LDG.E.CONSTANT R2, desc[UR4][R6.64+0x1800] ;  /* 0x0018000406027981 */ /* 0x000f22000c1e9900 */
[----:B------:R-:W-:Y:S01]  /*21270*/  SHF.L.U64.HI R5, R14, 0x1c, R15 ;  /* 0x0000001c0e057819 */ /* 0x000fe2000001020f */
[----:B0-----:R-:W-:Y:S02]  /*21280*/  IMAD.WIDE.U32 R28, R3, 0x8, R8 ;  /* 0x00000008031c7825 */ /* 0x001fe400078e0008 */
[----:B------:R0:W-:Y:S02]  /*21290*/  REDG.E.OR.64.STRONG.GPU desc[UR4][R18.64+0x38], R34 ;  /* 0x000038221200798e */ /* 0x0001e4000f12e504 */
[----:B------:R-:W-:Y:S02]  /*212a0*/  VIADD R3, R0, 0x1f8 ;  /* 0x000001f800037836 */ /* 0x000fe40000000000 */
[----:B------:R-:W-:-:S03]  /*212b0*/  IMAD.SHL.U32 R14, R14, 0x10000000, RZ ;  /* 0x100000000e0e7824 */ /* 0x000fc600078e00ff */
[----:B------:R-:W-:Y:S02]  /*212c0*/  SHF.R.U32.HI R3, RZ, 0x6, R3 ;  /* 0x00000006ff037819 */ /* 0x000fe40000011603 */
[C---:B------:R-:W-:Y:S01]  /*212d0*/  SHF.R.U64 R26, R20.reuse, 0x8, R21 ;  /* 0x00000008141a7819 */ /* 0x040fe20000001215 */
[----:B0-----:R-:W-:Y:S02]  /*212e0*/  IMAD.SHL.U32 R19, R20, 0x1000000, RZ ;  /* 0x0100000014137824 */ /* 0x001fe400078e00ff */
[----:B------:R-:W-:Y:S01]  /*212f0*/  IMAD.WIDE.U32 R20, R3, 0x8, R8 ;  /* 0x0000000803147825 */ /* 0x000fe200078e0008 */
[----:B------:R-:W-:Y:S02]  /*21300*/  LOP3.LUT R30, R14, 0xf0000000, RZ, 0xc0, !PT ;  /* 0xf00000000e1e7812 */ /* 0x000fe400078ec0ff */
[----:B------:R-:W4:Y:S01]  /*21310*/  LDG.E.64.CONSTANT R14, desc[UR4][R6.64+0x1a00] ;  /* 0x001a0004060e7981 */ /* 0x000f22000c1e9b00 */
[----:B------:R-:W-:Y:S01]  /*21320*/  VIADD R3, R0, 0x214 ;  /* 0x0000021400037836 */ /* 0x000fe20000000000 */
[----:B------:R-:W-:-:S04]  /*21330*/  LOP3.LUT R31, R5, 0xffffff, RZ, 0xc0, !PT ;  /* 0x00ffffff051f7812 */ /* 0x000fc800078ec0ff */
[----:B------:R-:W-:Y:S01]  /*21340*/  SHF.R.U32.HI R3, RZ, 0x6, R3 ;  /* 0x00000006ff037819 */ /* 0x000fe20000011603 */
[----:B------:R-:W-:Y:S01]  /*21350*/  IMAD.MOV.U32 R18, RZ, RZ, RZ ;  /* 0x000000ffff127224 */ /* 0x000fe200078e00ff */
[----:B------:R0:W-:Y:S03]  /*21360*/  REDG.E.OR.64.STRONG.GPU desc[UR4][R28.64], R30 ;  /* 0x0000001e1c00798e */ /* 0x0001e6000f12e504 */
[----:B------:R-:W-:Y:S01]  /*21370*/  IMAD.WIDE.U32 R34, R3, 0x8, R8 ;  /* 0x0000000803227825 */ /* 0x000fe200078e0008 */
[----:B------:R-:W-:Y:S01]  /*21380*/  LOP3.LUT R26, R26, 0xfffff, RZ, 0xc0, !PT ;  /* 0x000fffff1a1a7812 */ /* 0x000fe200078ec0ff */
[----:B------:R1:W-:Y:S01]  /*21390*/  REDG.E.OR.64.STRONG.GPU desc[UR4][R20.64], R18 ;  /* 0x000000121400798e */ /* 0x0003e2000f12e504 */
[C---:B------:R-:W-:Y:S01]  /*213a0*/  SHF.L.U64.HI R5, R16.reuse, 0x14, R17 ;  /* 0x0000001410057819 */ /* 0x040fe20000010211 */
[----:B------:R-:W-:Y:S02]  /*213b0*/  IMAD.SHL.U32 R16, R16, 0x100000, RZ ;  /* 0x0010000010107824 */ /* 0x000fe400078e00ff */
[----:B------:R-:W-:-:S02]  /*213c0*/  VIADD R3, R0, 0x230 ;  /* 0x0000023000037836 */ /* 0x000fc40000000000 */
[----:B------:R-:W-:Y:S01]  /*213d0*/  IMAD.MOV.U32 R27, RZ, RZ, RZ ;  /* 0x000000ffff1b7224 */ /* 0x000fe200078e00ff */
[----:B0-----:R-:W-:Y:S02]  /*213e0*/  LOP3.LUT R30, R16, 0xfff00000, RZ, 0xc0, !PT ;  /* 0xfff00000101e7812 */ /* 0x001fe400078ec0ff */
[----:B------:R-:W4:Y:S01]  /*213f0*/  LDG.E.64.CONSTANT R16, desc[UR4][R6.64+0x1b00] ;  /* 0x001b000406107981 */ /* 0x000f22000c1e9b00 */
[----:B------:R-:W-:-:S03]  /*21400*/  SHF.R.U32.HI R3, RZ, 0x6, R3 ;  /* 0x00000006ff037819 */ /* 0x000fc60000011603 */
[----:B-1----:R-:W4:Y:S04]  /*21410*/  LDG.E.64.CONSTANT R18, desc[UR4][R6.64+0x1c00] ;  /* 0x001c000406127981 */ /* 0x002f28000c1e9b00 */
[----:B------:R0:W-:Y:S01]  /*21420*/  REDG.E.OR.64.STRONG.GPU desc[UR4][R20.64+0x8], R26 ;  /* 0x0000081a1400798e */ /* 0x0001e2000f12e504 */
[----:B------:R-:W-:-:S03]  /*21430*/  IMAD.WIDE.U32 R28, R3, 0x8, R8 ;  /* 0x00000008031c7825 */ /* 0x000fc600078e0008 */
[----:B------:R-:W4:Y:S04]  /*21440*/  LDG.E.CONSTANT R3, desc[UR4][R6.64+0x1f00] ;  /* 0x001f000406037981 */ /* 0x000f28000c1e9900 */
[----:B0-----:R-:W4:Y:S04]  /*21450*/  LDG.E.64.CONSTANT R20, desc[UR4][R6.64+0x1d00] ;  /* 0x001d000406147981 */ /* 0x001f28000c1e9b00 */
[----:B------:R0:W4:Y:S01]  /*21460*/  LDG.E.64.CONSTANT R26, desc[UR4][R6.64+0x1e00] ;  /* 0x001e0004061a7981 */ /* 0x000122000c1e9b00 */
[----:B------:R-:W-:Y:S01]  /*21470*/  LOP3.LUT R31, R5, 0xffff, RZ, 0xc0, !PT ;  /* 0x0000ffff051f7812 */ /* 0x000fe200078ec0ff */
[----:B------:R-:W-:-:S02]  /*21480*/  IMAD.MOV.U32 R32, RZ, RZ, RZ ;  /* 0x000000ffff207224 */ /* 0x000fc400078e00ff */
[----:B------:R-:W-:Y:S02]  /*21490*/  VIADD R5, R0, 0x24c ;  /* 0x0000024c00057836 */ /* 0x000fe40000000000 */
[----:B------:R1:W-:Y:S03]  /*214a0*/  REDG.E.OR.64.STRONG.GPU desc[UR4][R34.64], R30 ;  /* 0x0000001e2200798e */ /* 0x0003e6000f12e504 */
[----:B------:R-:W-:-:S05]  /*214b0*/  SHF.R.U32.HI R5, RZ, 0x6, R5 ;  /* 0x00000006ff057819 */ /* 0x000fca0000011605 */
[----:B-1----:R-:W-:-:S04]  /*214c0*/  IMAD.WIDE.U32 R30, R5, 0x8, R8 ;  /* 0x00000008051e7825 */ /* 0x002fc800078e0008 */
[----:B0-----:R-:W-:Y:S02]  /*214d0*/  IMAD.MOV.U32 R6, RZ, RZ, RZ ;  /* 0x000000ffff067224 */ /* 0x001fe400078e00ff */
[C---:B--2---:R-:W-:Y:S01]  /*214e0*/  IMAD.U32 R33, R22.reuse, 0x10000, RZ ;  /* 0x0001000016217824 */ /* 0x044fe200078e00ff */
[----:B------:R-:W-:-:S04]  /*214f0*/  SHF.R.U64 R22, R22, 0x10, R23 ;  /* 0x0000001016167819 */ /* 0x000fc80000001217 */
[----:B------:R0:W-:Y:S01]  /*21500*/  REDG.E.OR.64.STRONG.GPU desc[UR4][R28.64], R32 ;  /* 0x000000201c00798e */ /* 0x0001e2000f12e504 */
[----:B------:R-:W-:Y:S01]  /*21510*/  LOP3.LUT R22, R22, 0xfff, RZ, 0xc0, !PT ;  /* 0x00000fff16167812 */ /* 0x000fe200078ec0ff */
[----:B------:R-:W-:-:S05]  /*21520*/  IMAD.MOV.U32 R23, RZ, RZ, RZ ;  /* 0x000000ffff177224 */ /* 0x000fca00078e00ff */
[----:B------:R1:W-:Y:S01]  /*21530*/  REDG.E.OR.64.STRONG.GPU desc[UR4][R28.64+0x8], R22 ;  /* 0x000008161c00798e */ /* 0x0003e2000f12e504 */
[----:B0-----:R-:W-:-:S05]  /*21540*/  VIADD R32, R0, 0x268 ;  /* 0x0000026800207836 */ /* 0x001fca0000000000 */
[----:B------:R-:W-:Y:S01]  /*21550*/  SHF.R.U32.HI R5, RZ, 0x6, R32 ;  /* 0x00000006ff057819 */ /* 0x000fe20000011620 */
[----:B-1----:R-:W-:-:S05]  /*21560*/  VIADD R28, R0, 0x2a0 ;  /* 0x000002a0001c7836 */ /* 0x002fca0000000000 */
[----:B------:R-:W-:Y:S02]  /*21570*/  SHF.R.U32.HI R29, RZ, 0x6, R28 ;  /* 0x00000006ff1d7819 */ /* 0x000fe4000001161c */
[C---:B---3--:R-:W-:Y:S01]  /*21580*/  SHF.L.U64.HI R13, R12.reuse, 0xc, R13 ;  /* 0x0000000c0c0d7819 */ /* 0x048fe2000001020d */
[----:B------:R-:W-:Y:S02]  /*21590*/  IMAD.SHL.U32 R12, R12, 0x1000, RZ ;  /* 0x000010000c0c7824 */ /* 0x000fe400078e00ff */
[C---:B-----5:R-:W-:Y:S01]  /*215a0*/  IMAD.SHL.U32 R7, R10.reuse, 0x100, RZ ;  /* 0x000001000a077824 */ /* 0x060fe200078e00ff */
[----:B------:R-:W-:Y:S01]  /*215b0*/  SHF.R.U64 R22, R10, 0x18, R11 ;  /* 0x000000180a167819 */ /* 0x000fe2000000120b */
[----:B------:R-:W-:-:S04]  /*215c0*/  IMAD.WIDE.U32 R10, R5, 0x8, R8 ;  /* 0x00000008050a7825 */ /* 0x000fc800078e0008 */
[----:B------:R-:W-:Y:S01]  /*215d0*/  VIADD R5, R0, 0x284 ;  /* 0x0000028400057836 */ /* 0x000fe20000000000 */
[----:B------:R-:W-:Y:S02]  /*215e0*/  LOP3.LUT R12, R12, 0xfffff000, RZ, 0xc0, !PT ;  /* 0xfffff0000c0c7812 */ /* 0x000fe400078ec0ff */
[----:B------:R-:W-:Y:S01]  /*215f0*/  LOP3.LUT R13, R13, 0xff, RZ, 0xc0, !PT ;  /* 0x000000ff0d0d7812 */ /* 0x000fe200078ec0ff */
[----:B------:R-:W-:Y:S01]  /*21600*/  IMAD.SHL.U32 R4, R4, 0x10, RZ ;  /* 0x0000001004047824 */ /* 0x000fe200078e00ff */
[----:B------:R-:W-:Y:S02]  /*21610*/  SHF.R.U32.HI R5, RZ, 0x6, R5 ;  /* 0x00000006ff057819 */ /* 0x000fe40000011605 */
[----:B------:R-:W-:Y:S01]  /*21620*/  LOP3.LUT R22, R22, 0xf, RZ, 0xc0, !PT ;  /* 0x0000000f16167812 */ /* 0x000fe200078ec0ff */
[----:B------:R0:W-:Y:S01]  /*21630*/  REDG.E.OR.64.STRONG.GPU desc[UR4][R30.64], R12 ;  /* 0x0000000c1e00798e */ /* 0x0001e2000f12e504 */
[----:B------:R-:W-:-:S03]  /*21640*/  LOP3.LUT R4, R4, 0xfffffff0, RZ, 0xc0, !PT ;  /* 0xfffffff004047812 */ /* 0x000fc600078ec0ff */
[----:B------:R4:W-:Y:S04]  /*21650*/  REDG.E.OR.64.STRONG.GPU desc[UR4][R10.64], R6 ;  /* 0x000000060a00798e */ /* 0x0009e8000f12e504 */
[----:B------:R1:W-:Y:S01]  /*21660*/  REDG.E.OR.64.STRONG.GPU desc[UR4][R10.64+0x8], R22 ;  /* 0x000008160a00798e */ /* 0x0003e2000f12e504 */
[----:B0-----:R-:W-:-:S04]  /*21670*/  IMAD.WIDE.U32 R12, R5, 0x8, R8 ;  /* 0x00000008050c7825 */ /* 0x001fc800078e0008 */
[----:B------:R-:W-:Y:S01]  /*21680*/  IMAD.MOV.U32 R5, RZ, RZ, RZ ;  /* 0x000000ffff057224 */ /* 0x000fe200078e00ff */
[----:B----4-:R-:W-:Y:S01]  /*21690*/  LOP3.LUT R7, R2, 0xfffffff, RZ, 0xc0, !PT ;  /* 0x0fffffff02077812 */ /* 0x010fe200078ec0ff */
[----:B------:R-:W-:Y:S02]  /*216a0*/  VIADD R30, R0, 0x2bc ;  /* 0x000002bc001e7836 */ /* 0x000fe40000000000 */
[----:B-1----:R-:W-:Y:S01]  /*216b0*/  IMAD.WIDE.U32 R10, R29, 0x8, R8 ;  /* 0x000000081d0a7825 */ /* 0x002fe200078e0008 */
[----:B------:R0:W-:Y:S02]  /*216c0*/  REDG.E.OR.64.STRONG.GPU desc[UR4][R12.64], R4 ;  /* 0x000000040c00798e */ /* 0x0001e4000f12e504 */
[----:B------:R-:W-:Y:S02]  /*216d0*/  SHF.R.U32.HI R31, RZ, 0x6, R30 ;  /* 0x00000006ff1f7819 */ /* 0x000fe4000001161e */
[----:B------:R1:W-:Y:S01]  /*216e0*/  REDG.E.OR.64.STRONG.GPU desc[UR4][R10.64], R6 ;  /* 0x000000060a00798e */ /* 0x0003e2000f12e504 */
[C---:B------:R-:W-:Y:S01]  /*216f0*/  SHF.R.U64 R30, R24.reuse, 0x4, R25 ;  /* 0x00000004181e7819 */ /* 0x040fe20000001219 */
[----:B------:R-:W-:-:S02]  /*21700*/  IMAD.SHL.U32 R25, R24, 0x10000000, RZ ;  /* 0x1000000018197824 */ /* 0x000fc400078e00ff */
[----:B------:R-:W-:-:S04]  /*21710*/  IMAD.WIDE.U32 R28, R31, 0x8, R8 ;  /* 0x000000081f1c7825 */ /* 0x000fc800078e0008 */
[C---:B0-----:R-:W-:Y:S02]  /*21720*/  VIADD R13, R0.reuse, 0x310 ;  /* 0x00000310000d7836 */ /* 0x041fe40000000000 */
[C---:B------:R-:W-:Y:S02]  /*21730*/  VIADD R4, R0.reuse, 0x2d8 ;  /* 0x000002d800047836 */ /* 0x040fe40000000000 */
[----:B------:R-:W-:Y:S01]  /*21740*/  VIADD R12, R0, 0x2f4 ;  /* 0x000002f4000c7836 */ /* 0x000fe20000000000 */
[C---:B------:R-:W-:Y:S01]  /*21750*/  SHF.L.U64.HI R2, R14.reuse, 0x18, R15 ;  /* 0x000000180e027819 */ /* 0x040fe2000001020f */
[----:B------:R-:W-:Y:S02]  /*21760*/  IMAD.SHL.U32 R22, R14, 0x1000000, RZ ;  /* 0x010000000e167824 */ /* 0x000fe400078e00ff */
[C---:B------:R-:W-:Y:S02]  /*21770*/  VIADD R14, R0.reuse, 0x32c ;  /* 0x0000032c000e7836 */ /* 0x040fe40000000000 */
[----:B-1----:R-:W-:-:S02]  /*21780*/  VIADD R6, R0, 0x348 ;  /* 0x0000034800067836 */ /* 0x002fc40000000000 */
[----:B------:R-:W-:Y:S01]  /*21790*/  VIADD R0, R0, 0x364 ;  /* 0x0000036400007836 */ /* 0x000fe20000000000 */
[----:B------:R-:W-:Y:S01]  /*217a0*/  SHF.R.U32.HI R11, RZ, 0x6, R13 ;  /* 0x00000006ff0b7819 */ /* 0x000fe2000001160d */
[----:B------:R-:W-:Y:S01]  /*217b0*/  IMAD.MOV.U32 R24, RZ, RZ, RZ ;  /* 0x000000ffff187224 */ /* 0x000fe200078e00ff */
[----:B------:R-:W-:Y:S02]  /*217c0*/  SHF.R.U32.HI R5, RZ, 0x6, R4 ;  /* 0x00000006ff057819 */ /* 0x000fe40000011604 */
[----:B------:R-:W-:Y:S02]  /*217d0*/  SHF.R.U32.HI R7, RZ, 0x6, R12 ;  /* 0x00000006ff077819 */ /* 0x000fe4000001160c */
[----:B------:R-:W-:Y:S01]  /*217e0*/  SHF.R.U32.HI R13, RZ, 0x6, R14 ;  /* 0x00000006ff0d7819 */ /* 0x000fe2000001160e */
[----:B------:R0:W-:Y:S01]  /*217f0*/  REDG.E.OR.64.STRONG.GPU desc[UR4][R28.64], R24 ;  /* 0x000000181c00798e */ /* 0x0001e2000f12e504 */
[----:B------:R-:W-:Y:S02]  /*21800*/  SHF.R.U32.HI R15, RZ, 0x6, R6 ;  /* 0x00000006ff0f7819 */ /* 0x000fe40000011606 */
[----:B------:R-:W-:Y:S01]  /*21810*/  SHF.R.U32.HI R23, RZ, 0x6, R0 ;  /* 0x00000006ff177819 */ /* 0x000fe20000011600 */
[----:B------:R-:W-:Y:S01]  /*21820*/  IMAD.MOV.U32 R31, RZ, RZ, RZ ;  /* 0x000000ffff1f7224 */ /* 0x000fe200078e00ff */
[----:B------:R-:W-:Y:S01]  /*21830*/  LOP3.LUT R30, R30, 0xffffff, RZ, 0xc0, !PT ;  /* 0x00ffffff1e1e7812 */ /* 0x000fe200078ec0ff */
[----:B------:R-:W-:-:S04]  /*21840*/  IMAD.WIDE.U32 R4, R5, 0x8, R8 ;  /* 0x0000000805047825 */ /* 0x000fc800078e0008 */
[--C-:B------:R-:W-:Y:S01]  /*21850*/  IMAD.WIDE.U32 R6, R7, 0x8, R8.reuse ;  /* 0x0000000807067825 */ /* 0x100fe200078e0008 */
[----:B------:R-:W-:Y:S03]  /*21860*/  REDG.E.OR.64.STRONG.GPU desc[UR4][R28.64+0x8], R30 ;  /* 0x0000081e1c00798e */ /* 0x000fe6000f12e504 */
[--C-:B------:R-:W-:Y:S01]  /*21870*/  IMAD.WIDE.U32 R10, R11, 0x8, R8.reuse ;  /* 0x000000080b0a7825 */ /* 0x100fe200078e0008 */
[----:B0-----:R-:W-:Y:S02]  /*21880*/  LOP3.LUT R24, R22, 0xff000000, RZ, 0xc0, !PT ;  /* 0xff00000016187812 */ /* 0x001fe400078ec0ff */
[----:B------:R-:W-:Y:S01]  /*21890*/  LOP3.LUT R25, R2, 0xfffff, RZ, 0xc0, !PT ;  /* 0x000fffff02197812 */ /* 0x000fe200078ec0ff */
[----:B------:R-:W-:Y:S01]  /*218a0*/  IMAD.WIDE.U32 R12, R13, 0x8, R8 ;  /* 0x000000080d0c7825 */ /* 0x000fe200078e0008 */
[----:B------:R-:W-:-:S03]  /*218b0*/  SHF.L.U64.HI R0, R18, 0x10, R19 ;  /* 0x0000001012007819 */ /* 0x000fc60000010213 */
[--C-:B------:R-:W-:Y:S01]  /*218c0*/  IMAD.WIDE.U32 R14, R15, 0x8, R8.reuse ;  /* 0x000000080f0e7825 */ /* 0x100fe200078e0008 */
[----:B------:R0:W-:Y:S03]  /*218d0*/  REDG.E.OR.64.STRONG.GPU desc[UR4][R4.64], R24 ;  /* 0x000000180400798e */ /* 0x0001e6000f12e504 */
[----:B------:R-:W-:-:S04]  /*218e0*/  IMAD.WIDE.U32 R8, R23, 0x8, R8 ;  /* 0x0000000817087825 */ /* 0x000fc800078e0008 */
[C---:B------:R-:W-:Y:S01]  /*218f0*/  IMAD.SHL.U32 R23, R16.reuse, 0x100000, RZ ;  /* 0x0010000010177824 */ /* 0x040fe200078e00ff */
[----:B------:R-:W-:Y:S01]  /*21900*/  SHF.R.U64 R16, R16, 0xc, R17 ;  /* 0x0000000c10107819 */ /* 0x000fe20000001211 */
[----:B------:R-:W-:Y:S01]  /*21910*/  IMAD.U32 R18, R18, 0x10000, RZ ;  /* 0x0001000012127824 */ /* 0x000fe200078e00ff */
[----:B------:R-:W-:Y:S01]  /*21920*/  LOP3.LUT R19, R0, 0xfff, RZ, 0xc0, !PT ;  /* 0x00000fff00137812 */ /* 0x000fe200078ec0ff */
[----:B------:R-:W-:Y:S01]  /*21930*/  IMAD.MOV.U32 R22, RZ, RZ, RZ ;  /* 0x000000ffff167224 */ /* 0x000fe200078e00ff */
[----:B------:R-:W-:Y:S01]  /*21940*/  SHF.R.U64 R2, R20, 0x14, R21 ;  /* 0x0000001414027819 */ /* 0x000fe20000001215 */
[----:B------:R-:W-:Y:S01]  /*21950*/  IMAD.MOV.U32 R17, RZ, RZ, RZ ;  /* 0x000000ffff117224 */ /* 0x000fe200078e00ff */
[----:B------:R-:W-:Y:S01]  /*21960*/  LOP3.LUT R16, R16, 0xffff, RZ, 0xc0, !PT ;  /* 0x0000ffff10107812 */ /* 0x000fe200078ec0ff */
[C---:B0-----:R-:W-:Y:S01]  /*21970*/  IMAD.SHL.U32 R4, R26.reuse, 0x100, RZ ;  /* 0x000001001a047824 */ /* 0x041fe200078e00ff */
[----:B------:R-:W-:Y:S01]  /*21980*/  SHF.L.U64.HI R0, R26, 0x8, R27 ;  /* 0x000000081a007819 */ /* 0x000fe2000001021b */
[----:B------:R-:W-:Y:S01]  /*21990*/  IMAD.SHL.U32 R29, R20, 0x1000, RZ ;  /* 0x00001000141d7824 */ /* 0x000fe200078e00ff */
[----:B------:R-:W-:Y:S01]  /*219a0*/  LOP3.LUT R18, R18, 0xffff0000, RZ, 0xc0, !PT ;  /* 0xffff000012127812 */ /* 0x000fe200078ec0ff */
[----:B------:R-:W-:Y:S01]  /*219b0*/  IMAD.SHL.U32 R21, R3, 0x10, RZ ;  /* 0x0000001003157824 */ /* 0x000fe200078e00ff */
[----:B------:R-:W-:Y:S01]  /*219c0*/  LOP3.LUT R2, R2, 0xff, RZ, 0xc0, !PT ;  /* 0x000000ff02027812 */ /* 0x000fe200078ec0ff */
[----:B------:R-:W-:Y:S01]  /*219d0*/  IMAD.MOV.U32 R28, RZ, RZ, RZ ;  /* 0x000000ffff1c7224 */ /* 0x000fe200078e00ff */
[----:B------:R-:W-:Y:S01]  /*219e0*/  REDG.E.OR.64.STRONG.GPU desc[UR4][R6.64], R22 ;  /* 0x000000160600798e */ /* 0x000fe2000f12e504 */
        /* <DEDUP_REMOVED lines=8> */
[----:B------:R-:W-:Y:S04]  /*21a70*/  REDG.E.OR.64.STRONG.GPU desc[UR4][R14.64], R4 ;  /* 0x000000040e00798e */ /* 0x000fe8000f12e504 */
[----:B------:R-:W-:Y:S01]  /*21a80*/  REDG.E.OR.64.STRONG.GPU desc[UR4][R8.64], R20 ;  /* 0x000000140800798e */ /* 0x000fe2000f12e504 */
[----:B------:R-:W-:Y:S05]  /*21a90*/  EXIT ;  /* 0x000000000000794d */ /* 0x000fea0003800000 */
.L_x_496:
        /* <DEDUP_REMOVED lines=26> */
.L_x_498:
[CC--:B0-----:R-:W-:Y:S02]  /*21c40*/  SHF.L.U64.HI R7, R13.reuse, R10.reuse, RZ ;  /* 0x0000000a0d077219 */ /* 0x0c1fe400000102ff */
[----:B------:R-:W-:-:S05]  /*21c50*/  SHF.L.U32 R6, R13, R10, RZ ;  /* 0x0000000a0d067219 */ /* 0x000fca00000006ff */
[----:B------:R1:W-:Y:S02]  /*21c60*/  REDG.E.OR.64.STRONG.GPU desc[UR4][R4.64], R6 ;  /* 0x000000060400798e */ /* 0x0003e4000f12e504 */
.L_x_499:
[----:B------:R-:W-:Y:S05]  /*21c70*/  BSYNC.RECONVERGENT B0 ;  /* 0x0000000000007941 */ /* 0x000fea0003800200 */
.L_x_497:
        /* <DEDUP_REMOVED lines=17> */
.L_x_501:
[-C--:B------:R-:W-:Y:S01]  /*21d90*/  SHF.L.U64.HI R7, R11, R6.reuse, RZ ;  /* 0x000000060b077219 */ /* 0x080fe200000102ff */
[----:B------:R-:W-:Y:S01]  /*21da0*/  IMAD.WIDE.U32 R4, R5, 0x8, R8 ;  /* 0x0000000805047825 */ /* 0x000fe200078e0008 */
[----:B------:R-:W-:-:S05]  /*21db0*/  SHF.L.U32 R6, R11, R6, RZ ;  /* 0x000000060b067219 */ /* 0x000fca00000006ff */
[----:B------:R0:W-:Y:S02]  /*21dc0*/  REDG.E.OR.64.STRONG.GPU desc[UR4][R4.64], R6 ;  /* 0x000000060400798e */ /* 0x0001e4000f12e504 */
.L_x_502:
[----:B------:R-:W-:Y:S05]  /*21dd0*/  BSYNC.RECONVERGENT B0 ;  /* 0x0000000000007941 */ /* 0x000fea0003800200 */
.L_x_500:
        /* <DEDUP_REMOVED lines=17> */
.L_x_504:
[-C--:B------:R-:W-:Y:S01]  /*21ef0*/  SHF.L.U64.HI R7, R11, R6.reuse, RZ ;  /* 0x000000060b077219 */ /* 0x080fe200000102ff */
[----:B------:R-:W-:Y:S01]  /*21f00*/  IMAD.WIDE.U32 R4, R5, 0x8, R8 ;  /* 0x0000000805047825 */ /* 0x000fe200078e0008 */
[----:B------:R-:W-:-:S05]  /*21f10*/  SHF.L.U32 R6, R11, R6, RZ ;  /* 0x000000060b067219 */ /* 0x000fca00000006ff */
[----:B------:R1:W-:Y:S02]  /*21f20*/  REDG.E.OR.64.STRONG.GPU desc[UR4][R4.64], R6 ;  /* 0x000000060400798e */ /* 0x0003e4000f12e504 */
.L_x_505:
[----:B------:R-:W-:Y:S05]  /*21f30*/  BSYNC.RECONVERGENT B0 ;  /* 0x0000000000007941 */ /* 0x000fea0003800200 */
.L_x_503:
        /* <DEDUP_REMOVED lines=17> */
.L_x_507:
[-C--:B------:R-:W-:Y:S01]  /*22050*/  SHF.L.U64.HI R7, R11, R6.reuse, RZ ;  /* 0x000000060b077219 */ /* 0x080fe200000102ff */
[----:B------:R-:W-:Y:S01]  /*22060*/  IMAD.WIDE.U32 R4, R5, 0x8, R8 ;  /* 0x0000000805047825 */ /* 0x000fe200078e0008 */
[----:B------:R-:W-:-:S05]  /*22070*/  SHF.L.U32 R6, R11, R6, RZ ;  /* 0x000000060b067219 */ /* 0x000fca00000006ff */
[----:B------:R0:W-:Y:S02]  /*22080*/  REDG.E.OR.64.STRONG.GPU desc[UR4][R4.64], R6 ;  /* 0x000000060400798e */ /* 0x0001e4000f12e504 */
.L_x_508:
[----:B------:R-:W-:Y:S05]  /*22090*/  BSYNC.RECONVERGENT B0 ;  /* 0x0000000000007941 */ /* 0x000fea0003800200 */
.L_x_506:
        /* <DEDUP_REMOVED lines=17> */
.L_x_510:
[-C--:B------:R-:W-:Y:S01]  /*221b0*/  SHF.L.U64.HI R7, R11, R6.reuse, RZ ;  /* 0x000000060b077219 */ /* 0x080fe200000102ff */
[----:B------:R-:W-:Y:S01]  /*221c0*/  IMAD.WIDE.U32 R4, R5, 0x8, R8 ;  /* 0x0000000805047825 */ /* 0x000fe200078e0008 */
[----:B------:R-:W-:-:S05]  /*221d0*/  SHF.L.U32 R6, R11, R6, RZ ;  /* 0x000000060b067219 */ /* 0x000fca00000006ff */
[----:B------:R1:W-:Y:S02]  /*221e0*/  REDG.E.OR.64.STRONG.GPU desc[UR4][R4.64], R6 ;  /* 0x000000060400798e */ /* 0x0003e4000f12e504 */
.L_x_511:
[----:B------:R-:W-:Y:S05]  /*221f0*/  BSYNC.RECONVERGENT B0 ;  /* 0x0000000000007941 */ /* 0x000fea0003800200 */
.L_x_509:
        /* <DEDUP_REMOVED lines=26> */
.L_x_513:
[-C--:B0-----:R-:W-:Y:S01]  /*223a0*/  SHF.L.U64.HI R7, R13, R12.reuse, RZ ;  /* 0x0000000c0d077219 */ /* 0x081fe200000102ff */
[----:B------:R-:W-:Y:S01]  /*223b0*/  IMAD.WIDE.U32 R4, R11, 0x8, R8 ;  /* 0x000000080b047825 */ /* 0x000fe200078e0008 */
[----:B------:R-:W-:-:S05]  /*223c0*/  SHF.L.U32 R6, R13, R12, RZ ;  /* 0x0000000c0d067219 */ /* 0x000fca00000006ff */
[----:B------:R0:W-:Y:S02]  /*223d0*/  REDG.E.OR.64.STRONG.GPU desc[UR4][R4.64], R6 ;  /* 0x000000060400798e */ /* 0x0001e4000f12e504 */
.L_x_514:
[----:B------:R-:W-:Y:S05]  /*223e0*/  BSYNC.RECONVERGENT B0 ;  /* 0x0000000000007941 */ /* 0x000fea0003800200 */
.L_x_512:
        /* <DEDUP_REMOVED lines=17> */
.L_x_516:
[-C--:B------:R-:W-:Y:S01]  /*22500*/  SHF.L.U64.HI R7, R11, R6.reuse, RZ ;  /* 0x000000060b077219 */ /* 0x080fe200000102ff */
[----:B------:R-:W-:Y:S01]  /*22510*/  IMAD.WIDE.U32 R4, R5, 0x8, R8 ;  /* 0x0000000805047825 */ /* 0x000fe200078e0008 */
[----:B------:R-:W-:-:S05]  /*22520*/  SHF.L.U32 R6, R11, R6, RZ ;  /* 0x000000060b067219 */ /* 0x000fca00000006ff */
[----:B------:R1:W-:Y:S02]  /*22530*/  REDG.E.OR.64.STRONG.GPU desc[UR4][R4.64], R6 ;  /* 0x000000060400798e */ /* 0x0003e4000f12e504 */
.L_x_517:
[----:B------:R-:W-:Y:S05]  /*22540*/  BSYNC.RECONVERGENT B0 ;  /* 0x0000000000007941 */ /* 0x000fea0003800200 */
.L_x_515:
        /* <DEDUP_REMOVED lines=17> */
.L_x_519:
[-C--:B------:R-:W-:Y:S01]  /*22660*/  SHF.L.U64.HI R7, R11, R6.reuse, RZ ;  /* 0x000000060b077219 */ /* 0x080fe200000102ff */
[----:B------:R-:W-:Y:S01]  /*22670*/  IMAD.WIDE.U32 R4, R5, 0x8, R8 ;  /* 0x0000000805047825 */ /* 0x000fe200078e0008 */
[----:B------:R-:W-:-:S05]  /*22680*/  SHF.L.U32 R6, R11, R6, RZ ;  /* 0x000000060b067219 */ /* 0x000fca00000006ff */
[----:B------:R0:W-:Y:S02]  /*22690*/  REDG.E.OR.64.STRONG.GPU desc[UR4][R4.64], R6 ;  /* 0x000000060400798e */ /* 0x0001e4000f12e504 */
.L_x_520:
[----:B------:R-:W-:Y:S05]  /*226a0*/  BSYNC.RECONVERGENT B0 ;  /* 0x0000000000007941 */ /* 0x000fea0003800200 */
.L_x_518:
        /* <DEDUP_REMOVED lines=17> */
.L_x_522:
[-C--:B------:R-:W-:Y:S01]  /*227c0*/  SHF.L.U64.HI R7, R11, R6.reuse, RZ ;  /* 0x000000060b077219 */ /* 0x080fe200000102ff */
[----:B------:R-:W-:Y:S01]  /*227d0*/  IMAD.WIDE.U32 R4, R5, 0x8, R8 ;  /* 0x0000000805047825 */ /* 0x000fe200078e0008 */
[----:B------:R-:W-:-:S05]  /*227e0*/  SHF.L.U32 R6, R11, R6, RZ ;  /* 0x000000060b067219 */ /* 0x000fca00000006ff */
[----:B------:R1:W-:Y:S02]  /*227f0*/  REDG.E.OR.64.STRONG.GPU desc[UR4][R4.64], R6 ;  /* 0x000000060400798e */ /* 0x0003e4000f12e504 */
.L_x_523:
[----:B------:R-:W-:Y:S05]  /*22800*/  BSYNC.RECONVERGENT B0 ;  /* 0x0000000000007941 */ /* 0x000fea0003800200 */
.L_x_521:
        /* <DEDUP_REMOVED lines=17> */
.L_x_525:
[-C--:B------:R-:W-:Y:S01]  /*22920*/  SHF.L.U64.HI R7, R11, R6.reuse, RZ ;  /* 0x000000060b077219 */ /* 0x080fe200000102ff */
[----:B------:R-:W-:Y:S01]  /*22930*/  IMAD.WIDE.U32 R4, R5, 0x8, R8 ;  /* 0x0000000805047825 */ /* 0x000fe200078e0008 */
[----:B------:R-:W-:-:S05]  /*22940*/  SHF.L.U32 R6, R11, R6, RZ ;  /* 0x000000060b067219 */ /* 0x000fca00000006ff */
[----:B------:R0:W-:Y:S02]  /*22950*/  REDG.E.OR.64.STRONG.GPU desc[UR4][R4.64], R6 ;  /* 0x000000060400798e */ /* 0x0001e4000f12e504 */
.L_x_526:
[----:B------:R-:W-:Y:S05]  /*22960*/  BSYNC.RECONVERGENT B0 ;  /* 0x0000000000007941 */ /* 0x000fea0003800200 */
.L_x_524:
        /* <DEDUP_REMOVED lines=26> */
.L_x_528:
[-C--:B0-----:R-:W-:Y:S01]  /*22b10*/  SHF.L.U64.HI R7, R13, R12.reuse, RZ ;  /* 0x0000000c0d077219 */ /* 0x081fe200000102ff */
[----:B------:R-:W-:Y:S01]  /*22b20*/  IMAD.WIDE.U32 R4, R11, 0x8, R8 ;  /* 0x000000080b047825 */ /* 0x000fe200078e0008 */
[----:B------:R-:W-:-:S05]  /*22b30*/  SHF.L.U32 R6, R13, R12, RZ ;  /* 0x0000000c0d067219 */ /* 0x000fca00000006ff */
[----:B------:R1:W-:Y:S02]  /*22b40*/  REDG.E.OR.64.STRONG.GPU desc[UR4][R4.64], R6 ;  /* 0x000000060400798e */ /* 0x0003e4000f12e504 */
.L_x_529:
[----:B------:R-:W-:Y:S05]  /*22b50*/  BSYNC.RECONVERGENT B0 ;  /* 0x0000000000007941 */ /* 0x000fea0003800200 */
.L_x_527:
        /* <DEDUP_REMOVED lines=17> */
.L_x_531:
[-C--:B------:R-:W-:Y:S01]  /*22c70*/  SHF.L.U64.HI R7, R11, R6.reuse, RZ ;  /* 0x000000060b077219 */ /* 0x080fe200000102ff */
[----:B------:R-:W-:Y:S01]  /*22c80*/  IMAD.WIDE.U32 R4, R5, 0x8, R8 ;  /* 0x0000000805047825 */ /* 0x000fe200078e0008 */
[----:B------:R-:W-:-:S05]  /*22c90*/  SHF.L.U32 R6, R11, R6, RZ ;  /* 0x000000060b067219 */ /* 0x000fca00000006ff */
[----:B------:R0:W-:Y:S02]  /*22ca0*/  REDG.E.OR.64.STRONG.GPU desc[UR4][R4.64], R6 ;  /* 0x000000060400798e */ /* 0x0001e4000f12e504 */
.L_x_532:
[----:B------:R-:W-:Y:S05]  /*22cb0*/  BSYNC.RECONVERGENT B0 ;  /* 0x0000000000007941 */ /* 0x000fea0003800200 */
.L_x_530:
        /* <DEDUP_REMOVED lines=17> */
.L_x_534:
[-C--:B------:R-:W-:Y:S01]  /*22dd0*/  SHF.L.U64.HI R7, R11, R6.reuse, RZ ;  /* 0x000000060b077219 */ /* 0x080fe200000102ff */
[----:B------:R-:W-:Y:S01]  /*22de0*/  IMAD.WIDE.U32 R4, R5, 0x8, R8 ;  /* 0x0000000805047825 */ /* 0x000fe200078e0008 */
[----:B------:R-:W-:-:S05]  /*22df0*/  SHF.L.U32 R6, R11, R6, RZ ;  /* 0x000000060b067219 */ /* 0x000fca00000006ff */
[----:B------:R1:W-:Y:S02]  /*22e00*/  REDG.E.OR.64.STRONG.GPU desc[UR4][R4.64], R6 ;  /* 0x000000060400798e */ /* 0x0003e4000f12e504 */
.L_x_535:
[----:B------:R-:W-:Y:S05]  /*22e10*/  BSYNC.RECONVERGENT B0 ;  /* 0x0000000000007941 */ /* 0x000fea0003800200 */
.L_x_533:
        /* <DEDUP_REMOVED lines=17> */
.L_x_537:
[-C--:B------:R-:W-:Y:S01]  /*22f30*/  SHF.L.U64.HI R7, R11, R6.reuse, RZ ;  /* 0x000000060b077219 */ /* 0x080fe200000102ff */
[----:B------:R-:W-:Y:S01]  /*22f40*/  IMAD.WIDE.U32 R4, R5, 0x8, R8 ;  /* 0x0000000805047825 */ /* 0x000fe200078e0008 */
[----:B------:R-:W-:-:S05]  /*22f50*/  SHF.L.U32 R6, R11, R6, RZ ;  /* 0x000000060b067219 */ /* 0x000fca00000006ff */
[----:B------:R0:W-:Y:S02]  /*22f60*/  REDG.E.OR.64.STRONG.GPU desc[UR4][R4.64], R6 ;  /* 0x000000060400798e */ /* 0x0001e4000f12e504 */
.L_x_538:
[----:B------:R-:W-:Y:S05]  /*22f70*/  BSYNC.RECONVERGENT B0 ;  /* 0x0000000000007941 */ /* 0x000fea0003800200 */
.L_x_536:
        /* <DEDUP_REMOVED lines=17> */
.L_x_540:
[-C--:B------:R-:W-:Y:S01]  /*23090*/  SHF.L.U64.HI R7, R11, R6.reuse, RZ ;  /* 0x000000060b077219 */ /* 0x080fe200000102ff */
[----:B------:R-:W-:Y:S01]  /*230a0*/  IMAD.WIDE.U32 R4, R5, 0x8, R8 ;  /* 0x0000000805047825 */ /* 0x000fe200078e0008 */
[----:B------:R-:W-:-:S05]  /*230b0*/  SHF.L.U32 R6, R11, R6, RZ ;  /* 0x000000060b067219 */ /* 0x000fca00000006ff */
[----:B------:R1:W-:Y:S02]  /*230c0*/  REDG.E.OR.64.STRONG.GPU desc[UR4][R4.64], R6 ;  /* 0x000000060400798e */ /* 0x0003e4000f12e504 */
.L_x_541:
[----:B------:R-:W-:Y:S05]  /*230d0*/  BSYNC.RECONVERGENT B0 ;  /* 0x0000000000007941 */ /* 0x000fea0003800200 */
.L_x_539:
        /* <DEDUP_REMOVED lines=16> */
.L_x_543:
[CC--:B------:R-:W-:Y:S02]  /*231e0*/  SHF.L.U64.HI R5, R13.reuse, R6.reuse, RZ ;  /* 0x000000060d057219 */ /* 0x0c0fe400000102ff */
[----:B------:R-:W-:Y:S01]  /*231f0*/  SHF.L.U32 R4, R13, R6, RZ ;  /* 0x000000060d047219 */ /* 0x000fe200000006ff */
[----:B------:R-:W-:-:S05]  /*23200*/  IMAD.WIDE.U32 R6, R11, 0x8, R8 ;  /* 0x000000080b067825 */ /* 0x000fca00078e0008 */
[----:B------:R0:W-:Y:S02]  /*23210*/  REDG.E.OR.64.STRONG.GPU desc[UR4][R6.64], R4 ;  /* 0x000000040600798e */ /* 0x0001e4000f12e504 */
.L_x_544:
[----:B------:R-:W-:Y:S05]  /*23220*/  BSYNC.RECONVERGENT B0 ;  /* 0x0000000000007941 */ /* 0x000fea0003800200 */
.L_x_542:
        /* <DEDUP_REMOVED lines=26> */
.L_x_546:
[-C--:B0-----:R-:W-:Y:S01]  /*233d0*/  SHF.L.U64.HI R7, R13, R12.reuse, RZ ;  /* 0x0000000c0d077219 */ /* 0x081fe200000102ff */
[----:B------:R-:W-:Y:S01]  /*233e0*/  IMAD.WIDE.U32 R4, R11, 0x8, R8 ;  /* 0x000000080b047825 */ /* 0x000fe200078e0008 */
[----:B------:R-:W-:-:S05]  /*233f0*/  SHF.L.U32 R6, R13, R12, RZ ;  /* 0x0000000c0d067219 */ /* 0x000fca00000006ff */
[----:B------:R1:W-:Y:S02]  /*23400*/  REDG.E.OR.64.STRONG.GPU desc[UR4][R4.64], R6 ;  /* 0x000000060400798e */ /* 0x0003e4000f12e504 */
.L_x_547:
[----:B------:R-:W-:Y:S05]  /*23410*/  BSYNC.RECONVERGENT B0 ;  /* 0x0000000000007941 */ /* 0x000fea0003800200 */
.L_x_545:
        /* <DEDUP_REMOVED lines=17> */
.L_x_549:
[-C--:B------:R-:W-:Y:S01]  /*23530*/  SHF.L.U64.HI R7, R11, R6.reuse, RZ ;  /* 0x000000060b077219 */ /* 0x080fe200000102ff */
[----:B------:R-:W-:Y:S01]  /*23540*/  IMAD.WIDE.U32 R4, R5, 0x8, R8 ;  /* 0x0000000805047825 */ /* 0x000fe200078e0008 */
[----:B------:R-:W-:-:S05]  /*23550*/  SHF.L.U32 R6, R11, R6, RZ ;  /* 0x000000060b067219 */ /* 0x000fca00000006ff */
[----:B------:R0:W-:Y:S02]  /*23560*/  REDG.E.OR.64.STRONG.GPU desc[UR4][R4.64], R6 ;  /* 0x000000060400798e */ /* 0x0001e4000f12e504 */
.L_x_550:
[----:B------:R-:W-:Y:S05]  /*23570*/  BSYNC.RECONVERGENT B0 ;  /* 0x0000000000007941 */ /* 0x000fea0003800200 */
.L_x_548:
        /* <DEDUP_REMOVED lines=17> */
.L_x_552:
[-C--:B------:R-:W-:Y:S01]  /*23690*/  SHF.L.U64.HI R7, R11, R6.reuse, RZ ;  /* 0x000000060b077219 */ /* 0x080fe200000102ff */
[----:B------:R-:W-:Y:S01]  /*236a0*/  IMAD.WIDE.U32 R4, R5, 0x8, R8 ;  /* 0x0000000805047825 */ /* 0x000fe200078e0008 */
[----:B------:R-:W-:-:S05]  /*236b0*/  SHF.L.U32 R6, R11, R6, RZ ;  /* 0x000000060b067219 */ /* 0x000fca00000006ff */
[----:B------:R0:W-:Y:S02]  /*236c0*/  REDG.E.OR.64.STRONG.GPU desc[UR4][R4.64], R6 ;  /* 0x000000060400798e */ /* 0x0001e4000f12e504 */
.L_x_553:
[----:B------:R-:W-:Y:S05]  /*236d0*/  BSYNC.RECONVERGENT B0 ;  /* 0x0000000000007941 */ /* 0x000fea0003800200 */
.L_x_551:
        /* <DEDUP_REMOVED lines=17> */
.L_x_555:
[-C--:B------:R-:W-:Y:S01]  /*237f0*/  SHF.L.U64.HI R7, R11, R6.reuse, RZ ;  /* 0x000000060b077219 */ /* 0x080fe200000102ff */
[----:B------:R-:W-:Y:S01]  /*23800*/  IMAD.WIDE.U32 R4, R5, 0x8, R8 ;  /* 0x0000000805047825 */ /* 0x000fe200078e0008 */
[----:B------:R-:W-:-:S05]  /*23810*/  SHF.L.U32 R6, R11, R6, RZ ;  /* 0x000000060b067219 */ /* 0x000fca00000006ff */
[----:B------:R0:W-:Y:S02]  /*23820*/  REDG.E.OR.64.STRONG.GPU desc[UR4][R4.64], R6 ;  /* 0x000000060400798e */ /* 0x0001e4000f12e504 */
.L_x_556:
[----:B------:R-:W-:Y:S05]  /*23830*/  BSYNC.RECONVERGENT B0 ;  /* 0x0000000000007941 */ /* 0x000fea0003800200 */
.L_x_554:
        /* <DEDUP_REMOVED lines=17> */
.L_x_558:
[-C--:B------:R-:W-:Y:S01]  /*23950*/  SHF.L.U64.HI R7, R11, R6.reuse, RZ ;  /* 0x000000060b077219 */ /* 0x080fe200000102ff */
[----:B------:R-:W-:Y:S01]  /*23960*/  IMAD.WIDE.U32 R4, R5, 0x8, R8 ;  /* 0x0000000805047825 */ /* 0x000fe200078e0008 */
[----:B------:R-:W-:-:S05]  /*23970*/  SHF.L.U32 R6, R11, R6, RZ ;  /* 0x000000060b067219 */ /* 0x000fca00000006ff */
[----:B------:R0:W-:Y:S02]  /*23980*/  REDG.E.OR.64.STRONG.GPU desc[UR4][R4.64], R6 ;  /* 0x000000060400798e */ /* 0x0001e4000f12e504 */
.L_x_559:
[----:B------:R-:W-:Y:S05]  /*23990*/  BSYNC.RECONVERGENT B0 ;  /* 0x0000000000007941 */ /* 0x000fea0003800200 */
.L_x_557:
        /* <DEDUP_REMOVED lines=26> */
.L_x_561:
[-C--:B0-----:R-:W-:Y:S01]  /*23b40*/  SHF.L.U64.HI R7, R13, R12.reuse, RZ ;  /* 0x0000000c0d077219 */ /* 0x081fe200000102ff */
[----:B------:R-:W-:Y:S01]  /*23b50*/  IMAD.WIDE.U32 R4, R11, 0x8, R8 ;  /* 0x000000080b047825 */ /* 0x000fe200078e0008 */
[----:B------:R-:W-:-:S05]  /*23b60*/  SHF.L.U32 R6, R13, R12, RZ ;  /* 0x0000000c0d067219 */ /* 0x000fca00000006ff */
[----:B------:R0:W-:Y:S02]  /*23b70*/  REDG.E.OR.64.STRONG.GPU desc[UR4][R4.64], R6 ;  /* 0x000000060400798e */ /* 0x0001e4000f12e504 */
.L_x_562:
[----:B------:R-:W-:Y:S05]  /*23b80*/  BSYNC.RECONVERGENT B0 ;  /* 0x0000000000007941 */ /* 0x000fea0003800200 */
.L_x_560:
        /* <DEDUP_REMOVED lines=17> */
.L_x_564:
[-C--:B------:R-:W-:Y:S01]  /*23ca0*/  SHF.L.U64.HI R7, R11, R6.reuse, RZ ;  /* 0x000000060b077219 */ /* 0x080fe200000102ff */
[----:B------:R-:W-:Y:S01]  /*23cb0*/  IMAD.WIDE.U32 R4, R5, 0x8, R8 ;  /* 0x0000000805047825 */ /* 0x000fe200078e0008 */
[----:B------:R-:W-:-:S05]  /*23cc0*/  SHF.L.U32 R6, R11, R6, RZ ;  /* 0x000000060b067219 */ /* 0x000fca00000006ff */
[----:B------:R0:W-:Y:S02]  /*23cd0*/  REDG.E.OR.64.STRONG.GPU desc[UR4][R4.64], R6 ;  /* 0x000000060400798e */ /* 0x0001e4000f12e504 */
.L_x_565:
[----:B------:R-:W-:Y:S05]  /*23ce0*/  BSYNC.RECONVERGENT B0 ;  /* 0x0000000000007941 */ /* 0x000fea0003800200 */
.L_x_563:
        /* <DEDUP_REMOVED lines=17> */
.L_x_567:
[-C--:B------:R-:W-:Y:S01]  /*23e00*/  SHF.L.U64.HI R7, R11, R6.reuse, RZ ;  /* 0x000000060b077219 */ /* 0x080fe200000102ff */
[----:B------:R-:W-:Y:S01]  /*23e10*/  IMAD.WIDE.U32 R4, R5, 0x8, R8 ;  /* 0x0000000805047825 */ /* 0x000fe200078e0008 */
[----:B------:R-:W-:-:S05]  /*23e20*/  SHF.L.U32 R6, R11, R6, RZ ;  /* 0x000000060b067219 */ /* 0x000fca00000006ff */
[----:B------:R0:W-:Y:S02]  /*23e30*/  REDG.E.OR.64.STRONG.GPU desc[UR4][R4.64], R6 ;  /* 0x000000060400798e */ /* 0x0001e4000f12e504 */
.L_x_568:
[----:B------:R-:W-:Y:S05]  /*23e40*/  BSYNC.RECONVERGENT B0 ;  /* 0x0000000000007941 */ /* 0x000fea0003800200 */
.L_x_566:
        /* <DEDUP_REMOVED lines=17> */
.L_x_570:
[-C--:B------:R-:W-:Y:S01]  /*23f60*/  SHF.L.U64.HI R7, R11, R6.reuse, RZ ;  /* 0x000000060b077219 */ /* 0x080fe200000102ff */
[----:B------:R-:W-:Y:S01]  /*23f70*/  IMAD.WIDE.U32 R4, R5, 0x8, R8 ;  /* 0x0000000805047825 */ /* 0x000fe200078e0008 */
[----:B------:R-:W-:-:S05]  /*23f80*/  SHF.L.U32 R6, R11, R6, RZ ;  /* 0x000000060b067219 */ /* 0x000fca00000006ff */
[----:B------:R0:W-:Y:S02]  /*23f90*/  REDG.E.OR.64.STRONG.GPU desc[UR4][R4.64], R6 ;  /* 0x000000060400798e */ /* 0x0001e4000f12e504 */
.L_x_571:
[----:B------:R-:W-:Y:S05]  /*23fa0*/  BSYNC.RECONVERGENT B0 ;  /* 0x0000000000007941 */ /* 0x000fea0003800200 */
.L_x_569:
        /* <DEDUP_REMOVED lines=17> */
.L_x_573:
[-C--:B------:R-:W-:Y:S01]  /*240c0*/  SHF.L.U64.HI R7, R11, R6.reuse, RZ ;  /* 0x000000060b077219 */ /* 0x080fe200000102ff */
[----:B------:R-:W-:Y:S01]  /*240d0*/  IMAD.WIDE.U32 R4, R5, 0x8, R8 ;  /* 0x0000000805047825 */ /* 0x000fe200078e0008 */
[----:B------:R-:W-:-:S05]  /*240e0*/  SHF.L.U32 R6, R11, R6, RZ ;  /* 0x000000060b067219 */ /* 0x000fca00000006ff */
[----:B------:R0:W-:Y:S02]  /*240f0*/  REDG.E.OR.64.STRONG.GPU desc[UR4][R4.64], R6 ;  /* 0x000000060400798e */ /* 0x0001e4000f12e504 */
.L_x_574:
[----:B------:R-:W-:Y:S05]  /*24100*/  BSYNC.RECONVERGENT B0 ;  /* 0x0000000000007941 */ /* 0x000fea0003800200 */
.L_x_572:
        /* <DEDUP_REMOVED lines=10> */
.L_x_421:
        /* <DEDUP_REMOVED lines=15> */
[----:B------:R-:W5:Y:S04]  /*242a0*/  LDG.E.64.CONSTANT R6, desc[UR4][R4.64+0x600] ;  /* 0x0006000404067981 */ /* 0x000f68000c1e9b00 */
[----:B------:R-:W5:Y:S01]  /*242b0*/  LDG.E.64.CONSTANT R16, desc[UR4][R4.64+0x800] ;  /* 0x0008000404107981 */ /* 0x000f62000c1e9b00 */
[----:B------:R-:W-:-:S03]  /*242c0*/  IMAD R0, R15, 0x3c0, RZ ;  /* 0x000003c00f007824 */ /* 0x000fc600078e02ff */
[----:B------:R-:W5:Y:S02]  /*242d0*/  LDG.E.64.CONSTANT R14, desc[UR4][R4.64+0x900] ;  /* 0x00090004040e7981 */ /* 0x000f64000c1e9b00 */
[----:B------:R-:W-:Y:S01]  /*242e0*/  SHF.R.U32.HI R23, RZ, 0x6, R0 ;  /* 0x00000006ff177819 */ /* 0x000fe20000011600 */
[----:B------:R-:W-:-:S04]  /*242f0*/  IMAD.MOV.U32 R29, RZ, RZ, RZ ;  /* 0x000000ffff1d7224 */ /* 0x000fc800078e00ff */
[----:B------:R-:W-:-:S04]  /*24300*/  IMAD.WIDE.U32 R22, R23, 0x8, R8 ;  /* 0x0000000817167825 */ /* 0x000fc800078e0008 */
[----:B------:R-:W-:Y:S02]  /*24310*/  IMAD.MOV.U32 R26, RZ, RZ, RZ ;  /* 0x000000ffff1a7224 */ /* 0x000fe400078e00ff */
[----:B------:R-:W-:Y:S01]  /*24320*/  IMAD.MOV.U32 R33, RZ, RZ, RZ ;  /* 0x000000ffff217224 */ /* 0x000fe200078e00ff */
[----:B--2---:R-:W-:-:S05]  /*24330*/  LOP3.LUT R28, R28, 0x3fffffff, RZ, 0xc0, !PT ;  /* 0x3fffffff1c1c7812 */ /* 0x004fca00078ec0ff */
[----:B------:R0:W-:Y:S01]  /*24340*/  REDG.E.OR.64.STRONG.GPU desc[UR4][R22.64], R28 ;  /* 0x0000001c1600798e */ /* 0x0001e2000f12e504 */
[C---:B---3--:R-:W-:Y:S01]  /*24350*/  IMAD.SHL.U32 R30, R24.reuse, 0x40000000, RZ ;  /* 0x40000000181e7824 */ /* 0x048fe200078e00ff */
[----:B------:R-:W-:Y:S02]  /*24360*/  SHF.L.U64.HI R24, R24, 0x1e, R25 ;  /* 0x0000001e18187819 */ /* 0x000fe40000010219 */
[C---:B----4-:R-:W-:Y:S01]  /*24370*/  SHF.L.U64.HI R13, R12.reuse, 0x1a, R13 ;  /* 0x0000001a0c0d7819 */ /* 0x050fe2000001020d */
[----:B------:R-:W-:Y:S01]  /*24380*/  IMAD.SHL.U32 R12, R12, 0x4000000, RZ ;  /* 0x040000000c0c7824 */ /* 0x000fe200078e00ff */
[----:B-----5:R-:W-:Y:S01]  /*24390*/  SHF.R.U64 R32, R20, 0x4, R21 ;  /* 0x0000000414207819 */ /* 0x020fe20000001215 */
[----:B0-----:R-:W-:Y:S01]  /*243a0*/  VIADD R28, R0, 0x5a ;  /* 0x0000005a001c7836 */ /* 0x001fe20000000000 */
[----:B------:R-:W-:Y:S01]  /*243b0*/  LOP3.LUT R30, R30, 0xc0000000, RZ, 0xc0, !PT ;  /* 0xc00000001e1e7812 */ /* 0x000fe200078ec0ff */
[----:B------:R-:W-:Y:S01]  /*243c0*/  IMAD.SHL.U32 R27, R20, 0x10000000, RZ ;  /* 0x10000000141b7824 */ /* 0x000fe200078e00ff */
[----:B------:R-:W-:Y:S01]  /*243d0*/  LOP3.LUT R31, R24, 0xfffffff, RZ, 0xc0, !PT ;  /* 0x0fffffff181f7812 */ /* 0x000fe200078ec0ff */
[----:B------:R-:W2:Y:S01]  /*243e0*/  LDG.E.64.CONSTANT R20, desc[UR4][R4.64+0xb00] ;  /* 0x000b000404147981 */ /* 0x000ea2000c1e9b00 */
[----:B------:R-:W-:-:S02]  /*243f0*/  SHF.R.U32.HI R29, RZ, 0x6, R28 ;  /* 0x00000006ff1d7819 */ /* 0x000fc4000001161c */
[----:B------:R-:W-:Y:S01]  /*24400*/  LOP3.LUT R32, R32, 0x3ffffff, RZ, 0xc0, !PT ;  /* 0x03ffffff20207812 */ /* 0x000fe200078ec0ff */
[----:B------:R-:W-:Y:S01]  /*24410*/  REDG.E.OR.64.STRONG.GPU desc[UR4][R22.64], R30 ;  /* 0x0000001e1600798e */ /* 0x000fe2000f12e504 */
[----:B------:R-:W-:Y:S01]  /*24420*/  LOP3.LUT R12, R12, 0xfc000000, RZ, 0xc0, !PT ;  /* 0xfc0000000c0c7812 */ /* 0x000fe200078ec0ff */
[----:B------:R-:W-:Y:S01]  /*24430*/  IMAD.WIDE.U32 R28, R29, 0x8, R8 ;  /* 0x000000081d1c7825 */ /* 0x000fe200078e0008 */
[----:B------:R-:W-:Y:S01]  /*24440*/  LOP3.LUT R13, R13, 0xffffff, RZ, 0xc0, !PT ;  /* 0x00ffffff0d0d7812 */ /* 0x000fe200078ec0ff */
[----:B------:R0:W-:Y:S04]  /*24450*/  REDG.E.OR.64.STRONG.GPU desc[UR4][R22.64], R26 ;  /* 0x0000001a1600798e */ /* 0x0001e8000f12e504 */
[----:B------:R1:W-:Y:S04]  /*24460*/  REDG.E.OR.64.STRONG.GPU desc[UR4][R22.64+0x8], R32 ;  /* 0x000008201600798e */ /* 0x0003e8000f12e504 */
[----:B------:R-:W3:Y:S04]  /*24470*/  LDG.E.64.CONSTANT R24, desc[UR4][R4.64+0xa00] ;  /* 0x000a000404187981 */ /* 0x000ee8000c1e9b00 */
[----:B------:R4:W-:Y:S01]  /*24480*/  REDG.E.OR.64.STRONG.GPU desc[UR4][R28.64], R12 ;  /* 0x0000000c1c00798e */ /* 0x0009e2000f12e504 */
[----:B0-----:R-:W-:Y:S01]  /*24490*/  VIADD R26, R0, 0x78 ;  /* 0x00000078001a7836 */ /* 0x001fe20000000000 */
[C---:B------:R-:W-:Y:S01]  /*244a0*/  SHF.L.U64.HI R11, R10.reuse, 0x16, R11 ;  /* 0x000000160a0b7819 */ /* 0x040fe2000001020b */
[----:B------:R-:W-:Y:S01]  /*244b0*/  IMAD.SHL.U32 R10, R10, 0x400000, RZ ;  /* 0x004000000a0a7824 */ /* 0x000fe200078e00ff */
[C---:B-1----:R-:W-:Y:S01]  /*244c0*/  SHF.R.U64 R32, R18.reuse, 0x8, R19 ;  /* 0x0000000812207819 */ /* 0x042fe20000001213 */
[----:B------:R-:W-:Y:S01]  /*244d0*/  IMAD.SHL.U32 R27, R18, 0x1000000, RZ ;  /* 0x01000000121b7824 */ /* 0x000fe200078e00ff */
[----:B------:R-:W-:Y:S01]  /*244e0*/  SHF.R.U32.HI R31, RZ, 0x6, R26 ;  /* 0x00000006ff1f7819 */ /* 0x000fe2000001161a */
[----:B------:R-:W5:Y:S01]  /*244f0*/  LDG.E.64.CONSTANT R22, desc[UR4][R4.64+0xc00] ;  /* 0x000c000404167981 */ /* 0x000f62000c1e9b00 */
[----:B----4-:R-:W-:Y:S01]  /*24500*/  VIADD R12, R0, 0x96 ;  /* 0x00000096000c7836 */ /* 0x010fe20000000000 */
[----:B------:R-:W-:-:S02]  /*24510*/  LOP3.LUT R32, R32, 0x3fffff, RZ, 0xc0, !PT ;  /* 0x003fffff20207812 */ /* 0x000fc400078ec0ff */
[----:B------:R-:W-:Y:S02]  /*24520*/  IMAD.WIDE.U32 R30, R31, 0x8, R8 ;  /* 0x000000081f1e7825 */ /* 0x000fe400078e0008 */
[----:B------:R-:W-:Y:S02]  /*24530*/  SHF.R.U32.HI R29, RZ, 0x6, R12 ;  /* 0x00000006ff1d7819 */ /* 0x000fe4000001160c */
[----:B------:R-:W-:Y:S01]  /*24540*/  IMAD.MOV.U32 R26, RZ, RZ, RZ ;  /* 0x000000ffff1a7224 */ /* 0x000fe200078e00ff */
[----:B------:R-:W-:Y:S01]  /*24550*/  LOP3.LUT R18, R10, 0xffc00000, RZ, 0xc0, !PT ;  /* 0xffc000000a127812 */ /* 0x000fe200078ec0ff */
[----:B------:R-:W-:Y:S01]  /*24560*/  VIADD R12, R0, 0xb4 ;  /* 0x000000b4000c7836 */ /* 0x000fe20000000000 */
[----:B------:R-:W-:Y:S01]  /*24570*/  LOP3.LUT R19, R11, 0xfffff, RZ, 0xc0, !PT ;  /* 0x000fffff0b137812 */ /* 0x000fe200078ec0ff */
[----:B------:R-:W-:Y:S01]  /*24580*/  IMAD.WIDE.U32 R28, R29, 0x8, R8 ;  /* 0x000000081d1c7825 */ /* 0x000fe200078e0008 */
[----:B------:R0:W-:Y:S04]  /*24590*/  REDG.E.OR.64.STRONG.GPU desc[UR4][R30.64], R26 ;  /* 0x0000001a1e00798e */ /* 0x0001e8000f12e504 */
[----:B------:R-:W4:Y:S04]  /*245a0*/  LDG.E.64.CONSTANT R10, desc[UR4][R4.64+0xd00] ;  /* 0x000d0004040a7981 */ /* 0x000f28000c1e9b00 */
[----:B------:R1:W-:Y:S04]  /*245b0*/  REDG.E.OR.64.STRONG.GPU desc[UR4][R30.64+0x8], R32 ;  /* 0x000008201e00798e */ /* 0x0003e8000f12e504 */
[----:B------:R1:W-:Y:S01]  /*245c0*/  REDG.E.OR.64.STRONG.GPU desc[UR4][R28.64], R18 ;  /* 0x000000121c00798e */ /* 0x0003e2000f12e504 */
[----:B0-----:R-:W-:Y:S01]  /*245d0*/  SHF.R.U32.HI R27, RZ, 0x6, R12 ;  /* 0x00000006ff1b7819 */ /* 0x001fe2000001160c */
[----:B------:R-:W-:-:S02]  /*245e0*/  IMAD.SHL.U32 R13, R6, 0x100000, RZ ;  /* 0x00100000060d7824 */ /* 0x000fc400078e00ff */
[----:B------:R-:W-:Y:S02]  /*245f0*/  IMAD.MOV.U32 R12, RZ, RZ, RZ ;  /* 0x000000ffff0c7224 */ /* 0x000fe400078e00ff */
[----:B------:R-:W-:Y:S01]  /*24600*/  IMAD.WIDE.U32 R26, R27, 0x8, R8 ;  /* 0x000000081b1a7825 */ /* 0x000fe200078e0008 */
[----:B-1----:R-:W-:Y:S02]  /*24610*/  SHF.R.U64 R32, R6, 0xc, R7 ;  /* 0x0000000c06207819 */ /* 0x002fe40000001207 */
[----:B------:R-:W4:Y:S01]  /*24620*/  LDG.E.64.CONSTANT R6, desc[UR4][R4.64+0xe00] ;  /* 0x000e000404067981 */ /* 0x000f22000c1e9b00 */
[C---:B------:R-:W-:Y:S01]  /*24630*/  SHF.L.U64.HI R19, R2.reuse, 0x12, R3 ;  /* 0x0000001202137819 */ /* 0x040fe20000010203 */
[----:B------:R-:W-:Y:S02]  /*24640*/  IMAD.SHL.U32 R3, R2, 0x40000, RZ ;  /* 0x0004000002037824 */ /* 0x000fe400078e00ff */
[----:B------:R0:W-:Y:S01]  /*24650*/  REDG.E.OR.64.STRONG.GPU desc[UR4][R26.64], R12 ;  /* 0x0000000c1a00798e */ /* 0x0001e2000f12e504 */
[----:B------:R-:W-:Y:S01]  /*24660*/  LOP3.LUT R32, R32, 0x3ffff, RZ, 0xc0, !PT ;  /* 0x0003ffff20207812 */ /* 0x000fe200078ec0ff */
[----:B------:R-:W-:-:S02]  /*24670*/  VIADD R18, R0, 0xd2 ;  /* 0x000000d200127836 */ /* 0x000fc40000000000 */
[----:B------:R-:W4:Y:S01]  /*24680*/  LDG.E.CONSTANT R2, desc[UR4][R4.64+0xf00] ;  /* 0x000f000404027981 */ /* 0x000f22000c1e9900 */
[----:B------:R-:W-:Y:S01]  /*24690*/  LOP3.LUT R28, R3, 0xfffc0000, RZ, 0xc0, !PT ;  /* 0xfffc0000031c7812 */ /* 0x000fe200078ec0ff */
[----:B------:R-:W-:Y:S01]  /*246a0*/  VIADD R3, R0, 0xf0 ;  /* 0x000000f000037836 */ /* 0x000fe20000000000 */
[----:B------:R-:W-:Y:S01]  /*246b0*/  SHF.R.U32.HI R31, RZ, 0x6, R18 ;  /* 0x00000006ff1f7819 */ /* 0x000fe20000011612 */
[----:B------:R1:W-:Y:S01]  /*246c0*/  REDG.E.OR.64.STRONG.GPU desc[UR4][R26.64+0x8], R32 ;  /* 0x000008201a00798e */ /* 0x0003e2000f12e504 */
[C---:B------:R-:W-:Y:S01]  /*246d0*/  SHF.R.U64 R18, R16.reuse, 0x10, R17 ;  /* 0x0000001010127819 */ /* 0x040fe20000001211 */
[----:B------:R-:W-:Y:S01]  /*246e0*/  IMAD.U32 R17, R16, 0x10000, RZ ;  /* 0x0001000010117824 */ /* 0x000fe200078e00ff */
[----:B------:R-:W-:Y:S01]  /*246f0*/  LOP3.LUT R29, R19, 0xffff, RZ, 0xc0, !PT ;  /* 0x0000ffff131d7812 */ /* 0x000fe200078ec0ff */
[----:B------:R-:W-:Y:S01]  /*24700*/  IMAD.WIDE.U32 R30, R31, 0x8, R8 ;  /* 0x000000081f1e7825 */ /* 0x000fe200078e0008 */
[----:B0-----:R-:W4:Y:S03]  /*24710*/  LDG.E.64.CONSTANT R12, desc[UR4][R4.64+0x1100] ;  /* 0x00110004040c7981 */ /* 0x001f26000c1e9b00 */
[----:B------:R-:W-:Y:S01]  /*24720*/  IMAD.MOV.U32 R16, RZ, RZ, RZ ;  /* 0x000000ffff107224 */ /* 0x000fe200078e00ff */
[----:B------:R0:W-:Y:S01]  /*24730*/  REDG.E.OR.64.STRONG.GPU desc[UR4][R30.64], R28 ;  /* 0x0000001c1e00798e */ /* 0x0001e2000f12e504 */
[----:B-1----:R-:W-:-:S03]  /*24740*/  SHF.R.U32.HI R27, RZ, 0x6, R3 ;  /* 0x00000006ff1b7819 */ /* 0x002fc60000011603 */
[----:B------:R-:W4:Y:S02]  /*24750*/  LDG.E.CONSTANT R3, desc[UR4][R4.64+0x1000] ;  /* 0x0010000404037981 */ /* 0x000f24000c1e9900 */
[----:B------:R-:W-:-:S05]  /*24760*/  IMAD.WIDE.U32 R26, R27, 0x8, R8 ;  /* 0x000000081b1a7825 */ /* 0x000fca00078e0008 */
[----:B------:R1:W-:Y:S01]  /*24770*/  REDG.E.OR.64.STRONG.GPU desc[UR4][R26.64], R16 ;  /* 0x000000101a00798e */ /* 0x0003e2000f12e504 */
[C---:B0-----:R-:W-:Y:S01]  /*24780*/  SHF.L.U64.HI R29, R14.reuse, 0xe, R15 ;  /* 0x0000000e0e1d7819 */ /* 0x041fe2000001020f */
[----:B------:R-:W-:Y:S02]  /*24790*/  IMAD.SHL.U32 R30, R14, 0x4000, RZ ;  /* 0x000040000e1e7824 */ /* 0x000fe400078e00ff */
[----:B------:R-:W4:Y:S01]  /*247a0*/  LDG.E.64.CONSTANT R14, desc[UR4][R4.64+0x1200] ;  /* 0x00120004040e7981 */ /* 0x000f22000c1e9b00 */
[----:B------:R-:W-:Y:S01]  /*247b0*/  LOP3.LUT R31, R29, 0xfff, RZ, 0xc0, !PT ;  /* 0x00000fff1d1f7812 */ /* 0x000fe200078ec0ff */
[----:B------:R-:W-:Y:S01]  /*247c0*/  IMAD.MOV.U32 R19, RZ, RZ, RZ ;  /* 0x000000ffff137224 */ /* 0x000fe200078e00ff */
[----:B------:R-:W-:-:S05]  /*247d0*/  LOP3.LUT R18, R18, 0x3fff, RZ, 0xc0, !PT ;  /* 0x00003fff12127812 */ /* 0x000fca00078ec0ff */
[----:B------:R0:W-:Y:S01]  /*247e0*/  REDG.E.OR.64.STRONG.GPU desc[UR4][R26.64+0x8], R18 ;  /* 0x000008121a00798e */ /* 0x0001e2000f12e504 */
[----:B-1----:R-:W-:-:S05]  /*247f0*/  VIADD R16, R0, 0x12c ;  /* 0x0000012c00107836 */ /* 0x002fca0000000000 */
[----:B------:R-:W-:Y:S02]  /*24800*/  SHF.R.U32.HI R29, RZ, 0x6, R16 ;  /* 0x00000006ff1d7819 */ /* 0x000fe40000011610 */
[----:B------:R-:W4:Y:S04]  /*24810*/  LDG.E.64.CONSTANT R16, desc[UR4][R4.64+0x1300] ;  /* 0x0013000404107981 */ /* 0x000f28000c1e9b00 */
[----:B0-----:R-:W4:Y:S01]  /*24820*/  LDG.E.64.CONSTANT R18, desc[UR4][R4.64+0x1400] ;  /* 0x0014000404127981 */ /* 0x001f22000c1e9b00 */
[----:B------:R-:W-:-:S05]  /*24830*/  VIADD R28, R0, 0x10e ;  /* 0x0000010e001c7836 */ /* 0x000fca0000000000 */
[----:B------:R-:W-:Y:S02]  /*24840*/  SHF.R.U32.HI R33, RZ, 0x6, R28 ;  /* 0x00000006ff217819 */ /* 0x000fe4000001161c */
[----:B------:R-:W-:-:S03]  /*24850*/  LOP3.LUT R30, R30, 0xffffc000, RZ, 0xc0, !PT ;  /* 0xffffc0001e1e7812 */ /* 0x000fc600078ec0ff */
[----:B------:R-:W-:-:S04]  /*24860*/  IMAD.WIDE.U32 R32, R33, 0x8, R8 ;  /* 0x0000000821207825 */ /* 0x000fc800078e0008 */
[----:B------:R-:W-:Y:S01]  /*24870*/  IMAD.WIDE.U32 R28, R29, 0x8, R8 ;  /* 0x000000081d1c7825 */ /* 0x000fe200078e0008 */
[----:B------:R0:W-:Y:S03]  /*24880*/  REDG.E.OR.64.STRONG.GPU desc[UR4][R32.64], R30 ;  /* 0x0000001e2000798e */ /* 0x0001e6000f12e504 */
[----:B------:R-:W-:Y:S02]  /*24890*/  IMAD.MOV.U32 R27, RZ, RZ, RZ ;  /* 0x000000ffff1b7224 */ /* 0x000fe400078e00ff */
[----:B0-----:R-:W-:-:S05]  /*248a0*/  VIADD R30, R0, 0x14a ;  /* 0x0000014a001e7836 */ /* 0x001fca0000000000 */
[----:B------:R-:W-:-:S05]  /*248b0*/  SHF.R.U32.HI R33, RZ, 0x6, R30 ;  /* 0x00000006ff217819 */ /* 0x000fca000001161e */
[----:B------:R-:W-:Y:S01]  /*248c0*/  IMAD.WIDE.U32 R32, R33, 0x8, R8 ;  /* 0x0000000821207825 */ /* 0x000fe200078e0008 */
[----:B--2---:R-:W-:-:S03]  /*248d0*/  SHF.L.U64.HI R21, R20, 0xa, R21 ;  /* 0x0000000a14157819 */ /* 0x004fc60000010215 */
[----:B------:R-:W-:Y:S01]  /*248e0*/  IMAD.SHL.U32 R20, R20, 0x400, RZ ;  /* 0x0000040014147824 */ /* 0x000fe200078e00ff */
[C---:B---3--:R-:W-:Y:S01]  /*248f0*/  SHF.R.U64 R26, R24.reuse, 0x14, R25 ;  /* 0x00000014181a7819 */ /* 0x048fe20000001219 */
[----:B------:R-:W-:Y:S02]  /*24900*/  IMAD.SHL.U32 R25, R24, 0x1000, RZ ;  /* 0x0000100018197824 */ /* 0x000fe400078e00ff */
[----:B------:R-:W-:Y:S01]  /*24910*/  IMAD.MOV.U32 R24, RZ, RZ, RZ ;  /* 0x000000ffff187224 */ /* 0x000fe200078e00ff */
[----:B------:R-:W-:-:S04]  /*24920*/  LOP3.LUT R26, R26, 0x3ff, RZ, 0xc0, !PT ;  /* 0x000003ff1a1a7812 */ /* 0x000fc800078ec0ff */
[----:B------:R0:W-:Y:S04]  /*24930*/  REDG.E.OR.64.STRONG.GPU desc[UR4][R28.64], R24 ;  /* 0x000000181c00798e */ /* 0x0001e8000f12e504 */
[----:B------:R1:W-:Y:S01]  /*24940*/  REDG.E.OR.64.STRONG.GPU desc[UR4][R28.64+0x8], R26 ;  /* 0x0000081a1c00798e */ /* 0x0003e2000f12e504 */
[----:B------:R-:W-:Y:S02]  /*24950*/  LOP3.LUT R30, R20, 0xfffffc00, RZ, 0xc0, !PT ;  /* 0xfffffc00141e7812 */ /* 0x000fe400078ec0ff */
[----:B------:R-:W-:Y:S02]  /*24960*/  LOP3.LUT R31, R21, 0xff, RZ, 0xc0, !PT ;  /* 0x000000ff151f7812 */ /* 0x000fe400078ec0ff */
[----:B------:R-:W2:Y:S04]  /*24970*/  LDG.E.64.CONSTANT R20, desc[UR4][R4.64+0x1500] ;  /* 0x0015000404147981 */ /* 0x000ea8000c1e9b00 */
[----:B------:R3:W-:Y:S01]  /*24980*/  REDG.E.OR.64.STRONG.GPU desc[UR4][R32.64], R30 ;  /* 0x0000001e2000798e */ /* 0x0007e2000f12e504 */
[----:B0-----:R-:W-:-:S02]  /*24990*/  VIADD R24, R0, 0x168 ;  /* 0x0000016800187836 */ /* 0x001fc40000000000 */
[----:B-1----:R-:W-:-:S03]  /*249a0*/  VIADD R28, R0, 0x186 ;  /* 0x00000186001c7836 */ /* 0x002fc60000000000 */
[----:B------:R-:W-:Y:S02]  /*249b0*/  SHF.R.U32.HI R25, RZ, 0x6, R24 ;  /* 0x00000006ff197819 */ /* 0x000fe40000011618 */
[----:B-----5:R-:W-:Y:S02]  /*249c0*/  SHF.R.U64 R26, R22, 0x18, R23 ;  /* 0x00000018161a7819 */ /* 0x020fe40000001217 */
[----:B------:R-:W-:Y:S02]  /*249d0*/  SHF.R.U32.HI R29, RZ, 0x6, R28 ;  /* 0x00000006ff1d7819 */ /* 0x000fe4000001161c */
[C---:B----4-:R-:W-:Y:S01]  /*249e0*/  SHF.L.U64.HI R11, R10.reuse, 0x6, R11 ;  /* 0x000000060a0b7819 */ /* 0x050fe2000001020b */
[----:B------:R-:W-:Y:S02]  /*249f0*/  IMAD.SHL.U32 R10, R10, 0x40, RZ ;  /* 0x000000400a0a7824 */ /* 0x000fe400078e00ff */
[----:B------:R-:W-:Y:S01]  /*24a00*/  IMAD.SHL.U32 R23, R22, 0x100, RZ ;  /* 0x0000010016177824 */ /* 0x000fe200078e00ff */
[----:B------:R-:W-:Y:S01]  /*24a10*/  LOP3.LUT R26, R26, 0x3f, RZ, 0xc0, !PT ;  /* 0x0000003f1a1a7812 */ /* 0x000fe200078ec0ff */
[----:B------:R-:W-:Y:S01]  /*24a20*/  IMAD.WIDE.U32 R24, R25, 0x8, R8 ;  /* 0x0000000819187825 */ /* 0x000fe200078e0008 */
[----:B------:R-:W-:-:S03]  /*24a30*/  LOP3.LUT R10, R10, 0xffffffc0, RZ, 0xc0, !PT ;  /* 0xffffffc00a0a7812 */ /* 0x000fc600078ec0ff */
[----:B------:R-:W-:Y:S01]  /*24a40*/  IMAD.MOV.U32 R22, RZ, RZ, RZ ;  /* 0x000000ffff167224 */ /* 0x000fe200078e00ff */
[----:B------:R-:W-:Y:S01]  /*24a50*/  LOP3.LUT R11, R11, 0xf, RZ, 0xc0, !PT ;  /* 0x0000000f0b0b7812 */ /* 0x000fe200078ec0ff */
[----:B------:R-:W-:-:S03]  /*24a60*/  IMAD.WIDE.U32 R28, R29, 0x8, R8 ;  /* 0x000000081d1c7825 */ /* 0x000fc600078e0008 */
[----:B------:R0:W-:Y:S01]  /*24a70*/  REDG.E.OR.64.STRONG.GPU desc[UR4][R24.64], R22 ;  /* 0x000000161800798e */ /* 0x0001e2000f12e504 */
[----:B---3--:R-:W-:-:S03]  /*24a80*/  VIADD R30, R0, 0x1a4 ;  /* 0x000001a4001e7836 */ /* 0x008fc60000000000 */
[----:B------:R1:W-:Y:S02]  /*24a90*/  REDG.E.OR.64.STRONG.GPU desc[UR4][R24.64+0x8], R26 ;  /* 0x0000081a1800798e */ /* 0x0003e4000f12e504 */
[----:B------:R-:W-:Y:S02]  /*24aa0*/  SHF.R.U32.HI R31, RZ, 0x6, R30 ;  /* 0x00000006ff1f7819 */ /* 0x000fe4000001161e */
[----:B------:R3:W-:Y:S01]  /*24ab0*/  REDG.E.OR.64.STRONG.GPU desc[UR4][R28.64], R10 ;  /* 0x0000000a1c00798e */ /* 0x0007e2000f12e504 */
[----:B------:R-:W-:Y:S02]  /*24ac0*/  IMAD.SHL.U32 R2, R2, 0x4, RZ ;  /* 0x0000000402027824 */ /* 0x000fe400078e00ff */
[C---:B0-----:R-:W-:Y:S01]  /*24ad0*/  IMAD.SHL.U32 R23, R6.reuse, 0x10, RZ ;  /* 0x0000001006177824 */ /* 0x041fe200078e00ff */
[----:B-1----:R-:W-:Y:S01]  /*24ae0*/  SHF.R.U64 R26, R6, 0x1c, R7 ;  /* 0x0000001c061a7819 */ /* 0x002fe20000001207 */
[----:B------:R-:W-:Y:S01]  /*24af0*/  VIADD R22, R0, 0x1c2 ;  /* 0x000001c200167836 */ /* 0x000fe20000000000 */
[----:B------:R-:W4:Y:S01]  /*24b00*/  LDG.E.64.CONSTANT R6, desc[UR4][R4.64+0x1600] ;  /* 0x0016000404067981 */ /* 0x000f22000c1e9b00 */
[----:B---3--:R-:W-:Y:S01]  /*24b10*/  LOP3.LUT R28, R2, 0xfffffffc, RZ, 0xc0, !PT ;  /* 0xfffffffc021c7812 */ /* 0x008fe200078ec0ff */
[----:B------:R-:W-:-:S02]  /*24b20*/  VIADD R2, R0, 0x1e0 ;  /* 0x000001e000027836 */ /* 0x000fc40000000000 */
[----:B------:R-:W-:Y:S01]  /*24b30*/  IMAD.WIDE.U32 R24, R31, 0x8, R8 ;  /* 0x000000081f187825 */ /* 0x000fe200078e0008 */
[----:B------:R-:W-:Y:S01]  /*24b40*/  SHF.R.U32.HI R31, RZ, 0x6, R22 ;  /* 0x00000006ff1f7819 */ /* 0x000fe20000011616 */
[----:B------:R-:W3:Y:S01]  /*24b50*/  LDG.E.64.CONSTANT R10, desc[UR4][R4.64+0x1700] ;  /* 0x00170004040a7981 */ /* 0x000ee2000c1e9b00 */
[----:B------:R-:W-:Y:S01]  /*24b60*/  SHF.R.U32.HI R33, RZ, 0x6, R2 ;  /* 0x00000006ff217819 */ /* 0x000fe20000011602 */
[----:B------:R-:W-:Y:S01]  /*24b70*/  IMAD.MOV.U32 R22, RZ, RZ, RZ ;  /* 0x000000ffff167224 */ /* 0x000fe200078e00ff */
[----:B------:R-:W-:Y:S01]  /*24b80*/  SHF.R.U64 R2, R12, 0x2, R13 ;  /* 0x000000020c027819 */ /* 0x000fe2000000120d */
[----:B------:R-:W-:Y:S01]  /*24b90*/  VIADD R32, R0, 0x1fe ;  /* 0x000001fe00207836 */ /* 0x000fe20000000000 */
[----:B------:R-:W-:Y:S01]  /*24ba0*/  LOP3.LUT R26, R26, 0x3, RZ, 0xc0, !PT ;  /* 0x000000031a1a7812 */ /* 0x000fe200078ec0ff */
[----:B------:R-:W-:Y:S01]  /*24bb0*/  IMAD.WIDE.U32 R30, R31, 0x8, R8 ;  /* 0x000000081f1e7825 */ /* 0x000fe200078e0008 */
[----:B------:R0:W-:Y:S02]  /*24bc0*/  REDG.E.OR.64.STRONG.GPU desc[UR4][R24.64], R22 ;  /* 0x000000161800798e */ /* 0x0001e4000f12e504 */
[----:B------:R-:W-:Y:S01]  /*24bd0*/  SHF.R.U32.HI R35, RZ, 0x6, R32 ;  /* 0x00000006ff237819 */ /* 0x000fe20000011620 */
[----:B------:R-:W-:Y:S01]  /*24be0*/  IMAD.MOV.U32 R29, RZ, RZ, RZ ;  /* 0x000000ffff1d7224 */ /* 0x000fe200078e00ff */
[----:B------:R-:W-:Y:S01]  /*24bf0*/  LOP3.LUT R32, R2, 0xfffffff, RZ, 0xc0, !PT ;  /* 0x0fffffff02207812 */ /* 0x000fe200078ec0ff */
[----:B------:R1:W-:Y:S04]  /*24c00*/  REDG.E.OR.64.STRONG.GPU desc[UR4][R24.64+0x8], R26 ;  /* 0x0000081a1800798e */ /* 0x0003e8000f12e504 */
[----:B------:R5:W-:Y:S01]  /*24c10*/  REDG.E.OR.64.STRONG.GPU desc[UR4][R30.64], R28 ;  /* 0x0000001c1e00798e */ /* 0x000be2000f12e504 */
[----:B0-----:R-:W-:-:S03]  /*24c20*/  LOP3.LUT R23, R3, 0x3fffffff, RZ, 0xc0, !PT ;  /* 0x3fffffff03177812 */ /* 0x001fc600078ec0ff */
[----:B------:R-:W3:Y:S01]  /*24c30*/  LDG.E.64.CONSTANT R2, desc[UR4][R4.64+0x1800] ;  /* 0x0018000404027981 */ /* 0x000ee2000c1e9b00 */
[----:B-1----:R-:W-:-:S04]  /*24c40*/  IMAD.WIDE.U32 R24, R33, 0x8, R8 ;  /* 0x0000000821187825 */ /* 0x002fc800078e0008 */
[----:B------:R-:W-:Y:S01]  /*24c50*/  IMAD.SHL.U32 R27, R12, 0x40000000, RZ ;  /* 0x400000000c1b7824 */ /* 0x000fe200078e00ff */
[----:B-----5:R-:W-:Y:S01]  /*24c60*/  SHF.L.U64.HI R31, R14, 0x1c, R15 ;  /* 0x0000001c0e1f7819 */ /* 0x020fe2000001020f */
[----:B------:R-:W-:Y:S01]  /*24c70*/  IMAD.WIDE.U32 R12, R35, 0x8, R8 ;  /* 0x00000008230c7825 */ /* 0x000fe200078e0008 */
[----:B------:R0:W-:Y:S03]  /*24c80*/  REDG.E.OR.64.STRONG.GPU desc[UR4][R24.64], R22 ;  /* 0x000000161800798e */ /* 0x0001e6000f12e504 */
[----:B------:R-:W-:Y:S02]  /*24c90*/  IMAD.MOV.U32 R26, RZ, RZ, RZ ;  /* 0x000000ffff1a7224 */ /* 0x000fe400078e00ff */
[----:B------:R-:W-:Y:S02]  /*24ca0*/  IMAD.MOV.U32 R33, RZ, RZ, RZ ;  /* 0x000000ffff217224 */ /* 0x000fe400078e00ff */
[----:B------:R-:W-:Y:S01]  /*24cb0*/  VIADD R28, R0, 0x21c ;  /* 0x0000021c001c7836 */ /* 0x000fe20000000000 */
[----:B------:R-:W-:Y:S01]  /*24cc0*/  SHF.R.U64 R17, R16, 0x6, R17 ;  /* 0x0000000610117819 */ /* 0x000fe20000001211 */
[----:B------:R-:W-:Y:S01]  /*24cd0*/  IMAD.SHL.U32 R30, R14, 0x10000000, RZ ;  /* 0x100000000e1e7824 */ /* 0x000fe200078e00ff */
[----:B------:R1:W-:Y:S04]  /*24ce0*/  REDG.E.OR.64.STRONG.GPU desc[UR4][R12.64], R26 ;  /* 0x0000001a0c00798e */ /* 0x0003e8000f12e504 */
[----:B------:R-:W5:Y:S01]  /*24cf0*/  LDG.E.64.CONSTANT R14, desc[UR4][R4.64+0x1900] ;  /* 0x00190004040e7981 */ /* 0x000f62000c1e9b00 */
[----:B------:R-:W-:Y:S01]  /*24d00*/  SHF.R.U32.HI R29, RZ, 0x6, R28 ;  /* 0x00000006ff1d7819 */ /* 0x000fe2000001161c */
[----:B0-----:R-:W-:-:S02]  /*24d10*/  VIADD R22, R0, 0x23a ;  /* 0x0000023a00167836 */ /* 0x001fc40000000000 */
[----:B------:R0:W-:Y:S01]  /*24d20*/  REDG.E.OR.64.STRONG.GPU desc[UR4][R12.64+0x8], R32 ;  /* 0x000008200c00798e */ /* 0x0001e2000f12e504 */
[----:B------:R-:W-:Y:S02]  /*24d30*/  LOP3.LUT R28, R17, 0xffffff, RZ, 0xc0, !PT ;  /* 0x00ffffff111c7812 */ /* 0x000fe400078ec0ff */
[C---:B------:R-:W-:Y:S01]  /*24d40*/  SHF.L.U64.HI R17, R18.reuse, 0x18, R19 ;  /* 0x0000001812117819 */ /* 0x040fe20000010213 */
[----:B------:R-:W-:Y:S01]  /*24d50*/  IMAD.SHL.U32 R18, R18, 0x1000000, RZ ;  /* 0x0100000012127824 */ /* 0x000fe200078e00ff */
[----:B------:R-:W-:Y:S01]  /*24d60*/  LOP3.LUT R25, R31, 0x3ffffff, RZ, 0xc0, !PT ;  /* 0x03ffffff1f197812 */ /* 0x000fe200078ec0ff */
[----:B-1----:R-:W-:Y:S01]  /*24d70*/  IMAD.WIDE.U32 R26, R29, 0x8, R8 ;  /* 0x000000081d1a7825 */ /* 0x002fe200078e0008 */
[----:B------:R-:W-:Y:S02]  /*24d80*/  LOP3.LUT R24, R30, 0xf0000000, RZ, 0xc0, !PT ;  /* 0xf00000001e187812 */ /* 0x000fe400078ec0ff */
[----:B------:R-:W-:Y:S01]  /*24d90*/  SHF.R.U32.HI R31, RZ, 0x6, R22 ;  /* 0x00000006ff1f7819 */ /* 0x000fe20000011616 */
[----:B0-----:R-:W5:Y:S01]  /*24da0*/  LDG.E.64.CONSTANT R12, desc[UR4][R4.64+0x1a00] ;  /* 0x001a0004040c7981 */ /* 0x001f62000c1e9b00 */
[----:B------:R-:W-:-:S02]  /*24db0*/  IMAD.SHL.U32 R23, R16, 0x4000000, RZ ;  /* 0x0400000010177824 */ /* 0x000fc400078e00ff */
[----:B------:R-:W-:Y:S01]  /*24dc0*/  VIADD R16, R0, 0x258 ;  /* 0x0000025800107836 */ /* 0x000fe20000000000 */
[----:B------:R-:W-:Y:S01]  /*24dd0*/  LOP3.LUT R32, R18, 0xff000000, RZ, 0xc0, !PT ;  /* 0xff00000012207812 */ /* 0x000fe200078ec0ff */
[----:B------:R0:W-:Y:S01]  /*24de0*/  REDG.E.OR.64.STRONG.GPU desc[UR4][R26.64], R24 ;  /* 0x000000181a00798e */ /* 0x0001e2000f12e504 */
[----:B------:R-:W-:Y:S01]  /*24df0*/  IMAD.WIDE.U32 R30, R31, 0x8, R8 ;  /* 0x000000081f1e7825 */ /* 0x000fe200078e0008 */
[----:B------:R-:W-:-:S03]  /*24e00*/  LOP3.LUT R33, R17, 0x3fffff, RZ, 0xc0, !PT ;  /* 0x003fffff11217812 */ /* 0x000fc600078ec0ff */
[----:B------:R-:W-:Y:S02]  /*24e10*/  IMAD.MOV.U32 R22, RZ, RZ, RZ ;  /* 0x000000ffff167224 */ /* 0x000fe400078e00ff */
[----:B------:R-:W-:Y:S01]  /*24e20*/  VIADD R18, R0, 0x276 ;  /* 0x0000027600127836 */ /* 0x000fe20000000000 */
[----:B------:R-:W-:Y:S02]  /*24e30*/  SHF.R.U32.HI R35, RZ, 0x6, R16 ;  /* 0x00000006ff237819 */ /* 0x000fe40000011610 */
[----:B------:R-:W5:Y:S04]  /*24e40*/  LDG.E.64.CONSTANT R16, desc[UR4][R4.64+0x1b00] ;  /* 0x001b000404107981 */ /* 0x000f68000c1e9b00 */
[----:B0-----:R-:W5:Y:S01]  /*24e50*/  LDG.E.64.CONSTANT R24, desc[UR4][R4.64+0x1c00] ;  /* 0x001c000404187981 */ /* 0x001f62000c1e9b00 */
[----:B------:R-:W-:Y:S01]  /*24e60*/  SHF.R.U32.HI R27, RZ, 0x6, R18 ;  /* 0x00000006ff1b7819 */ /* 0x000fe20000011612 */
[----:B------:R-:W-:-:S02]  /*24e70*/  IMAD.MOV.U32 R29, RZ, RZ, RZ ;  /* 0x000000ffff1d7224 */ /* 0x000fc400078e00ff */
[----:B------:R0:W-:Y:S04]  /*24e80*/  REDG.E.OR.64.STRONG.GPU desc[UR4][R30.64], R22 ;  /* 0x000000161e00798e */ /* 0x0001e8000f12e504 */
[----:B------:R-:W5:Y:S04]  /*24e90*/  LDG.E.64.CONSTANT R18, desc[UR4][R4.64+0x1e00] ;  /* 0x001e000404127981 */ /* 0x000f68000c1e9b00 */
[----:B------:R1:W-:Y:S04]  /*24ea0*/  REDG.E.OR.64.STRONG.GPU desc[UR4][R30.64+0x8], R28 ;  /* 0x0000081c1e00798e */ /* 0x0003e8000f12e504 */
[----:B0-----:R-:W5:Y:S04]  /*24eb0*/  LDG.E.64.CONSTANT R22, desc[UR4][R4.64+0x1d00] ;  /* 0x001d000404167981 */ /* 0x001f68000c1e9b00 */
[----:B-1----:R0:W5:Y:S01]  /*24ec0*/  LDG.E.CONSTANT R28, desc[UR4][R4.64+0x1f00] ;  /* 0x001f0004041c7981 */ /* 0x002162000c1e9900 */
[----:B------:R-:W-:-:S05]  /*24ed0*/  VIADD R29, R0, 0x294 ;  /* 0x00000294001d7836 */ /* 0x000fca0000000000 */
[----:B------:R-:W-:Y:S01]  /*24ee0*/  SHF.R.U32.HI R29, RZ, 0x6, R29 ;  /* 0x00000006ff1d7819 */ /* 0x000fe2000001161d */
[----:B------:R-:W-:-:S04]  /*24ef0*/  IMAD.WIDE.U32 R34, R35, 0x8, R8 ;  /* 0x0000000823227825 */ /* 0x000fc800078e0008 */
[--C-:B0-----:R-:W-:Y:S01]  /*24f00*/  IMAD.WIDE.U32 R4, R29, 0x8, R8.reuse ;  /* 0x000000081d047825 */ /* 0x101fe200078e0008 */
[----:B------:R-:W-:Y:S03]  /*24f10*/  REDG.E.OR.64.STRONG.GPU desc[UR4][R34.64], R32 ;  /* 0x000000202200798e */ /* 0x000fe6000f12e504 */
[----:B------:R-:W-:Y:S02]  /*24f20*/  VIADD R29, R0, 0x2b2 ;  /* 0x000002b2001d7836 */ /* 0x000fe40000000000 */
[----:B------:R-:W-:-:S04]  /*24f30*/  IMAD.WIDE.U32 R26, R27, 0x8, R8 ;  /* 0x000000081b1a7825 */ /* 0x000fc800078e0008 */
[----:B------:R-:W-:Y:S01]  /*24f40*/  IMAD.MOV.U32 R36, RZ, RZ, RZ ;  /* 0x000000ffff247224 */ /* 0x000fe200078e00ff */
[----:B------:R-:W-:Y:S01]  /*24f50*/  SHF.R.U32.HI R29, RZ, 0x6, R29 ;  /* 0x00000006ff1d7819 */ /* 0x000fe2000001161d */
[C---:B--2---:R-:W-:Y:S01]  /*24f60*/  IMAD.SHL.U32 R37, R20.reuse, 0x400000, RZ ;  /* 0x0040000014257824 */ /* 0x044fe200078e00ff */
[----:B------:R-:W-:Y:S01]  /*24f70*/  SHF.R.U64 R20, R20, 0xa, R21 ;  /* 0x0000000a14147819 */ /* 0x000fe20000001215 */
[----:B------:R-:W-:-:S03]  /*24f80*/  IMAD.MOV.U32 R21, RZ, RZ, RZ ;  /* 0x000000ffff157224 */ /* 0x000fc600078e00ff */
[----:B------:R-:W-:Y:S01]  /*24f90*/  LOP3.LUT R20, R20, 0xfffff, RZ, 0xc0, !PT ;  /* 0x000fffff14147812 */ /* 0x000fe200078ec0ff */
[----:B------:R-:W-:Y:S04]  /*24fa0*/  REDG.E.OR.64.STRONG.GPU desc[UR4][R26.64], R36 ;  /* 0x000000241a00798e */ /* 0x000fe8000f12e504 */
[----:B------:R0:W-:Y:S02]  /*24fb0*/  REDG.E.OR.64.STRONG.GPU desc[UR4][R26.64+0x8], R20 ;  /* 0x000008141a00798e */ /* 0x0001e4000f12e504 */
[----:B0-----:R-:W-:-:S04]  /*24fc0*/  IMAD.WIDE.U32 R20, R29, 0x8, R8 ;  /* 0x000000081d147825 */ /* 0x001fc800078e0008 */
[----:B------:R-:W-:Y:S02]  /*24fd0*/  VIADD R29, R0, 0x2d0 ;  /* 0x000002d0001d7836 */ /* 0x000fe40000000000 */
[----:B------:R-:W-:Y:S01]  /*24fe0*/  IMAD.MOV.U32 R27, RZ, RZ, RZ ;  /* 0x000000ffff1b7224 */ /* 0x000fe200078e00ff */
[C---:B----4-:R-:W-:Y:S01]  /*24ff0*/  SHF.L.U64.HI R7, R6.reuse, 0x14, R7 ;  /* 0x0000001406077819 */ /* 0x050fe20000010207 */
[----:B------:R-:W-:-:S03]  /*25000*/  IMAD.SHL.U32 R6, R6, 0x100000, RZ ;  /* 0x0010000006067824 */ /* 0x000fc600078e00ff */
[----:B------:R-:W-:Y:S02]  /*25010*/  LOP3.LUT R7, R7, 0x3ffff, RZ, 0xc0, !PT ;  /* 0x0003ffff07077812 */ /* 0x000fe400078ec0ff */
[----:B------:R-:W-:Y:S02]  /*25020*/  LOP3.LUT R6, R6, 0xfff00000, RZ, 0xc0, !PT ;  /* 0xfff0000006067812 */ /* 0x000fe400078ec0ff */
[C---:B---3--:R-:W-:Y:S01]  /*25030*/  SHF.R.U64 R26, R10.reuse, 0xe, R11 ;  /* 0x0000000e0a1a7819 */ /* 0x048fe2000000120b */
[----:B------:R-:W-:Y:S02]  /*25040*/  IMAD.SHL.U32 R11, R10, 0x40000, RZ ;  /* 0x000400000a0b7824 */ /* 0x000fe400078e00ff */
[----:B------:R0:W-:Y:S01]  /*25050*/  REDG.E.OR.64.STRONG.GPU desc[UR4][R4.64], R6 ;  /* 0x000000060400798e */ /* 0x0001e2000f12e504 */
[----:B------:R-:W-:Y:S01]  /*25060*/  IMAD.MOV.U32 R10, RZ, RZ, RZ ;  /* 0x000000ffff0a7224 */ /* 0x000fe200078e00ff */
[----:B------:R-:W-:-:S04]  /*25070*/  LOP3.LUT R26, R26, 0xffff, RZ, 0xc0, !PT ;  /* 0x0000ffff1a1a7812 */ /* 0x000fc800078ec0ff */
[----:B------:R1:W-:Y:S04]  /*25080*/  REDG.E.OR.64.STRONG.GPU desc[UR4][R20.64], R10 ;  /* 0x0000000a1400798e */ /* 0x0003e8000f12e504 */
[----:B------:R2:W-:Y:S01]  /*25090*/  REDG.E.OR.64.STRONG.GPU desc[UR4][R20.64+0x8], R26 ;  /* 0x0000081a1400798e */ /* 0x0005e2000f12e504 */
[----:B0-----:R-:W-:Y:S01]  /*250a0*/  VIADD R4, R0, 0x2ee ;  /* 0x000002ee00047836 */ /* 0x001fe20000000000 */
[----:B------:R-:W-:Y:S02]  /*250b0*/  SHF.R.U32.HI R5, RZ, 0x6, R29 ;  /* 0x00000006ff057819 */ /* 0x000fe4000001161d */
[C---:B------:R-:W-:Y:S01]  /*250c0*/  SHF.L.U64.HI R3, R2.reuse, 0x10, R3 ;  /* 0x0000001002037819 */ /* 0x040fe20000010203 */
[----:B------:R-:W-:Y:S01]  /*250d0*/  IMAD.U32 R2, R2, 0x10000, RZ ;  /* 0x0001000002027824 */ /* 0x000fe200078e00ff */
[----:B------:R-:W-:Y:S01]  /*250e0*/  SHF.R.U32.HI R29, RZ, 0x6, R4 ;  /* 0x00000006ff1d7819 */ /* 0x000fe20000011604 */
[----:B------:R-:W-:Y:S01]  /*250f0*/  IMAD.WIDE.U32 R4, R5, 0x8, R8 ;  /* 0x0000000805047825 */ /* 0x000fe200078e0008 */
[----:B------:R-:W-:-:S02]  /*25100*/  LOP3.LUT R3, R3, 0x3fff, RZ, 0xc0, !PT ;  /* 0x00003fff03037812 */ /* 0x000fc400078ec0ff */
[----:B------:R-:W-:Y:S01]  /*25110*/  LOP3.LUT R2, R2, 0xffff0000, RZ, 0xc0, !PT ;  /* 0xffff000002027812 */ /* 0x000fe200078ec0ff */
[----:B-1----:R-:W-:-:S04]  /*25120*/  IMAD.WIDE.U32 R10, R29, 0x8, R8 ;  /* 0x000000081d0a7825 */ /* 0x002fc800078e0008 */
[----:B------:R0:W-:Y:S01]  /*25130*/  REDG.E.OR.64.STRONG.GPU desc[UR4][R4.64], R2 ;  /* 0x000000020400798e */ /* 0x0001e2000f12e504 */
[----:B--2---:R-:W-:Y:S02]  /*25140*/  IMAD.MOV.U32 R21, RZ, RZ, RZ ;  /* 0x000000ffff157224 */ /* 0x004fe400078e00ff */
[C---:B------:R-:W-:Y:S02]  /*25150*/  VIADD R26, R0.reuse, 0x348 ;  /* 0x00000348001a7836 */ /* 0x040fe40000000000 */
[----:B------:R-:W-:Y:S01]  /*25160*/  VIADD R27, R0, 0x366 ;  /* 0x00000366001b7836 */ /* 0x000fe20000000000 */
[C---:B-----5:R-:W-:Y:S01]  /*25170*/  SHF.R.U64 R6, R14.reuse, 0x12, R15 ;  /* 0x000000120e067819 */ /* 0x060fe2000000120f */
[----:B------:R-:W-:-:S03]  /*25180*/  IMAD.SHL.U32 R7, R14, 0x4000, RZ ;  /* 0x000040000e077824 */ /* 0x000fc600078e00ff */
[----:B------:R-:W-:Y:S01]  /*25190*/  LOP3.LUT R20, R6, 0xfff, RZ, 0xc0, !PT ;  /* 0x00000fff06147812 */ /* 0x000fe200078ec0ff */
[----:B------:R-:W-:Y:S02]  /*251a0*/  IMAD.MOV.U32 R6, RZ, RZ, RZ ;  /* 0x000000ffff067224 */ /* 0x000fe400078e00ff */
[----:B0-----:R-:W-:-:S03]  /*251b0*/  VIADD R2, R0, 0x384 ;  /* 0x0000038400027836 */ /* 0x001fc60000000000 */
[----:B------:R0:W-:Y:S04]  /*251c0*/  REDG.E.OR.64.STRONG.GPU desc[UR4][R10.64], R6 ;  /* 0x000000060a00798e */ /* 0x0001e8000f12e504 */
[----:B------:R1:W-:Y:S01]  /*251d0*/  REDG.E.OR.64.STRONG.GPU desc[UR4][R10.64+0x8], R20 ;  /* 0x000008140a00798e */ /* 0x0003e2000f12e504 */
[C---:B------:R-:W-:Y:S01]  /*251e0*/  SHF.L.U64.HI R14, R12.reuse, 0xc, R13 ;  /* 0x0000000c0c0e7819 */ /* 0x040fe2000001020d */
[----:B------:R-:W-:Y:S02]  /*251f0*/  IMAD.SHL.U32 R15, R12, 0x1000, RZ ;  /* 0x000010000c0f7824 */ /* 0x000fe400078e00ff */
[C---:B------:R-:W-:Y:S02]  /*25200*/  VIADD R13, R0.reuse, 0x32a ;  /* 0x0000032a000d7836 */ /* 0x040fe40000000000 */
[----:B------:R-:W-:-:S02]  /*25210*/  VIADD R12, R0, 0x30c ;  /* 0x0000030c000c7836 */ /* 0x000fc40000000000 */
[----:B------:R-:W-:Y:S01]  /*25220*/  VIADD R0, R0, 0x3a2 ;  /* 0x000003a200007836 */ /* 0x000fe20000000000 */
[----:B------:R-:W-:Y:S02]  /*25230*/  SHF.R.U32.HI R5, RZ, 0x6, R13 ;  /* 0x00000006ff057819 */ /* 0x000fe4000001160d */
[----:B------:R-:W-:Y:S02]  /*25240*/  SHF.R.U32.HI R3, RZ, 0x6, R12 ;  /* 0x00000006ff037819 */ /* 0x000fe4000001160c */
[----:B0-----:R-:W-:Y:S02]  /*25250*/  SHF.R.U32.HI R7, RZ, 0x6, R26 ;  /* 0x00000006ff077819 */ /* 0x001fe4000001161a */
[----:B-1----:R-:W-:Y:S02]  /*25260*/  SHF.R.U32.HI R11, RZ, 0x6, R27 ;  /* 0x00000006ff0b7819 */ /* 0x002fe4000001161b */
[----:B------:R-:W-:Y:S02]  /*25270*/  SHF.R.U32.HI R13, RZ, 0x6, R2 ;  /* 0x00000006ff0d7819 */ /* 0x000fe40000011602 */
[----:B------:R-:W-:-:S02]  /*25280*/  SHF.R.U32.HI R21, RZ, 0x6, R0 ;  /* 0x00000006ff157819 */ /* 0x000fc40000011600 */
[----:B------:R-:W-:Y:S01]  /*25290*/  SHF.L.U64.HI R0, R24, 0x8, R25 ;  /* 0x0000000818007819 */ /* 0x000fe20000010219 */
[----:B------:R-:W-:Y:S01]  /*252a0*/  IMAD.WIDE.U32 R2, R3, 0x8, R8 ;  /* 0x0000000803027825 */ /* 0x000fe200078e0008 */
[----:B------:R-:W-:-:S03]  /*252b0*/  LOP3.LUT R20, R15, 0xfffff000, RZ, 0xc0, !PT ;  /* 0xfffff0000f147812 */ /* 0x000fc600078ec0ff */
[----:B------:R-:W-:Y:S01]  /*252c0*/  IMAD.WIDE.U32 R4, R5, 0x8, R8 ;  /* 0x0000000805047825 */ /* 0x000fe200078e0008 */
[----:B------:R-:W-:-:S03]  /*252d0*/  LOP3.LUT R25, R0, 0x3f, RZ, 0xc0, !PT ;  /* 0x0000003f00197812 */ /* 0x000fc600078ec0ff */
[----:B------:R-:W-:Y:S01]  /*252e0*/  IMAD.WIDE.U32 R6, R7, 0x8, R8 ;  /* 0x0000000807067825 */ /* 0x000fe200078e0008 */
[----:B------:R-:W-:-:S03]  /*252f0*/  SHF.L.U64.HI R0, R18, 0x4, R19 ;  /* 0x0000000412007819 */ /* 0x000fc60000010213 */
[----:B------:R-:W-:-:S04]  /*25300*/  IMAD.WIDE.U32 R10, R11, 0x8, R8 ;  /* 0x000000080b0a7825 */ /* 0x000fc800078e0008 */
[----:B------:R-:W-:-:S04]  /*25310*/  IMAD.WIDE.U32 R12, R13, 0x8, R8 ;  /* 0x000000080d0c7825 */ /* 0x000fc800078e0008 */
[C---:B------:R-:W-:Y:S01]  /*25320*/  IMAD.SHL.U32 R15, R16.reuse, 0x400, RZ ;  /* 0x00000400100f7824 */ /* 0x040fe200078e00ff */
[----:B------:R-:W-:Y:S01]  /*25330*/  SHF.R.U64 R16, R16, 0x16, R17 ;  /* 0x0000001610107819 */ /* 0x000fe20000001211 */
[----:B------:R-:W-:Y:S01]  /*25340*/  IMAD.WIDE.U32 R8, R21, 0x8, R8 ;  /* 0x0000000815087825 */ /* 0x000fe200078e0008 */
[----:B------:R-:W-:-:S03]  /*25350*/  LOP3.LUT R21, R14, 0x3ff, RZ, 0xc0, !PT ;  /* 0x000003ff0e157812 */ /* 0x000fc600078ec0ff */
[----:B------:R-:W-:Y:S02]  /*25360*/  IMAD.SHL.U32 R24, R24, 0x100, RZ ;  /* 0x0000010018187824 */ /* 0x000fe400078e00ff */
[----:B------:R-:W-:Y:S02]  /*25370*/  IMAD.MOV.U32 R14, RZ, RZ, RZ ;  /* 0x000000ffff0e7224 */ /* 0x000fe400078e00ff */
[C---:B------:R-:W-:Y:S01]  /*25380*/  IMAD.SHL.U32 R27, R22.reuse, 0x40, RZ ;  /* 0x00000040161b7824 */ /* 0x040fe200078e00ff */
[----:B------:R-:W-:Y:S01]  /*25390*/  SHF.R.U64 R22, R22, 0x1a, R23 ;  /* 0x0000001a16167819 */ /* 0x000fe20000001217 */
[----:B------:R-:W-:Y:S01]  /*253a0*/  IMAD.SHL.U32 R18, R18, 0x10, RZ ;  /* 0x0000001012127824 */ /* 0x000fe200078e00ff */
[----:B------:R-:W-:Y:S01]  /*253b0*/  LOP3.LUT R16, R16, 0xff, RZ, 0xc0, !PT ;  /* 0x000000ff10107812 */ /* 0x000fe200078ec0ff */
[----:B------:R-:W-:Y:S01]  /*253c0*/  IMAD.MOV.U32 R17, RZ, RZ, RZ ;  /* 0x000000ffff117224 */ /* 0x000fe200078e00ff */
[----:B------:R-:W-:Y:S01]  /*253d0*/  LOP3.LUT R24, R24, 0xffffff00, RZ, 0xc0, !PT ;  /* 0xffffff0018187812 */ /* 0x000fe200078ec0ff */
[----:B------:R0:W-:Y:S01]  /*253e0*/  REDG.E.OR.64.STRONG.GPU desc[UR4][R2.64], R20 ;  /* 0x000000140200798e */ /* 0x0001e2000f12e504 */
[----:B------:R-:W-:-:S02]  /*253f0*/  IMAD.MOV.U32 R26, RZ, RZ, RZ ;  /* 0x000000ffff1a7224 */ /* 0x000fc400078e00ff */
[----:B------:R-:W-:Y:S01]  /*25400*/  IMAD.SHL.U32 R29, R28, 0x4, RZ ;  /* 0x000000041c1d7824 */ /* 0x000fe200078e00ff */
[----:B------:R1:W-:Y:S01]  /*25410*/  REDG.E.OR.64.STRONG.GPU desc[UR4][R4.64], R14 ;  /* 0x0000000e0400798e */ /* 0x0003e2000f12e504 */
[----:B------:R-:W-:-:S03]  /*25420*/  IMAD.MOV.U32 R28, RZ, RZ, RZ ;  /* 0x000000ffff1c7224 */ /* 0x000fc600078e00ff */
[----:B------:R-:W-:Y:S04]  /*25430*/  REDG.E.OR.64.STRONG.GPU desc[UR4][R4.64+0x8], R16 ;  /* 0x000008100400798e */ /* 0x000fe8000f12e504 */
[----:B------:R-:W-:Y:S01]  /*25440*/  REDG.E.OR.64.STRONG.GPU desc[UR4][R6.64], R24 ;  /* 0x000000180600798e */ /* 0x000fe2000f12e504 */
[----:B0-----:R-:W-:Y:S01]  /*25450*/  LOP3.LUT R2, R22, 0xf, RZ, 0xc0, !PT ;  /* 0x0000000f16027812 */ /* 0x001fe200078ec0ff */
[----:B------:R-:W-:Y:S02]  /*25460*/  IMAD.MOV.U32 R3, RZ, RZ, RZ ;  /* 0x000000ffff037224 */ /* 0x000fe400078e00ff */
[----:B------:R-:W-:Y:S01]  /*25470*/  REDG.E.OR.64.STRONG.GPU desc[UR4][R10.64], R26 ;  /* 0x0000001a0a00798e */ /* 0x000fe2000f12e504 */
[----:B-1----:R-:W-:Y:S02]  /*25480*/  LOP3.LUT R14, R18, 0xfffffff0, RZ, 0xc0, !PT ;  /* 0xfffffff0120e7812 */ /* 0x002fe400078ec0ff */
[----:B------:R-:W-:Y:S01]  /*25490*/  LOP3.LUT R15, R0, 0x3, RZ, 0xc0, !PT ;  /* 0x00000003000f7812 */ /* 0x000fe200078ec0ff */
[----:B------:R-:W-:Y:S04]  /*254a0*/  REDG.E.OR.64.STRONG.GPU desc[UR4][R10.64+0x8], R2 ;  /* 0x000008020a00798e */ /* 0x000fe8000f12e504 */
[----:B------:R-:W-:Y:S04]  /*254b0*/  REDG.E.OR.64.STRONG.GPU desc[UR4][R12.64], R14 ;  /* 0x0000000e0c00798e */ /* 0x000fe8000f12e504 */
[----:B------:R-:W-:Y:S01]  /*254c0*/  REDG.E.OR.64.STRONG.GPU desc[UR4][R8.64], R28 ;  /* 0x0000001c0800798e */ /* 0x000fe2000f12e504 */
[----:B------:R-:W-:Y:S05]  /*254d0*/  EXIT ;  /* 0x000000000000794d */ /* 0x000fea0003800000 */
.L_x_576:
        /* <DEDUP_REMOVED lines=26> */
.L_x_578:
[CC--:B0-----:R-:W-:Y:S02]  /*25680*/  SHF.L.U64.HI R7, R13.reuse, R10.reuse, RZ ;  /* 0x0000000a0d077219 */ /* 0x0c1fe400000102ff */
[----:B------:R-:W-:-:S05]  /*25690*/  SHF.L.U32 R6, R13, R10, RZ ;  /* 0x0000000a0d067219 */ /* 0x000fca00000006ff */
[----:B------:R0:W-:Y:S02]  /*256a0*/  REDG.E.OR.64.STRONG.GPU desc[UR4][R4.64], R6 ;  /* 0x000000060400798e */ /* 0x0001e4000f12e504 */
.L_x_579:
[----:B------:R-:W-:Y:S05]  /*256b0*/  BSYNC.RECONVERGENT B0 ;  /* 0x0000000000007941 */ /* 0x000fea0003800200 */
.L_x_577:
        /* <DEDUP_REMOVED lines=17> */
.L_x_581:
[-C--:B------:R-:W-:Y:S01]  /*257d0*/  SHF.L.U64.HI R7, R11, R6.reuse, RZ ;  /* 0x000000060b077219 */ /* 0x080fe200000102ff */
[----:B------:R-:W-:Y:S01]  /*257e0*/  IMAD.WIDE.U32 R4, R5, 0x8, R8 ;  /* 0x0000000805047825 */ /* 0x000fe200078e0008 */
[----:B------:R-:W-:-:S05]  /*257f0*/  SHF.L.U32 R6, R11, R6, RZ ;  /* 0x000000060b067219 */ /* 0x000fca00000006ff */
[----:B------:R1:W-:Y:S02]  /*25800*/  REDG.E.OR.64.STRONG.GPU desc[UR4][R4.64], R6 ;  /* 0x000000060400798e */ /* 0x0003e4000f12e504 */
.L_x_582:
[----:B------:R-:W-:Y:S05]  /*25810*/  BSYNC.RECONVERGENT B0 ;  /* 0x0000000000007941 */ /* 0x000fea0003800200 */
.L_x_580:
        /* <DEDUP_REMOVED lines=17> */
.L_x_584:
[-C--:B------:R-:W-:Y:S01]  /*25930*/  SHF.L.U64.HI R7, R11, R6.reuse, RZ ;  /* 0x000000060b077219 */ /* 0x080fe200000102ff */
[----:B------:R-:W-:Y:S01]  /*25940*/  IMAD.WIDE.U32 R4, R5, 0x8, R8 ;  /* 0x0000000805047825 */ /* 0x000fe200078e0008 */
[----:B------:R-:W-:-:S05]  /*25950*/  SHF.L.U32 R6, R11, R6, RZ ;  /* 0x000000060b067219 */ /* 0x000fca00000006ff */
[----:B------:R0:W-:Y:S02]  /*25960*/  REDG.E.OR.64.STRONG.GPU desc[UR4][R4.64], R6 ;  /* 0x000000060400798e */ /* 0x0001e4000f12e504 */
.L_x_585:
[----:B------:R-:W-:Y:S05]  /*25970*/  BSYNC.RECONVERGENT B0 ;  /* 0x0000000000007941 */ /* 0x000fea0003800200 */
.L_x_583:
        /* <DEDUP_REMOVED lines=17> */
.L_x_587:
[-C--:B------:R-:W-:Y:S01]  /*25a90*/  SHF.L.U64.HI R7, R11, R6.reuse, RZ ;  /* 0x000000060b077219 */ /* 0x080fe200000102ff */
[----:B------:R-:W-:Y:S01]  /*25aa0*/  IMAD.WIDE.U32 R4, R5, 0x8, R8 ;  /* 0x0000000805047825 */ /* 0x000fe200078e0008 */
[----:B------:R-:W-:-:S05]  /*25ab0*/  SHF.L.U32 R6, R11, R6, RZ ;  /* 0x000000060b067219 */ /* 0x000fca00000006ff */
[----:B------:R1:W-:Y:S02]  /*25ac0*/  REDG.E.OR.64.STRONG.GPU desc[UR4][R4.64], R6 ;  /* 0x000000060400798e */ /* 0x0003e4000f12e504 */
.L_x_588:
[----:B------:R-:W-:Y:S05]  /*25ad0*/  BSYNC.RECONVERGENT B0 ;  /* 0x0000000000007941 */ /* 0x000fea0003800200 */
.L_x_586:
        /* <DEDUP_REMOVED lines=17> */
.L_x_590:
[-C--:B------:R-:W-:Y:S01]  /*25bf0*/  SHF.L.U64.HI R7, R11, R6.reuse, RZ ;  /* 0x000000060b077219 */ /* 0x080fe200000102ff */
[----:B------:R-:W-:Y:S01]  /*25c00*/  IMAD.WIDE.U32 R4, R5, 0x8, R8 ;  /* 0x0000000805047825 */ /* 0x000fe200078e0008 */
[----:B------:R-:W-:-:S05]  /*25c10*/  SHF.L.U32 R6, R11, R6, RZ ;  /* 0x000000060b067219 */ /* 0x000fca00000006ff */
[----:B------:R0:W-:Y:S02]  /*25c20*/  REDG.E.OR.64.STRONG.GPU desc[UR4][R4.64], R6 ;  /* 0x000000060400798e */ /* 0x0001e4000f12e504 */
.L_x_591:
[----:B------:R-:W-:Y:S05]  /*25c30*/  BSYNC.RECONVERGENT B0 ;  /* 0x0000000000007941 */ /* 0x000fea0003800200 */
.L_x_589:
        /* <DEDUP_REMOVED lines=17> */
.L_x_593:
[-C--:B------:R-:W-:Y:S01]  /*25d50*/  SHF.L.U64.HI R7, R11, R6.reuse, RZ ;  /* 0x000000060b077219 */ /* 0x080fe200000102ff */
[----:B------:R-:W-:Y:S01]  /*25d60*/  IMAD.WIDE.U32 R4, R5, 0x8, R8 ;  /* 0x0000000805047825 */ /* 0x000fe200078e0008 */
[----:B------:R-:W-:-:S05]  /*25d70*/  SHF.L.U32 R6, R11, R6, RZ ;  /* 0x000000060b067219 */ /* 0x000fca00000006ff */
[----:B------:R1:W-:Y:S02]  /*25d80*/  REDG.E.OR.64.STRONG.GPU desc[UR4][R4.64], R6 ;  /* 0x000000060400798e */ /* 0x0003e4000f12e504 */
.L_x_594:
[----:B------:R-:W-:Y:S05]  /*25d90*/  BSYNC.RECONVERGENT B0 ;  /* 0x0000000000007941 */ /* 0x000fea0003800200 */
.L_x_592:
        /* <DEDUP_REMOVED lines=17> */
.L_x_596:
[-C--:B------:R-:W-:Y:S01]  /*25eb0*/  SHF.L.U64.HI R7, R11, R6.reuse, RZ ;  /* 0x000000060b077219 */ /* 0x080fe200000102ff */
[----:B------:R-:W-:Y:S01]  /*25ec0*/  IMAD.WIDE.U32 R4, R5, 0x8, R8 ;  /* 0x0000000805047825 */ /* 0x000fe200078e0008 */
[----:B------:R-:W-:-:S05]  /*25ed0*/  SHF.L.U32 R6, R11, R6, RZ ;  /* 0x000000060b067219 */ /* 0x000fca00000006ff */
[----:B------:R0:W-:Y:S02]  /*25ee0*/  REDG.E.OR.64.STRONG.GPU desc[UR4][R4.64], R6 ;  /* 0x000000060400798e */ /* 0x0001e4000f12e504 */
.L_x_597:
[----:B------:R-:W-:Y:S05]  /*25ef0*/  BSYNC.RECONVERGENT B0 ;  /* 0x0000000000007941 */ /* 0x000fea0003800200 */
.L_x_595:
        /* <DEDUP_REMOVED lines=17> */
.L_x_599:
[-C--:B------:R-:W-:Y:S01]  /*26010*/  SHF.L.U64.HI R7, R11, R6.reuse, RZ ;  /* 0x000000060b077219 */ /* 0x080fe200000102ff */
[----:B------:R-:W-:Y:S01]  /*26020*/  IMAD.WIDE.U32 R4, R5, 0x8, R8 ;  /* 0x0000000805047825 */ /* 0x000fe200078e0008 */
[----:B------:R-:W-:-:S05]  /*26030*/  SHF.L.U32 R6, R11, R6, RZ ;  /* 0x000000060b067219 */ /* 0x000fca00000006ff */
[----:B------:R1:W-:Y:S02]  /*26040*/  REDG.E.OR.64.STRONG.GPU desc[UR4][R4.64], R6 ;  /* 0x000000060400798e */ /* 0x0003e4000f12e504 */
.L_x_600:
[----:B------:R-:W-:Y:S05]  /*26050*/  BSYNC.RECONVERGENT B0 ;  /* 0x0000000000007941 */ /* 0x000fea0003800200 */
.L_x_598:
        /* <DEDUP_REMOVED lines=17> */
.L_x_602:
[-C--:B------:R-:W-:Y:S01]  /*26170*/  SHF.L.U64.HI R7, R11, R6.reuse, RZ ;  /* 0x000000060b077219 */ /* 0x080fe200000102ff */
[----:B------:R-:W-:Y:S01]  /*26180*/  IMAD.WIDE.U32 R4, R5, 0x8, R8 ;  /* 0x0000000805047825 */ /* 0x000fe200078e0008 */
[----:B------:R-:W-:-:S05]  /*26190*/  SHF.L.U32 R6, R11, R6, RZ ;  /* 0x000000060b067219 */ /* 0x000fca00000006ff */
[----:B------:R0:W-:Y:S02]  /*261a0*/  REDG.E.OR.64.STRONG.GPU desc[UR4][R4.64], R6 ;  /* 0x000000060400798e */ /* 0x0001e4000f12e504 */
.L_x_603:
[----:B------:R-:W-:Y:S05]  /*261b0*/  BSYNC.RECONVERGENT B0 ;  /* 0x0000000000007941 */ /* 0x000fea0003800200 */
.L_x_601:
        /* <DEDUP_REMOVED lines=26> */
.L_x_605:
[-C--:B0-----:R-:W-:Y:S01]  /*26360*/  SHF.L.U64.HI R7, R13, R12.reuse, RZ ;  /* 0x0000000c0d077219 */ /* 0x081fe200000102ff */
[----:B------:R-:W-:Y:S01]  /*26370*/  IMAD.WIDE.U32 R4, R11, 0x8, R8 ;  /* 0x000000080b047825 */ /* 0x000fe200078e0008 */
[----:B------:R-:W-:-:S05]  /*26380*/  SHF.L.U32 R6, R13, R12, RZ ;  /* 0x0000000c0d067219 */ /* 0x000fca00000006ff */
[----:B------:R1:W-:Y:S02]  /*26390*/  REDG.E.OR.64.STRONG.GPU desc[UR4][R4.64], R6 ;  /* 0x000000060400798e */ /* 0x0003e4000f12e504 */
.L_x_606:
[----:B------:R-:W-:Y:S05]  /*263a0*/  BSYNC.RECONVERGENT B0 ;  /* 0x0000000000007941 */ /* 0x000fea0003800200 */
.L_x_604:
        /* <DEDUP_REMOVED lines=17> */
.L_x_608:
[-C--:B------:R-:W-:Y:S01]  /*264c0*/  SHF.L.U64.HI R7, R11, R6.reuse, RZ ;  /* 0x000000060b077219 */ /* 0x080fe200000102ff */
[----:B------:R-:W-:Y:S01]  /*264d0*/  IMAD.WIDE.U32 R4, R5, 0x8, R8 ;  /* 0x0000000805047825 */ /* 0x000fe200078e0008 */
[----:B------:R-:W-:-:S05]  /*264e0*/  SHF.L.U32 R6, R11, R6, RZ ;  /* 0x000000060b067219 */ /* 0x000fca00000006ff */
[----:B------:R0:W-:Y:S02]  /*264f0*/  REDG.E.OR.64.STRONG.GPU desc[UR4][R4.64], R6 ;  /* 0x000000060400798e */ /* 0x0001e4000f12e504 */
.L_x_609:
[----:B------:R-:W-:Y:S05]  /*26500*/  BSYNC.RECONVERGENT B0 ;  /* 0x0000000000007941 */ /* 0x000fea0003800200 */
.L_x_607:
        /* <DEDUP_REMOVED lines=17> */
.L_x_611:
[-C--:B------:R-:W-:Y:S01]  /*26620*/  SHF.L.U64.HI R7, R11, R6.reuse, RZ ;  /* 0x000000060b077219 */ /* 0x080fe200000102ff */
[----:B------:R-:W-:Y:S01]  /*26630*/  IMAD.WIDE.U32 R4, R5, 0x8, R8 ;  /* 0x0000000805047825 */ /* 0x000fe200078e0008 */
[----:B------:R-:W-:-:S05]  /*26640*/  SHF.L.U32 R6, R11, R6, RZ ;  /* 0x000000060b067219 */ /* 0x000fca00000006ff */
[----:B------:R1:W-:Y:S02]  /*26650*/  REDG.E.OR.64.STRONG.GPU desc[UR4][R4.64], R6 ;  /* 0x000000060400798e */ /* 0x0003e4000f12e504 */
.L_x_612:
[----:B------:R-:W-:Y:S05]  /*26660*/  BSYNC.RECONVERGENT B0 ;  /* 0x0000000000007941 */ /* 0x000fea0003800200 */
.L_x_610:
        /* <DEDUP_REMOVED lines=17> */
.L_x_614:
[-C--:B------:R-:W-:Y:S01]  /*26780*/  SHF.L.U64.HI R7, R11, R6.reuse, RZ ;  /* 0x000000060b077219 */ /* 0x080fe200000102ff */
[----:B------:R-:W-:Y:S01]  /*26790*/  IMAD.WIDE.U32 R4, R5, 0x8, R8 ;  /* 0x0000000805047825 */ /* 0x000fe200078e0008 */
[----:B------:R-:W-:-:S05]  /*267a0*/  SHF.L.U32 R6, R11, R6, RZ ;  /* 0x000000060b067219 */ /* 0x000fca00000006ff */
[----:B------:R0:W-:Y:S02]  /*267b0*/  REDG.E.OR.64.STRONG.GPU desc[UR4][R4.64], R6 ;  /* 0x000000060400798e */ /* 0x0001e4000f12e504 */
.L_x_615:
[----:B------:R-:W-:Y:S05]  /*267c0*/  BSYNC.RECONVERGENT B0 ;  /* 0x0000000000007941 */ /* 0x000fea0003800200 */
.L_x_613:
        /* <DEDUP_REMOVED lines=17> */
.L_x_617:
[-C--:B------:R-:W-:Y:S01]  /*268e0*/  SHF.L.U64.HI R7, R11, R6.reuse, RZ ;  /* 0x000000060b077219 */ /* 0x080fe200000102ff */
[----:B------:R-:W-:Y:S01]  /*268f0*/  IMAD.WIDE.U32 R4, R5, 0x8, R8 ;  /* 0x0000000805047825 */ /* 0x000fe200078e0008 */
[----:B------:R-:W-:-:S05]  /*26900*/  SHF.L.U32 R6, R11, R6, RZ ;  /* 0x000000060b067219 */ /* 0x000fca00000006ff */
[----:B------:R1:W-:Y:S02]  /*26910*/  REDG.E.OR.64.STRONG.GPU desc[UR4][R4.64], R6 ;  /* 0x000000060400798e */ /* 0x0003e4000f12e504 */
.L_x_618:
[----:B------:R-:W-:Y:S05]  /*26920*/  BSYNC.RECONVERGENT B0 ;  /* 0x0000000000007941 */ /* 0x000fea0003800200 */
.L_x_616:
        /* <DEDUP_REMOVED lines=17> */
.L_x_620:
[-C--:B------:R-:W-:Y:S01]  /*26a40*/  SHF.L.U64.HI R7, R11, R6.reuse, RZ ;  /* 0x000000060b077219 */ /* 0x080fe200000102ff */
[----:B------:R-:W-:Y:S01]  /*26a50*/  IMAD.WIDE.U32 R4, R5, 0x8, R8 ;  /* 0x0000000805047825 */ /* 0x000fe200078e0008 */
[----:B------:R-:W-:-:S05]  /*26a60*/  SHF.L.U32 R6, R11, R6, RZ ;  /* 0x000000060b067219 */ /* 0x000fca00000006ff */
[----:B------:R0:W-:Y:S02]  /*26a70*/  REDG.E.OR.64.STRONG.GPU desc[UR4][R4.64], R6 ;  /* 0x000000060400798e */ /* 0x0001e4000f12e504 */
.L_x_621:
[----:B------:R-:W-:Y:S05]  /*26a80*/  BSYNC.RECONVERGENT B0 ;  /* 0x0000000000007941 */ /* 0x000fea0003800200 */
.L_x_619:
        /* <DEDUP_REMOVED lines=17> */
.L_x_623:
[-C--:B------:R-:W-:Y:S01]  /*26ba0*/  SHF.L.U64.HI R7, R11, R6.reuse, RZ ;  /* 0x000000060b077219 */ /* 0x080fe200000102ff */
[----:B------:R-:W-:Y:S01]  /*26bb0*/  IMAD.WIDE.U32 R4, R5, 0x8, R8 ;  /* 0x0000000805047825 */ /* 0x000fe200078e0008 */
[----:B------:R-:W-:-:S05]  /*26bc0*/  SHF.L.U32 R6, R11, R6, RZ ;  /* 0x000000060b067219 */ /* 0x000fca00000006ff */
[----:B------:R1:W-:Y:S02]  /*26bd0*/  REDG.E.OR.64.STRONG.GPU desc[UR4][R4.64], R6 ;  /* 0x000000060400798e */ /* 0x0003e4000f12e504 */
.L_x_624:
[----:B------:R-:W-:Y:S05]  /*26be0*/  BSYNC.RECONVERGENT B0 ;  /* 0x0000000000007941 */ /* 0x000fea0003800200 */
.L_x_622:
        /* <DEDUP_REMOVED lines=17> */
.L_x_626:
[-C--:B------:R-:W-:Y:S01]  /*26d00*/  SHF.L.U64.HI R7, R11, R6.reuse, RZ ;  /* 0x000000060b077219 */ /* 0x080fe200000102ff */
[----:B------:R-:W-:Y:S01]  /*26d10*/  IMAD.WIDE.U32 R4, R5, 0x8, R8 ;  /* 0x0000000805047825 */ /* 0x000fe200078e0008 */
[----:B------:R-:W-:-:S05]  /*26d20*/  SHF.L.U32 R6, R11, R6, RZ ;  /* 0x000000060b067219 */ /* 0x000fca00000006ff */
[----:B------:R0:W-:Y:S02]  /*26d30*/  REDG.E.OR.64.STRONG.GPU desc[UR4][R4.64], R6 ;  /* 0x000000060400798e */ /* 0x0001e4000f12e504 */
.L_x_627:
[----:B------:R-:W-:Y:S05]  /*26d40*/  BSYNC.RECONVERGENT B0 ;  /* 0x0000000000007941 */ /* 0x000fea0003800200 */
.L_x_625:
        /* <DEDUP_REMOVED lines=17> */
.L_x_629:
[-C--:B------:R-:W-:Y:S01]  /*26e60*/  SHF.L.U64.HI R7, R11, R6.reuse, RZ ;  /* 0x000000060b077219 */ /* 0x080fe200000102ff */
[----:B------:R-:W-:Y:S01]  /*26e70*/  IMAD.WIDE.U32 R4, R5, 0x8, R8 ;  /* 0x0000000805047825 */ /* 0x000fe200078e0008 */
[----:B------:R-:W-:-:S05]  /*26e80*/  SHF.L.U32 R6, R11, R6, RZ ;  /* 0x000000060b067219 */ /* 0x000fca00000006ff */
[----:B------:R1:W-:Y:S02]  /*26e90*/  REDG.E.OR.64.STRONG.GPU desc[UR4][R4.64], R6 ;  /* 0x000000060400798e */ /* 0x0003e4000f12e504 */
.L_x_630:
[----:B------:R-:W-:Y:S05]  /*26ea0*/  BSYNC.RECONVERGENT B0 ;  /* 0x0000000000007941 */ /* 0x000fea0003800200 */
.L_x_628:
        /* <DEDUP_REMOVED lines=16> */
.L_x_632:
[CC--:B------:R-:W-:Y:S02]  /*26fb0*/  SHF.L.U64.HI R5, R13.reuse, R6.reuse, RZ ;  /* 0x000000060d057219 */ /* 0x0c0fe400000102ff */
[----:B------:R-:W-:Y:S01]  /*26fc0*/  SHF.L.U32 R4, R13, R6, RZ ;  /* 0x000000060d047219 */ /* 0x000fe200000006ff */
[----:B------:R-:W-:-:S05]  /*26fd0*/  IMAD.WIDE.U32 R6, R11, 0x8, R8 ;  /* 0x000000080b067825 */ /* 0x000fca00078e0008 */
[----:B------:R0:W-:Y:S02]  /*26fe0*/  REDG.E.OR.64.STRONG.GPU desc[UR4][R6.64], R4 ;  /* 0x000000040600798e */ /* 0x0001e4000f12e504 */
.L_x_633:
[----:B------:R-:W-:Y:S05]  /*26ff0*/  BSYNC.RECONVERGENT B0 ;  /* 0x0000000000007941 */ /* 0x000fea0003800200 */
.L_x_631:
        /* <DEDUP_REMOVED lines=26> */
.L_x_635:
[-C--:B0-----:R-:W-:Y:S01]  /*271a0*/  SHF.L.U64.HI R7, R13, R12.reuse, RZ ;  /* 0x0000000c0d077219 */ /* 0x081fe200000102ff */
[----:B------:R-:W-:Y:S01]  /*271b0*/  IMAD.WIDE.U32 R4, R11, 0x8, R8 ;  /* 0x000000080b047825 */ /* 0x000fe200078e0008 */
[----:B------:R-:W-:-:S05]  /*271c0*/  SHF.L.U32 R6, R13, R12, RZ ;  /* 0x0000000c0d067219 */ /* 0x000fca00000006ff */
[----:B------:R1:W-:Y:S02]  /*271d0*/  REDG.E.OR.64.STRONG.GPU desc[UR4][R4.64], R6 ;  /* 0x000000060400798e */ /* 0x0003e4000f12e504 */
.L_x_636:
[----:B------:R-:W-:Y:S05]  /*271e0*/  BSYNC.RECONVERGENT B0 ;  /* 0x0000000000007941 */ /* 0x000fea0003800200 */
.L_x_634:
        /* <DEDUP_REMOVED lines=17> */
.L_x_638:
[-C--:B------:R-:W-:Y:S01]  /*27300*/  SHF.L.U64.HI R7, R11, R6.reuse, RZ ;  /* 0x000000060b077219 */ /* 0x080fe200000102ff */
[----:B------:R-:W-:Y:S01]  /*27310*/  IMAD.WIDE.U32 R4, R5, 0x8, R8 ;  /* 0x0000000805047825 */ /* 0x000fe200078e0008 */
[----:B------:R-:W-:-:S05]  /*27320*/  SHF.L.U32 R6, R11, R6, RZ ;  /* 0x000000060b067219 */ /* 0x000fca00000006ff */
[----:B------:R0:W-:Y:S02]  /*27330*/  REDG.E.OR.64.STRONG.GPU desc[UR4][R4.64], R6 ;  /* 0x000000060400798e */ /* 0x0001e4000f12e504 */
.L_x_639:
[----:B------:R-:W-:Y:S05]  /*27340*/  BSYNC.RECONVERGENT B0 ;  /* 0x0000000000007941 */ /* 0x000fea0003800200 */
.L_x_637:
        /* <DEDUP_REMOVED lines=17> */
.L_x_641:
[-C--:B------:R-:W-:Y:S01]  /*27460*/  SHF.L.U64.HI R7, R11, R6.reuse, RZ ;  /* 0x000000060b077219 */ /* 0x080fe200000102ff */
[----:B------:R-:W-:Y:S01]  /*27470*/  IMAD.WIDE.U32 R4, R5, 0x8, R8 ;  /* 0x0000000805047825 */ /* 0x000fe200078e0008 */
[----:B------:R-:W-:-:S05]  /*27480*/  SHF.L.U32 R6, R11, R6, RZ ;  /* 0x000000060b067219 */ /* 0x000fca00000006ff */
[----:B------:R1:W-:Y:S02]  /*27490*/  REDG.E.OR.64.STRONG.GPU desc[UR4][R4.64], R6 ;  /* 0x000000060400798e */ /* 0x0003e4000f12e504 */
.L_x_642:
[----:B------:R-:W-:Y:S05]  /*274a0*/  BSYNC.RECONVERGENT B0 ;  /* 0x0000000000007941 */ /* 0x000fea0003800200 */
.L_x_640:
        /* <DEDUP_REMOVED lines=17> */
.L_x_644:
[-C--:B------:R-:W-:Y:S01]  /*275c0*/  SHF.L.U64.HI R7, R11, R6.reuse, RZ ;  /* 0x000000060b077219 */ /* 0x080fe200000102ff */
[----:B------:R-:W-:Y:S01]  /*275d0*/  IMAD.WIDE.U32 R4, R5, 0x8, R8 ;  /* 0x0000000805047825 */ /* 0x000fe200078e0008 */
[----:B------:R-:W-:-:S05]  /*275e0*/  SHF.L.U32 R6, R11, R6, RZ ;  /* 0x000000060b067219 */ /* 0x000fca00000006ff */
[----:B------:R0:W-:Y:S02]  /*275f0*/  REDG.E.OR.64.STRONG.GPU desc[UR4][R4.64], R6 ;  /* 0x000000060400798e */ /* 0x0001e4000f12e504 */
.L_x_645:
[----:B------:R-:W-:Y:S05]  /*27600*/  BSYNC.RECONVERGENT B0 ;  /* 0x0000000000007941 */ /* 0x000fea0003800200 */
.L_x_643:
        /* <DEDUP_REMOVED lines=17> */
.L_x_647:
[-C--:B------:R-:W-:Y:S01]  /*27720*/  SHF.L.U64.HI R7, R11, R6.reuse, RZ ;  /* 0x000000060b077219 */ /* 0x080fe200000102ff */
[----:B------:R-:W-:Y:S01]  /*27730*/  IMAD.WIDE.U32 R4, R5, 0x8, R8 ;  /* 0x0000000805047825 */ /* 0x000fe200078e0008 */
[----:B------:R-:W-:-:S05]  /*27740*/  SHF.L.U32 R6, R11, R6, RZ ;  /* 0x000000060b067219 */ /* 0x000fca00000006ff */
[----:B------:R1:W-:Y:S02]  /*27750*/  REDG.E.OR.64.STRONG.GPU desc[UR4][R4.64], R6 ;  /* 0x000000060400798e */ /* 0x0003e4000f12e504 */
.L_x_648:
[----:B------:R-:W-:Y:S05]  /*27760*/  BSYNC.RECONVERGENT B0 ;  /* 0x0000000000007941 */ /* 0x000fea0003800200 */
.L_x_646:
        /* <DEDUP_REMOVED lines=17> */
.L_x_650:
[-C--:B------:R-:W-:Y:S01]  /*27880*/  SHF.L.U64.HI R7, R11, R6.reuse, RZ ;  /* 0x000000060b077219 */ /* 0x080fe200000102ff */
[----:B------:R-:W-:Y:S01]  /*27890*/  IMAD.WIDE.U32 R4, R5, 0x8, R8 ;  /* 0x0000000805047825 */ /* 0x000fe200078e0008 */
[----:B------:R-:W-:-:S05]  /*278a0*/  SHF.L.U32 R6, R11, R6, RZ ;  /* 0x000000060b067219 */ /* 0x000fca00000006ff */
[----:B------:R0:W-:Y:S02]  /*278b0*/  REDG.E.OR.64.STRONG.GPU desc[UR4][R4.64], R6 ;  /* 0x000000060400798e */ /* 0x0001e4000f12e504 */
.L_x_651:
[----:B------:R-:W-:Y:S05]  /*278c0*/  BSYNC.RECONVERGENT B0 ;  /* 0x0000000000007941 */ /* 0x000fea0003800200 */
.L_x_649:
        /* <DEDUP_REMOVED lines=17> */
.L_x_653:
[-C--:B------:R-:W-:Y:S01]  /*279e0*/  SHF.L.U64.HI R7, R11, R6.reuse, RZ ;  /* 0x000000060b077219 */ /* 0x080fe200000102ff */
[----:B------:R-:W-:Y:S01]  /*279f0*/  IMAD.WIDE.U32 R4, R5, 0x8, R8 ;  /* 0x0000000805047825 */ /* 0x000fe200078e0008 */
[----:B------:R-:W-:-:S05]  /*27a00*/  SHF.L.U32 R6, R11, R6, RZ ;  /* 0x000000060b067219 */ /* 0x000fca00000006ff */
[----:B------:R1:W-:Y:S02]  /*27a10*/  REDG.E.OR.64.STRONG.GPU desc[UR4][R4.64], R6 ;  /* 0x000000060400798e */ /* 0x0003e4000f12e504 */
.L_x_654:
[----:B------:R-:W-:Y:S05]  /*27a20*/  BSYNC.RECONVERGENT B0 ;  /* 0x0000000000007941 */ /* 0x000fea0003800200 */
.L_x_652:
        /* <DEDUP_REMOVED lines=17> */
.L_x_656:
[-C--:B------:R-:W-:Y:S01]  /*27b40*/  SHF.L.U64.HI R7, R11, R6.reuse, RZ ;  /* 0x000000060b077219 */ /* 0x080fe200000102ff */
[----:B------:R-:W-:Y:S01]  /*27b50*/  IMAD.WIDE.U32 R4, R5, 0x8, R8 ;  /* 0x0000000805047825 */ /* 0x000fe200078e0008 */
[----:B------:R-:W-:-:S05]  /*27b60*/  SHF.L.U32 R6, R11, R6, RZ ;  /* 0x000000060b067219 */ /* 0x000fca00000006ff */
[----:B------:R0:W-:Y:S02]  /*27b70*/  REDG.E.OR.64.STRONG.GPU desc[UR4][R4.64], R6 ;  /* 0x000000060400798e */ /* 0x0001e4000f12e504 */
.L_x_657:
[----:B------:R-:W-:Y:S05]  /*27b80*/  BSYNC.RECONVERGENT B0 ;  /* 0x0000000000007941 */ /* 0x000fea0003800200 */
.L_x_655:
        /* <DEDUP_REMOVED lines=17> */
.L_x_659:
[-C--:B------:R-:W-:Y:S01]  /*27ca0*/  SHF.L.U64.HI R7, R11, R6.reuse, RZ ;  /* 0x000000060b077219 */ /* 0x080fe200000102ff */
[----:B------:R-:W-:Y:S01]  /*27cb0*/  IMAD.WIDE.U32 R4, R5, 0x8, R8 ;  /* 0x0000000805047825 */ /* 0x000fe200078e0008 */
[----:B------:R-:W-:-:S05]  /*27cc0*/  SHF.L.U32 R6, R11, R6, RZ ;  /* 0x000000060b067219 */ /* 0x000fca00000006ff */
[----:B------:R1:W-:Y:S02]  /*27cd0*/  REDG.E.OR.64.STRONG.GPU desc[UR4][R4.64], R6 ;  /* 0x000000060400798e */ /* 0x0003e4000f12e504 */
.L_x_660:
[----:B------:R-:W-:Y:S05]  /*27ce0*/  BSYNC.RECONVERGENT B0 ;  /* 0x0000000000007941 */ /* 0x000fea0003800200 */
.L_x_658:
        /* <DEDUP_REMOVED lines=10> */
.L_x_575:
[----:B------:R-:W-:-:S13]  /*27d90*/  ISETP.NE.AND P0, PT, R4, 0x1f, PT ;  /* 0x0000001f0400780c */ /* 0x000fda0003f05270 */
[----:B------:R-:W-:Y:S05]  /*27da0*/  @!P0 BRA `(.L_x_661) ;  /* 0x0000000000dc8947 */ /* 0x000fea0003800000 */
[----:B------:R-:W-:-:S13]  /*27db0*/  ISETP.NE.AND P0, PT, R4, 0x20, PT ;  /* 0x000000200400780c */ /* 0x000fda0003f05270 */
[----:B------:R-:W-:Y:S05]  /*27dc0*/  @P0 EXIT ;  /* 0x000000000000094d */ /* 0x000fea0003800000 */
[----:B------:R-:W0:Y:S02]  /*27dd0*/  S2R R17, SR_TID.X ;  /* 0x0000000000117919 */ /* 0x000e240000002100 */
[----:B0-----:R-:W-:-:S05]  /*27de0*/  IMAD.WIDE.U32 R2, R17, 0x8, R2 ;  /* 0x0000000811027825 */ /* 0x001fca00078e0002 */
[----:B------:R-:W2:Y:S04]  /*27df0*/  LDG.E.CONSTANT R4, desc[UR4][R2.64] ;  /* 0x0000000402047981 */ /* 0x000ea8000c1e9900 */
[----:B------:R-:W2:Y:S04]  /*27e00*/  LDG.E.CONSTANT R5, desc[UR4][R2.64+0x100] ;  /* 0x0001000402057981 */ /* 0x000ea8000c1e9900 */
[----:B------:R-:W3:Y:S04]  /*27e10*/  LDG.E.CONSTANT R6, desc[UR4][R2.64+0x200] ;  /* 0x0002000402067981 */ /* 0x000ee8000c1e9900 */
[----:B------:R-:W3:Y:S04]  /*27e20*/  LDG.E.CONSTANT R7, desc[UR4][R2.64+0x300] ;  /* 0x0003000402077981 */ /* 0x000ee8000c1e9900 */
[----:B------:R-:W4:Y:S04]  /*27e30*/  LDG.E.CONSTANT R10, desc[UR4][R2.64+0x400] ;  /* 0x00040004020a7981 */ /* 0x000f28000c1e9900 */
[----:B------:R-:W4:Y:S04]  /*27e40*/  LDG.E.CONSTANT R11, desc[UR4][R2.64+0x500] ;  /* 0x00050004020b7981 */ /* 0x000f28000c1e9900 */
        /* <DEDUP_REMOVED lines=18> */
[----:B--2---:R0:W-:Y:S04]  /*27f70*/  STG.E.64 desc[UR4][R8.64], R4 ;  /* 0x0000000408007986 */ /* 0x0041e8000c101b04 */
[----:B---3--:R1:W-:Y:S04]  /*27f80*/  STG.E.64 desc[UR4][R8.64+0x8], R6 ;  /* 0x0000080608007986 */ /* 0x0083e8000c101b04 */
[----:B0-----:R-:W2:Y:S04]  /*27f90*/  LDG.E.CONSTANT R4, desc[UR4][R2.64+0x1000] ;  /* 0x0010000402047981 */ /* 0x001ea8000c1e9900 */
[----:B----4-:R0:W-:Y:S04]  /*27fa0*/  STG.E.64 desc[UR4][R8.64+0x10], R10 ;  /* 0x0000100a08007986 */ /* 0x0101e8000c101b04 */
[----:B------:R-:W2:Y:S04]  /*27fb0*/  LDG.E.CONSTANT R5, desc[UR4][R2.64+0x1100] ;  /* 0x0011000402057981 */ /* 0x000ea8000c1e9900 */
[----:B-----5:R3:W-:Y:S04]  /*27fc0*/  STG.E.64 desc[UR4][R8.64+0x18], R12 ;  /* 0x0000180c08007986 */ /* 0x0207e8000c101b04 */
[----:B-1----:R-:W4:Y:S04]  /*27fd0*/  LDG.E.CONSTANT R6, desc[UR4][R2.64+0x1200] ;  /* 0x0012000402067981 */ /* 0x002f28000c1e9900 */
[----:B------:R1:W-:Y:S04]  /*27fe0*/  STG.E.64 desc[UR4][R8.64+0x20], R14 ;  /* 0x0000200e08007986 */ /* 0x0003e8000c101b04 */
[----:B------:R-:W4:Y:S04]  /*27ff0*/  LDG.E.CONSTANT R7, desc[UR4][R2.64+0x1300] ;  /* 0x0013000402077981 */ /* 0x000f28000c1e9900 */
[----:B0-----:R-:W5:Y:S04]  /*28000*/  LDG.E.CONSTANT R10, desc[UR4][R2.64+0x1400] ;  /* 0x00140004020a7981 */ /* 0x001f68000c1e9900 */
[----:B------:R-:W5:Y:S04]  /*28010*/  LDG.E.CONSTANT R11, desc[UR4][R2.64+0x1500] ;  /* 0x00150004020b7981 */ /* 0x000f68000c1e9900 */
[----:B---3--:R-:W3:Y:S04]  /*28020*/  LDG.E.CONSTANT R12, desc[UR4][R2.64+0x1600] ;  /* 0x00160004020c7981 */ /* 0x008ee8000c1e9900 */
[----:B------:R-:W3:Y:S04]  /*28030*/  LDG.E.CONSTANT R13, desc[UR4][R2.64+0x1700] ;  /* 0x00170004020d7981 */ /* 0x000ee8000c1e9900 */
[----:B-1----:R-:W3:Y:S04]  /*28040*/  LDG.E.CONSTANT R14, desc[UR4][R2.64+0x1800] ;  /* 0x00180004020e7981 */ /* 0x002ee8000c1e9900 */
[----:B------:R-:W3:Y:S04]  /*28050*/  LDG.E.CONSTANT R15, desc[UR4][R2.64+0x1900] ;  /* 0x00190004020f7981 */ /* 0x000ee8000c1e9900 */
[----:B------:R-:W-:Y:S04]  /*28060*/  STG.E.64 desc[UR4][R8.64+0x28], R16 ;  /* 0x0000281008007986 */ /* 0x000fe8000c101b04 */
[----:B------:R-:W-:Y:S04]  /*28070*/  STG.E.64 desc[UR4][R8.64+0x30], R18 ;  /* 0x0000301208007986 */ /* 0x000fe8000c101b04 */
[----:B------:R-:W-:Y:S04]  /*28080*/  STG.E.64 desc[UR4][R8.64+0x38], R20 ;  /* 0x0000381408007986 */ /* 0x000fe8000c101b04 */
[----:B------:R-:W-:Y:S04]  /*28090*/  STG.E.64 desc[UR4][R8.64+0x68], R22 ;  /* 0x0000681608007986 */ /* 0x000fe8000c101b04 */
[----:B------:R-:W-:Y:S04]  /*280a0*/  STG.E.64 desc[UR4][R8.64+0x70], R24 ;  /* 0x0000701808007986 */ /* 0x000fe8000c101b04 */
[----:B------:R-:W-:Y:S04]  /*280b0*/  STG.E.64 desc[UR4][R8.64+0x78], R26 ;  /* 0x0000781a08007986 */ /* 0x000fe8000c101b04 */
[----:B--2---:R-:W-:Y:S04]  /*280c0*/  STG.E.64 desc[UR4][R8.64+0x40], R4 ;  /* 0x0000400408007986 */ /* 0x004fe8000c101b04 */
[----:B----4-:R-:W-:Y:S04]  /*280d0*/  STG.E.64 desc[UR4][R8.64+0x48], R6 ;  /* 0x0000480608007986 */ /* 0x010fe8000c101b04 */
[----:B-----5:R-:W-:Y:S04]  /*280e0*/  STG.E.64 desc[UR4][R8.64+0x50], R10 ;  /* 0x0000500a08007986 */ /* 0x020fe8000c101b04 */
[----:B---3--:R-:W-:Y:S04]  /*280f0*/  STG.E.64 desc[UR4][R8.64+0x58], R12 ;  /* 0x0000580c08007986 */ /* 0x008fe8000c101b04 */
[----:B------:R-:W-:Y:S01]  /*28100*/  STG.E.64 desc[UR4][R8.64+0x60], R14 ;  /* 0x0000600e08007986 */ /* 0x000fe2000c101b04 */
[----:B------:R-:W-:Y:S05]  /*28110*/  EXIT ;  /* 0x000000000000794d */ /* 0x000fea0003800000 */
.L_x_661:
        /* <DEDUP_REMOVED lines=26> */
.L_x_663:
[CC--:B0-----:R-:W-:Y:S02]  /*282c0*/  SHF.L.U64.HI R7, R13.reuse, R10.reuse, RZ ;  /* 0x0000000a0d077219 */ /* 0x0c1fe400000102ff */
[----:B------:R-:W-:-:S05]  /*282d0*/  SHF.L.U32 R6, R13, R10, RZ ;  /* 0x0000000a0d067219 */ /* 0x000fca00000006ff */
[----:B------:R1:W-:Y:S02]  /*282e0*/  REDG.E.OR.64.STRONG.GPU desc[UR4][R4.64], R6 ;  /* 0x000000060400798e */ /* 0x0003e4000f12e504 */
.L_x_664:
[----:B------:R-:W-:Y:S05]  /*282f0*/  BSYNC.RECONVERGENT B0 ;  /* 0x0000000000007941 */ /* 0x000fea0003800200 */
.L_x_662:
        /* <DEDUP_REMOVED lines=17> */
.L_x_666:
[-C--:B------:R-:W-:Y:S01]  /*28410*/  SHF.L.U64.HI R7, R11, R6.reuse, RZ ;  /* 0x000000060b077219 */ /* 0x080fe200000102ff */
[----:B------:R-:W-:Y:S01]  /*28420*/  IMAD.WIDE.U32 R4, R5, 0x8, R8 ;  /* 0x0000000805047825 */ /* 0x000fe200078e0008 */
[----:B------:R-:W-:-:S05]  /*28430*/  SHF.L.U32 R6, R11, R6, RZ ;  /* 0x000000060b067219 */ /* 0x000fca00000006ff */
[----:B------:R0:W-:Y:S02]  /*28440*/  REDG.E.OR.64.STRONG.GPU desc[UR4][R4.64], R6 ;  /* 0x000000060400798e */ /* 0x0001e4000f12e504 */
.L_x_667:
[----:B------:R-:W-:Y:S05]  /*28450*/  BSYNC.RECONVERGENT B0 ;  /* 0x0000000000007941 */ /* 0x000fea0003800200 */
.L_x_665:
        /* <DEDUP_REMOVED lines=17> */
.L_x_669:
[-C--:B------:R-:W-:Y:S01]  /*28570*/  SHF.L.U64.HI R7, R11, R6.reuse, RZ ;  /* 0x000000060b077219 */ /* 0x080fe200000102ff */
[----:B------:R-:W-:Y:S01]  /*28580*/  IMAD.WIDE.U32 R4, R5, 0x8, R8 ;  /* 0x0000000805047825 */ /* 0x000fe200078e0008 */
[----:B------:R-:W-:-:S05]  /*28590*/  SHF.L.U32 R6, R11, R6, RZ ;  /* 0x000000060b067219 */ /* 0x000fca00000006ff */
[----:B------:R1:W-:Y:S02]  /*285a0*/  REDG.E.OR.64.STRONG.GPU desc[UR4][R4.64], R6 ;  /* 0x000000060400798e */ /* 0x0003e4000f12e504 */
.L_x_670:
[----:B------:R-:W-:Y:S05]  /*285b0*/  BSYNC.RECONVERGENT B0 ;  /* 0x0000000000007941 */ /* 0x000fea0003800200 */
.L_x_668:
        /* <DEDUP_REMOVED lines=17> */
.L_x_672:
[-C--:B------:R-:W-:Y:S01]  /*286d0*/  SHF.L.U64.HI R7, R11, R6.reuse, RZ ;  /* 0x000000060b077219 */ /* 0x080fe200000102ff */
[----:B------:R-:W-:Y:S01]  /*286e0*/  IMAD.WIDE.U32 R4, R5, 0x8, R8 ;  /* 0x0000000805047825 */ /* 0x000fe200078e0008 */
[----:B------:R-:W-:-:S05]  /*286f0*/  SHF.L.U32 R6, R11, R6, RZ ;  /* 0x000000060b067219 */ /* 0x000fca00000006ff */
[----:B------:R0:W-:Y:S02]  /*28700*/  REDG.E.OR.64.STRONG.GPU desc[UR4][R4.64], R6 ;  /* 0x000000060400798e */ /* 0x0001e4000f12e504 */
.L_x_673:
[----:B------:R-:W-:Y:S05]  /*28710*/  BSYNC.RECONVERGENT B0 ;  /* 0x0000000000007941 */ /* 0x000fea0003800200 */
.L_x_671:
        /* <DEDUP_REMOVED lines=17> */
.L_x_675:
[-C--:B------:R-:W-:Y:S01]  /*28830*/  SHF.L.U64.HI R7, R11, R6.reuse, RZ ;  /* 0x000000060b077219 */ /* 0x080fe200000102ff */
[----:B------:R-:W-:Y:S01]  /*28840*/  IMAD.WIDE.U32 R4, R5, 0x8, R8 ;  /* 0x0000000805047825 */ /* 0x000fe200078e0008 */
[----:B------:R-:W-:-:S05]  /*28850*/  SHF.L.U32 R6, R11, R6, RZ ;  /* 0x000000060b067219 */ /* 0x000fca00000006ff */
[----:B------:R1:W-:Y:S02]  /*28860*/  REDG.E.OR.64.STRONG.GPU desc[UR4][R4.64], R6 ;  /* 0x000000060400798e */ /* 0x0003e4000f12e504 */
.L_x_676:
[----:B------:R-:W-:Y:S05]  /*28870*/  BSYNC.RECONVERGENT B0 ;  /* 0x0000000000007941 */ /* 0x000fea0003800200 */
.L_x_674:
        /* <DEDUP_REMOVED lines=17> */
.L_x_678:
[-C--:B------:R-:W-:Y:S01]  /*28990*/  SHF.L.U64.HI R7, R11, R6.reuse, RZ ;  /* 0x000000060b077219 */ /* 0x080fe200000102ff */
[----:B------:R-:W-:Y:S01]  /*289a0*/  IMAD.WIDE.U32 R4, R5, 0x8, R8 ;  /* 0x0000000805047825 */ /* 0x000fe200078e0008 */
[----:B------:R-:W-:-:S05]  /*289b0*/  SHF.L.U32 R6, R11, R6, RZ ;  /* 0x000000060b067219 */ /* 0x000fca00000006ff */
[----:B------:R0:W-:Y:S02]  /*289c0*/  REDG.E.OR.64.STRONG.GPU desc[UR4][R4.64], R6 ;  /* 0x000000060400798e */ /* 0x0001e4000f12e504 */
.L_x_679:
[----:B------:R-:W-:Y:S05]  /*289d0*/  BSYNC.RECONVERGENT B0 ;  /* 0x0000000000007941 */ /* 0x000fea0003800200 */
.L_x_677:
        /* <DEDUP_REMOVED lines=17> */
.L_x_681:
[-C--:B------:R-:W-:Y:S01]  /*28af0*/  SHF.L.U64.HI R7, R11, R6.reuse, RZ ;  /* 0x000000060b077219 */ /* 0x080fe200000102ff */
[----:B------:R-:W-:Y:S01]  /*28b00*/  IMAD.WIDE.U32 R4, R5, 0x8, R8 ;  /* 0x0000000805047825 */ /* 0x000fe200078e0008 */
[----:B------:R-:W-:-:S05]  /*28b10*/  SHF.L.U32 R6, R11, R6, RZ ;  /* 0x000000060b067219 */ /* 0x000fca00000006ff */
[----:B------:R1:W-:Y:S02]  /*28b20*/  REDG.E.OR.64.STRONG.GPU desc[UR4][R4.64], R6 ;  /* 0x000000060400798e */ /* 0x0003e4000f12e504 */
.L_x_682:
[----:B------:R-:W-:Y:S05]  /*28b30*/  BSYNC.RECONVERGENT B0 ;  /* 0x0000000000007941 */ /* 0x000fea0003800200 */
.L_x_680:
        /* <DEDUP_REMOVED lines=17> */
.L_x_684:
[-C--:B------:R-:W-:Y:S01]  /*28c50*/  SHF.L.U64.HI R7, R11, R6.reuse, RZ ;  /* 0x000000060b077219 */ /* 0x080fe200000102ff */
[----:B------:R-:W-:Y:S01]  /*28c60*/  IMAD.WIDE.U32 R4, R5, 0x8, R8 ;  /* 0x0000000805047825 */ /* 0x000fe200078e0008 */
[----:B------:R-:W-:-:S05]  /*28c70*/  SHF.L.U32 R6, R11, R6, RZ ;  /* 0x000000060b067219 */ /* 0x000fca00000006ff */
[----:B------:R0:W-:Y:S02]  /*28c80*/  REDG.E.OR.64.STRONG.GPU desc[UR4][R4.64], R6 ;  /* 0x000000060400798e */ /* 0x0001e4000f12e504 */
.L_x_685:
[----:B------:R-:W-:Y:S05]  /*28c90*/  BSYNC.RECONVERGENT B0 ;  /* 0x0000000000007941 */ /* 0x000fea0003800200 */
.L_x_683:
        /* <DEDUP_REMOVED lines=17> */
.L_x_687:
[-C--:B------:R-:W-:Y:S01]  /*28db0*/  SHF.L.U64.HI R7, R11, R6.reuse, RZ ;  /* 0x000000060b077219 */ /* 0x080fe200000102ff */
[----:B------:R-:W-:Y:S01]  /*28dc0*/  IMAD.WIDE.U32 R4, R5, 0x8, R8 ;  /* 0x0000000805047825 */ /* 0x000fe200078e0008 */
[----:B------:R-:W-:-:S05]  /*28dd0*/  SHF.L.U32 R6, R11, R6, RZ ;  /* 0x000000060b067219 */ /* 0x000fca00000006ff */
[----:B------:R1:W-:Y:S02]  /*28de0*/  REDG.E.OR.64.STRONG.GPU desc[UR4][R4.64], R6 ;  /* 0x000000060400798e */ /* 0x0003e4000f12e504 */
.L_x_688:
[----:B------:R-:W-:Y:S05]  /*28df0*/  BSYNC.RECONVERGENT B0 ;  /* 0x0000000000007941 */ /* 0x000fea0003800200 */
.L_x_686:
        /* <DEDUP_REMOVED lines=17> */
.L_x_690:
[-C--:B------:R-:W-:Y:S01]  /*28f10*/  SHF.L.U64.HI R7, R11, R6.reuse, RZ ;  /* 0x000000060b077219 */ /* 0x080fe200000102ff */
[----:B------:R-:W-:Y:S01]  /*28f20*/  IMAD.WIDE.U32 R4, R5, 0x8, R8 ;  /* 0x0000000805047825 */ /* 0x000fe200078e0008 */
[----:B------:R-:W-:-:S05]  /*28f30*/  SHF.L.U32 R6, R11, R6, RZ ;  /* 0x000000060b067219 */ /* 0x000fca00000006ff */
[----:B------:R0:W-:Y:S02]  /*28f40*/  REDG.E.OR.64.STRONG.GPU desc[UR4][R4.64], R6 ;  /* 0x000000060400798e */ /* 0x0001e4000f12e504 */
.L_x_691:
[----:B------:R-:W-:Y:S05]  /*28f50*/  BSYNC.RECONVERGENT B0 ;  /* 0x0000000000007941 */ /* 0x000fea0003800200 */
.L_x_689:
        /* <DEDUP_REMOVED lines=17> */
.L_x_693:
[-C--:B------:R-:W-:Y:S01]  /*29070*/  SHF.L.U64.HI R7, R11, R6.reuse, RZ ;  /* 0x000000060b077219 */ /* 0x080fe200000102ff */
[----:B------:R-:W-:Y:S01]  /*29080*/  IMAD.WIDE.U32 R4, R5, 0x8, R8 ;  /* 0x0000000805047825 */ /* 0x000fe200078e0008 */
[----:B------:R-:W-:-:S05]  /*29090*/  SHF.L.U32 R6, R11, R6, RZ ;  /* 0x000000060b067219 */ /* 0x000fca00000006ff */
[----:B------:R1:W-:Y:S02]  /*290a0*/  REDG.E.OR.64.STRONG.GPU desc[UR4][R4.64], R6 ;  /* 0x000000060400798e */ /* 0x0003e4000f12e504 */
.L_x_694:
[----:B------:R-:W-:Y:S05]  /*290b0*/  BSYNC.RECONVERGENT B0 ;  /* 0x0000000000007941 */ /* 0x000fea0003800200 */
.L_x_692:
        /* <DEDUP_REMOVED lines=17> */
.L_x_696:
[-C--:B------:R-:W-:Y:S01]  /*291d0*/  SHF.L.U64.HI R7, R11, R6.reuse, RZ ;  /* 0x000000060b077219 */ /* 0x080fe200000102ff */
[----:B------:R-:W-:Y:S01]  /*291e0*/  IMAD.WIDE.U32 R4, R5, 0x8, R8 ;  /* 0x0000000805047825 */ /* 0x000fe200078e0008 */
[----:B------:R-:W-:-:S05]  /*291f0*/  SHF.L.U32 R6, R11, R6, RZ ;  /* 0x000000060b067219 */ /* 0x000fca00000006ff */
[----:B------:R0:W-:Y:S02]  /*29200*/  REDG.E.OR.64.STRONG.GPU desc[UR4][R4.64], R6 ;  /* 0x000000060400798e */ /* 0x0001e4000f12e504 */
.L_x_697:
[----:B------:R-:W-:Y:S05]  /*29210*/  BSYNC.RECONVERGENT B0 ;  /* 0x0000000000007941 */ /* 0x000fea0003800200 */
.L_x_695:
        /* <DEDUP_REMOVED lines=17> */
.L_x_699:
[-C--:B------:R-:W-:Y:S01]  /*29330*/  SHF.L.U64.HI R7, R11, R6.reuse, RZ ;  /* 0x000000060b077219 */ /* 0x080fe200000102ff */
[----:B------:R-:W-:Y:S01]  /*29340*/  IMAD.WIDE.U32 R4, R5, 0x8, R8 ;  /* 0x0000000805047825 */ /* 0x000fe200078e0008 */
[----:B------:R-:W-:-:S05]  /*29350*/  SHF.L.U32 R6, R11, R6, RZ ;  /* 0x000000060b067219 */ /* 0x000fca00000006ff */
[----:B------:R1:W-:Y:S02]  /*29360*/  REDG.E.OR.64.STRONG.GPU desc[UR4][R4.64], R6 ;  /* 0x000000060400798e */ /* 0x0003e4000f12e504 */
.L_x_700:
[----:B------:R-:W-:Y:S05]  /*29370*/  BSYNC.RECONVERGENT B0 ;  /* 0x0000000000007941 */ /* 0x000fea0003800200 */
.L_x_698:
        /* <DEDUP_REMOVED lines=17> */
.L_x_702:
[-C--:B------:R-:W-:Y:S01]  /*29490*/  SHF.L.U64.HI R7, R11, R6.reuse, RZ ;  /* 0x000000060b077219 */ /* 0x080fe200000102ff */
[----:B------:R-:W-:Y:S01]  /*294a0*/  IMAD.WIDE.U32 R4, R5, 0x8, R8 ;  /* 0x0000000805047825 */ /* 0x000fe200078e0008 */
[----:B------:R-:W-:-:S05]  /*294b0*/  SHF.L.U32 R6, R11, R6, RZ ;  /* 0x000000060b067219 */ /* 0x000fca00000006ff */
[----:B------:R0:W-:Y:S02]  /*294c0*/  REDG.E.OR.64.STRONG.GPU desc[UR4][R4.64], R6 ;  /* 0x000000060400798e */ /* 0x0001e4000f12e504 */
.L_x_703:
[----:B------:R-:W-:Y:S05]  /*294d0*/  BSYNC.RECONVERGENT B0 ;  /* 0x0000000000007941 */ /* 0x000fea0003800200 */
.L_x_701:
        /* <DEDUP_REMOVED lines=17> */
.L_x_705:
[-C--:B------:R-:W-:Y:S01]  /*295f0*/  SHF.L.U64.HI R7, R11, R6.reuse, RZ ;  /* 0x000000060b077219 */ /* 0x080fe200000102ff */
[----:B------:R-:W-:Y:S01]  /*29600*/  IMAD.WIDE.U32 R4, R5, 0x8, R8 ;  /* 0x0000000805047825 */ /* 0x000fe200078e0008 */
[----:B------:R-:W-:-:S05]  /*29610*/  SHF.L.U32 R6, R11, R6, RZ ;  /* 0x000000060b067219 */ /* 0x000fca00000006ff */
[----:B------:R1:W-:Y:S02]  /*29620*/  REDG.E.OR.64.STRONG.GPU desc[UR4][R4.64], R6 ;  /* 0x000000060400798e */ /* 0x0003e4000f12e504 */
.L_x_706:
[----:B------:R-:W-:Y:S05]  /*29630*/  BSYNC.RECONVERGENT B0 ;  /* 0x0000000000007941 */ /* 0x000fea0003800200 */
.L_x_704:
        /* <DEDUP_REMOVED lines=17> */
.L_x_708:
[-C--:B------:R-:W-:Y:S01]  /*29750*/  SHF.L.U64.HI R7, R11, R6.reuse, RZ ;  /* 0x000000060b077219 */ /* 0x080fe200000102ff */
[----:B------:R-:W-:Y:S01]  /*29760*/  IMAD.WIDE.U32 R4, R5, 0x8, R8 ;  /* 0x0000000805047825 */ /* 0x000fe200078e0008 */
[----:B------:R-:W-:-:S05]  /*29770*/  SHF.L.U32 R6, R11, R6, RZ ;  /* 0x000000060b067219 */ /* 0x000fca00000006ff */
[----:B------:R0:W-:Y:S02]  /*29780*/  REDG.E.OR.64.STRONG.GPU desc[UR4][R4.64], R6 ;  /* 0x000000060400798e */ /* 0x0001e4000f12e504 */
.L_x_709:
[----:B------:R-:W-:Y:S05]  /*29790*/  BSYNC.RECONVERGENT B0 ;  /* 0x0000000000007941 */ /* 0x000fea0003800200 */
.L_x_707:
        /* <DEDUP_REMOVED lines=17> */
.L_x_711:
[-C--:B------:R-:W-:Y:S01]  /*298b0*/  SHF.L.U64.HI R7, R11, R6.reuse, RZ ;  /* 0x000000060b077219 */ /* 0x080fe200000102ff */
[----:B------:R-:W-:Y:S01]  /*298c0*/  IMAD.WIDE.U32 R4, R5, 0x8, R8 ;  /* 0x0000000805047825 */ /* 0x000fe200078e0008 */
[----:B------:R-:W-:-:S05]  /*298d0*/  SHF.L.U32 R6, R11, R6, RZ ;  /* 0x000000060b067219 */ /* 0x000fca00000006ff */
[----:B------:R1:W-:Y:S02]  /*298e0*/  REDG.E.OR.64.STRONG.GPU desc[UR4][R4.64], R6 ;  /* 0x000000060400798e */ /* 0x0003e4000f12e504 */
.L_x_712:
[----:B------:R-:W-:Y:S05]  /*298f0*/  BSYNC.RECONVERGENT B0 ;  /* 0x0000000000007941 */ /* 0x000fea0003800200 */
.L_x_710:
        /* <DEDUP_REMOVED lines=17> */
.L_x_714:
[-C--:B------:R-:W-:Y:S01]  /*29a10*/  SHF.L.U64.HI R7, R11, R6.reuse, RZ ;  /* 0x000000060b077219 */ /* 0x080fe200000102ff */
[----:B------:R-:W-:Y:S01]  /*29a20*/  IMAD.WIDE.U32 R4, R5, 0x8, R8 ;  /* 0x0000000805047825 */ /* 0x000fe200078e0008 */
[----:B------:R-:W-:-:S05]  /*29a30*/  SHF.L.U32 R6, R11, R6, RZ ;  /* 0x000000060b067219 */ /* 0x000fca00000006ff */
[----:B------:R0:W-:Y:S02]  /*29a40*/  REDG.E.OR.64.STRONG.GPU desc[UR4][R4.64], R6 ;  /* 0x000000060400798e */ /* 0x0001e4000f12e504 */
.L_x_715:
[----:B------:R-:W-:Y:S05]  /*29a50*/  BSYNC.RECONVERGENT B0 ;  /* 0x0000000000007941 */ /* 0x000fea0003800200 */
.L_x_713:
        /* <DEDUP_REMOVED lines=17> */
.L_x_717:
[-C--:B------:R-:W-:Y:S01]  /*29b70*/  SHF.L.U64.HI R7, R11, R6.reuse, RZ ;  /* 0x000000060b077219 */ /* 0x080fe200000102ff */
[----:B------:R-:W-:Y:S01]  /*29b80*/  IMAD.WIDE.U32 R4, R5, 0x8, R8 ;  /* 0x0000000805047825 */ /* 0x000fe200078e0008 */
[----:B------:R-:W-:-:S05]  /*29b90*/  SHF.L.U32 R6, R11, R6, RZ ;  /* 0x000000060b067219 */ /* 0x000fca00000006ff */
[----:B------:R1:W-:Y:S02]  /*29ba0*/  REDG.E.OR.64.STRONG.GPU desc[UR4][R4.64], R6 ;  /* 0x000000060400798e */ /* 0x0003e4000f12e504 */
.L_x_718:
[----:B------:R-:W-:Y:S05]  /*29bb0*/  BSYNC.RECONVERGENT B0 ;  /* 0x0000000000007941 */ /* 0x000fea0003800200 */
.L_x_716:
        /* <DEDUP_REMOVED lines=17> */
.L_x_720:
[-C--:B------:R-:W-:Y:S01]  /*29cd0*/  SHF.L.U64.HI R7, R11, R6.reuse, RZ ;  /* 0x000000060b077219 */ /* 0x080fe200000102ff */
[----:B------:R-:W-:Y:S01]  /*29ce0*/  IMAD.WIDE.U32 R4, R5, 0x8, R8 ;  /* 0x0000000805047825 */ /* 0x000fe200078e0008 */
[----:B------:R-:W-:-:S05]  /*29cf0*/  SHF.L.U32 R6, R11, R6, RZ ;  /* 0x000000060b067219 */ /* 0x000fca00000006ff */
[----:B------:R0:W-:Y:S02]  /*29d00*/  REDG.E.OR.64.STRONG.GPU desc[UR4][R4.64], R6 ;  /* 0x000000060400798e */ /* 0x0001e4000f12e504 */
.L_x_721:
[----:B------:R-:W-:Y:S05]  /*29d10*/  BSYNC.RECONVERGENT B0 ;  /* 0x0000000000007941 */ /* 0x000fea0003800200 */
.L_x_719:
        /* <DEDUP_REMOVED lines=17> */
.L_x_723:
[-C--:B------:R-:W-:Y:S01]  /*29e30*/  SHF.L.U64.HI R7, R11, R6.reuse, RZ ;  /* 0x000000060b077219 */ /* 0x080fe200000102ff */
[----:B------:R-:W-:Y:S01]  /*29e40*/  IMAD.WIDE.U32 R4, R5, 0x8, R8 ;  /* 0x0000000805047825 */ /* 0x000fe200078e0008 */
[----:B------:R-:W-:-:S05]  /*29e50*/  SHF.L.U32 R6, R11, R6, RZ ;  /* 0x000000060b067219 */ /* 0x000fca00000006ff */
[----:B------:R1:W-:Y:S02]  /*29e60*/  REDG.E.OR.64.STRONG.GPU desc[UR4][R4.64], R6 ;  /* 0x000000060400798e */ /* 0x0003e4000f12e504 */
.L_x_724:
[----:B------:R-:W-:Y:S05]  /*29e70*/  BSYNC.RECONVERGENT B0 ;  /* 0x0000000000007941 */ /* 0x000fea0003800200 */
.L_x_722:
        /* <DEDUP_REMOVED lines=17> */
.L_x_726:
[-C--:B------:R-:W-:Y:S01]  /*29f90*/  SHF.L.U64.HI R7, R11, R6.reuse, RZ ;  /* 0x000000060b077219 */ /* 0x080fe200000102ff */
[----:B------:R-:W-:Y:S01]  /*29fa0*/  IMAD.WIDE.U32 R4, R5, 0x8, R8 ;  /* 0x0000000805047825 */ /* 0x000fe200078e0008 */
[----:B------:R-:W-:-:S05]  /*29fb0*/  SHF.L.U32 R6, R11, R6, RZ ;  /* 0x000000060b067219 */ /* 0x000fca00000006ff */
[----:B------:R0:W-:Y:S02]  /*29fc0*/  REDG.E.OR.64.STRONG.GPU desc[UR4][R4.64], R6 ;  /* 0x000000060400798e */ /* 0x0001e4000f12e504 */
.L_x_727:
[----:B------:R-:W-:Y:S05]  /*29fd0*/  BSYNC.RECONVERGENT B0 ;  /* 0x0000000000007941 */ /* 0x000fea0003800200 */
.L_x_725:
        /* <DEDUP_REMOVED lines=17> */
.L_x_729:
[-C--:B------:R-:W-:Y:S01]  /*2a0f0*/  SHF.L.U64.HI R7, R11, R6.reuse, RZ ;  /* 0x000000060b077219 */ /* 0x080fe200000102ff */
[----:B------:R-:W-:Y:S01]  /*2a100*/  IMAD.WIDE.U32 R4, R5, 0x8, R8 ;  /* 0x0000000805047825 */ /* 0x000fe200078e0008 */
[----:B------:R-:W-:-:S05]  /*2a110*/  SHF.L.U32 R6, R11, R6, RZ ;  /* 0x000000060b067219 */ /* 0x000fca00000006ff */
[----:B------:R1:W-:Y:S02]  /*2a120*/  REDG.E.OR.64.STRONG.GPU desc[UR4][R4.64], R6 ;  /* 0x000000060400798e */ /* 0x0003e4000f12e504 */
.L_x_730:
[----:B------:R-:W-:Y:S05]  /*2a130*/  BSYNC.RECONVERGENT B0 ;  /* 0x0000000000007941 */ /* 0x000fea0003800200 */
.L_x_728:
        /* <DEDUP_REMOVED lines=17> */
.L_x_732:
[-C--:B------:R-:W-:Y:S01]  /*2a250*/  SHF.L.U64.HI R7, R11, R6.reuse, RZ ;  /* 0x000000060b077219 */ /* 0x080fe200000102ff */
[----:B------:R-:W-:Y:S01]  /*2a260*/  IMAD.WIDE.U32 R4, R5, 0x8, R8 ;  /* 0x0000000805047825 */ /* 0x000fe200078e0008 */
[----:B------:R-:W-:-:S05]  /*2a270*/  SHF.L.U32 R6, R11, R6, RZ ;  /* 0x000000060b067219 */ /* 0x000fca00000006ff */
[----:B------:R0:W-:Y:S02]  /*2a280*/  REDG.E.OR.64.STRONG.GPU desc[UR4][R4.64], R6 ;  /* 0x000000060400798e */ /* 0x0001e4000f12e504 */
.L_x_733:
[----:B------:R-:W-:Y:S05]  /*2a290*/  BSYNC.RECONVERGENT B0 ;  /* 0x0000000000007941 */ /* 0x000fea0003800200 */
.L_x_731:
        /* <DEDUP_REMOVED lines=17> */
.L_x_735:
[-C--:B------:R-:W-:Y:S01]  /*2a3b0*/  SHF.L.U64.HI R7, R11, R6.reuse, RZ ;  /* 0x000000060b077219 */ /* 0x080fe200000102ff */
[----:B------:R-:W-:Y:S01]  /*2a3c0*/  IMAD.WIDE.U32 R4, R5, 0x8, R8 ;  /* 0x0000000805047825 */ /* 0x000fe200078e0008 */
[----:B------:R-:W-:-:S05]  /*2a3d0*/  SHF.L.U32 R6, R11, R6, RZ ;  /* 0x000000060b067219 */ /* 0x000fca00000006ff */
[----:B------:R1:W-:Y:S02]  /*2a3e0*/  REDG.E.OR.64.STRONG.GPU desc[UR4][R4.64], R6 ;  /* 0x000000060400798e */ /* 0x0003e4000f12e504 */
.L_x_736:
[----:B------:R-:W-:Y:S05]  /*2a3f0*/  BSYNC.RECONVERGENT B0 ;  /* 0x0000000000007941 */ /* 0x000fea0003800200 */
.L_x_734:
        /* <DEDUP_REMOVED lines=17> */
.L_x_738:
[-C--:B------:R-:W-:Y:S01]  /*2a510*/  SHF.L.U64.HI R7, R11, R6.reuse, RZ ;  /* 0x000000060b077219 */ /* 0x080fe200000102ff */
[----:B------:R-:W-:Y:S01]  /*2a520*/  IMAD.WIDE.U32 R4, R5, 0x8, R8 ;  /* 0x0000000805047825 */ /* 0x000fe200078e0008 */
[----:B------:R-:W-:-:S05]  /*2a530*/  SHF.L.U32 R6, R11, R6, RZ ;  /* 0x000000060b067219 */ /* 0x000fca00000006ff */
[----:B------:R0:W-:Y:S02]  /*2a540*/  REDG.E.OR.64.STRONG.GPU desc[UR4][R4.64], R6 ;  /* 0x000000060400798e */ /* 0x0001e4000f12e504 */
.L_x_739:
[----:B------:R-:W-:Y:S05]  /*2a550*/  BSYNC.RECONVERGENT B0 ;  /* 0x0000000000007941 */ /* 0x000fea0003800200 */
.L_x_737:
        /* <DEDUP_REMOVED lines=17> */
.L_x_741:
[-C--:B------:R-:W-:Y:S01]  /*2a670*/  SHF.L.U64.HI R7, R11, R6.reuse, RZ ;  /* 0x000000060b077219 */ /* 0x080fe200000102ff */
[----:B------:R-:W-:Y:S01]  /*2a680*/  IMAD.WIDE.U32 R4, R5, 0x8, R8 ;  /* 0x0000000805047825 */ /* 0x000fe200078e0008 */
[----:B------:R-:W-:-:S05]  /*2a690*/  SHF.L.U32 R6, R11, R6, RZ ;  /* 0x000000060b067219 */ /* 0x000fca00000006ff */
[----:B------:R0:W-:Y:S02]  /*2a6a0*/  REDG.E.OR.64.STRONG.GPU desc[UR4][R4.64], R6 ;  /* 0x000000060400798e */ /* 0x0001e4000f12e504 */
.L_x_742:
[----:B------:R-:W-:Y:S05]  /*2a6b0*/  BSYNC.RECONVERGENT B0 ;  /* 0x0000000000007941 */ /* 0x000fea0003800200 */
.L_x_740:
        /* <DEDUP_REMOVED lines=17> */
.L_x_744:
[-C--:B------:R-:W-:Y:S01]  /*2a7d0*/  SHF.L.U64.HI R7, R11, R6.reuse, RZ ;  /* 0x000000060b077219 */ /* 0x080fe200000102ff */
[----:B------:R-:W-:Y:S01]  /*2a7e0*/  IMAD.WIDE.U32 R4, R5, 0x8, R8 ;  /* 0x0000000805047825 */ /* 0x000fe200078e0008 */
[----:B------:R-:W-:-:S05]  /*2a7f0*/  SHF.L.U32 R6, R11, R6, RZ ;  /* 0x000000060b067219 */ /* 0x000fca00000006ff */
[----:B------:R0:W-:Y:S02]  /*2a800*/  REDG.E.OR.64.STRONG.GPU desc[UR4][R4.64], R6 ;  /* 0x000000060400798e */ /* 0x0001e4000f12e504 */
.L_x_745:
[----:B------:R-:W-:Y:S05]  /*2a810*/  BSYNC.RECONVERGENT B0 ;  /* 0x0000000000007941 */ /* 0x000fea0003800200 */
.L_x_743:
        /* <DEDUP_REMOVED lines=17> */
.L_x_747:
[-C--:B------:R-:W-:Y:S01]  /*2a930*/  SHF.L.U64.HI R7, R11, R6.reuse, RZ ;  /* 0x000000060b077219 */ /* 0x080fe200000102ff */
[----:B------:R-:W-:Y:S01]  /*2a940*/  IMAD.WIDE.U32 R4, R5, 0x8, R8 ;  /* 0x0000000805047825 */ /* 0x000fe200078e0008 */
[----:B------:R-:W-:-:S05]  /*2a950*/  SHF.L.U32 R6, R11, R6, RZ ;  /* 0x000000060b067219 */ /* 0x000fca00000006ff */
[----:B------:R0:W-:Y:S02]  /*2a960*/  REDG.E.OR.64.STRONG.GPU desc[UR4][R4.64], R6 ;  /* 0x000000060400798e */ /* 0x0001e4000f12e504 */
.L_x_748:
[----:B------:R-:W-:Y:S05]  /*2a970*/  BSYNC.RECONVERGENT B0 ;  /* 0x0000000000007941 */ /* 0x000fea0003800200 */
.L_x_746:
        /* <DEDUP_REMOVED lines=16> */
.L_x_750:
[CC--:B------:R-:W-:Y:S02]  /*2aa80*/  SHF.L.U64.HI R5, R13.reuse, R6.reuse, RZ ;  /* 0x000000060d057219 */ /* 0x0c0fe400000102ff */
[----:B------:R-:W-:Y:S01]  /*2aa90*/  SHF.L.U32 R4, R13, R6, RZ ;  /* 0x000000060d047219 */ /* 0x000fe200000006ff */
[----:B------:R-:W-:-:S05]  /*2aaa0*/  IMAD.WIDE.U32 R6, R11, 0x8, R8 ;  /* 0x000000080b067825 */ /* 0x000fca00078e0008 */
[----:B------:R0:W-:Y:S02]  /*2aab0*/  REDG.E.OR.64.STRONG.GPU desc[UR4][R6.64], R4 ;  /* 0x000000040600798e */ /* 0x0001e4000f12e504 */
.L_x_751:
[----:B------:R-:W-:Y:S05]  /*2aac0*/  BSYNC.RECONVERGENT B0 ;  /* 0x0000000000007941 */ /* 0x000fea0003800200 */
.L_x_749:
        /* <DEDUP_REMOVED lines=10> */
.L_x_0:
        /* <DEDUP_REMOVED lines=16> */
[----:B------:R-:W4:Y:S04]  /*2ac70*/  LDG.E.64.CONSTANT R6, desc[UR4][R2.64+0x100] ;  /* 0x0001000402067981 */ /* 0x000f28000c1e9b00 */
[----:B------:R-:W5:Y:S04]  /*2ac80*/  LDG.E.64.CONSTANT R16, desc[UR4][R2.64+0x300] ;  /* 0x0003000402107981 */ /* 0x000f68000c1e9b00 */
[----:B------:R-:W5:Y:S04]  /*2ac90*/  LDG.E.64.CONSTANT R20, desc[UR4][R2.64+0x400] ;  /* 0x0004000402147981 */ /* 0x000f68000c1e9b00 */
[----:B------:R-:W5:Y:S04]  /*2aca0*/  LDG.E.64.CONSTANT R22, desc[UR4][R2.64+0x500] ;  /* 0x0005000402167981 */ /* 0x000f68000c1e9b00 */
[----:B------:R-:W5:Y:S04]  /*2acb0*/  LDG.E.64.CONSTANT R18, desc[UR4][R2.64+0x600] ;  /* 0x0006000402127981 */ /* 0x000f68000c1e9b00 */
[----:B------:R-:W5:Y:S01]  /*2acc0*/  LDG.E.64.CONSTANT R10, desc[UR4][R2.64+0x700] ;  /* 0x00070004020a7981 */ /* 0x000f62000c1e9b00 */
[----:B------:R-:W-:-:S03]  /*2acd0*/  IMAD R0, R13, 0x440, RZ ;  /* 0x000004400d007824 */ /* 0x000fc600078e02ff */
[----:B------:R-:W5:Y:S02]  /*2ace0*/  LDG.E.64.CONSTANT R12, desc[UR4][R2.64+0x800] ;  /* 0x00080004020c7981 */ /* 0x000f64000c1e9b00 */
[----:B------:R-:W-:-:S05]  /*2acf0*/  SHF.R.U32.HI R25, RZ, 0x6, R0 ;  /* 0x00000006ff197819 */ /* 0x000fca0000011600 */
[----:B------:R-:W-:-:S04]  /*2ad00*/  IMAD.WIDE.U32 R24, R25, 0x8, R8 ;  /* 0x0000000819187825 */ /* 0x000fc800078e0008 */
[----:B------:R-:W-:Y:S02]  /*2ad10*/  IMAD.MOV.U32 R28, RZ, RZ, RZ ;  /* 0x000000ffff1c7224 */ /* 0x000fe400078e00ff */
[----:B------:R-:W-:Y:S02]  /*2ad20*/  IMAD.MOV.U32 R33, RZ, RZ, RZ ;  /* 0x000000ffff217224 */ /* 0x000fe400078e00ff */
[----:B------:R-:W-:-:S05]  /*2ad30*/  VIADD R30, R0, 0x44 ;  /* 0x00000044001e7836 */ /* 0x000fca0000000000 */
[----:B------:R-:W-:Y:S02]  /*2ad40*/  SHF.R.U32.HI R31, RZ, 0x6, R30 ;  /* 0x00000006ff1f7819 */ /* 0x000fe4000001161e */
[----:B--2---:R-:W-:Y:S01]  /*2ad50*/  LOP3.LUT R27, R5, 0x3, RZ, 0xc0, !PT ;  /* 0x00000003051b7812 */ /* 0x004fe200078ec0ff */
[----:B------:R-:W-:Y:S02]  /*2ad60*/  IMAD.MOV.U32 R26, RZ, RZ, R4 ;  /* 0x000000ffff1a7224 */ /* 0x000fe400078e0004 */
[----:B------:R-:W2:Y:S01]  /*2ad70*/  LDG.E.64.CONSTANT R4, desc[UR4][R2.64+0x900] ;  /* 0x0009000402047981 */ /* 0x000ea2000c1e9b00 */
[C---:B---3--:R-:W-:Y:S01]  /*2ad80*/  SHF.L.U64.HI R15, R14.reuse, 0x4, R15 ;  /* 0x000000040e0f7819 */ /* 0x048fe2000001020f */
[----:B------:R-:W-:Y:S02]  /*2ad90*/  IMAD.SHL.U32 R14, R14, 0x10, RZ ;  /* 0x000000100e0e7824 */ /* 0x000fe400078e00ff */
[----:B------:R0:W-:Y:S01]  /*2ada0*/  REDG.E.OR.64.STRONG.GPU desc[UR4][R24.64], R26 ;  /* 0x0000001a1800798e */ /* 0x0001e2000f12e504 */
[C---:B----4-:R-:W-:Y:S01]  /*2adb0*/  IMAD.SHL.U32 R29, R6.reuse, 0x4, RZ ;  /* 0x00000004061d7824 */ /* 0x050fe200078e00ff */
[----:B------:R-:W-:-:S02]  /*2adc0*/  SHF.R.U64 R32, R6, 0x1e, R7 ;  /* 0x0000001e06207819 */ /* 0x000fc40000001207 */
[----:B------:R-:W3:Y:S04]  /*2add0*/  LDG.E.64.CONSTANT R6, desc[UR4][R2.64+0xa00] ;  /* 0x000a000402067981 */ /* 0x000ee8000c1e9b00 */
[----:B------:R1:W-:Y:S01]  /*2ade0*/  REDG.E.OR.64.STRONG.GPU desc[UR4][R24.64], R28 ;  /* 0x0000001c1800798e */ /* 0x0003e2000f12e504 */
[----:B0-----:R-:W-:Y:S01]  /*2adf0*/  LOP3.LUT R26, R14, 0xfffffff0, RZ, 0xc0, !PT ;  /* 0xfffffff00e1a7812 */ /* 0x001fe200078ec0ff */
[----:B------:R-:W-:Y:S01]  /*2ae00*/  VIADD R14, R0, 0x66 ;  /* 0x00000066000e7836 */ /* 0x000fe20000000000 */
[----:B------:R-:W-:Y:S02]  /*2ae10*/  LOP3.LUT R27, R15, 0x3f, RZ, 0xc0, !PT ;  /* 0x0000003f0f1b7812 */ /* 0x000fe400078ec0ff */
[----:B------:R-:W-:Y:S02]  /*2ae20*/  LOP3.LUT R32, R32, 0xf, RZ, 0xc0, !PT ;  /* 0x0000000f20207812 */ /* 0x000fe400078ec0ff */
[----:B-1----:R-:W-:-:S03]  /*2ae30*/  SHF.R.U32.HI R29, RZ, 0x6, R14 ;  /* 0x00000006ff1d7819 */ /* 0x002fc6000001160e */
[----:B------:R5:W-:Y:S04]  /*2ae40*/  REDG.E.OR.64.STRONG.GPU desc[UR4][R24.64+0x8], R32 ;  /* 0x000008201800798e */ /* 0x000be8000f12e504 */
[----:B------:R-:W4:Y:S01]  /*2ae50*/  LDG.E.64.CONSTANT R14, desc[UR4][R2.64+0xb00] ;  /* 0x000b0004020e7981 */ /* 0x000f22000c1e9b00 */
[C---:B-----5:R-:W-:Y:S01]  /*2ae60*/  SHF.R.U64 R32, R16.reuse, 0x1a, R17 ;  /* 0x0000001a10207819 */ /* 0x060fe20000001211 */
[----:B------:R-:W-:Y:S02]  /*2ae70*/  IMAD.SHL.U32 R25, R16, 0x40, RZ ;  /* 0x0000004010197824 */ /* 0x000fe400078e00ff */
[----:B------:R-:W5:Y:S01]  /*2ae80*/  LDG.E.64.CONSTANT R16, desc[UR4][R2.64+0xc00] ;  /* 0x000c000402107981 */ /* 0x000f62000c1e9b00 */
[----:B------:R-:W-:Y:S01]  /*2ae90*/  IMAD.WIDE.U32 R30, R31, 0x8, R8 ;  /* 0x000000081f1e7825 */ /* 0x000fe200078e0008 */
[----:B------:R-:W-:-:S04]  /*2aea0*/  SHF.L.U64.HI R21, R20, 0x8, R21 ;  /* 0x0000000814157819 */ /* 0x000fc80000010215 */
[----:B------:R0:W-:Y:S01]  /*2aeb0*/  REDG.E.OR.64.STRONG.GPU desc[UR4][R30.64], R26 ;  /* 0x0000001a1e00798e */ /* 0x0001e2000f12e504 */
[----:B------:R-:W-:Y:S02]  /*2aec0*/  IMAD.SHL.U32 R20, R20, 0x100, RZ ;  /* 0x0000010014147824 */ /* 0x000fe400078e00ff */
[----:B------:R-:W-:-:S04]  /*2aed0*/  IMAD.WIDE.U32 R28, R29, 0x8, R8 ;  /* 0x000000081d1c7825 */ /* 0x000fc800078e0008 */
[----:B------:R-:W-:Y:S01]  /*2aee0*/  IMAD.MOV.U32 R24, RZ, RZ, RZ ;  /* 0x000000ffff187224 */ /* 0x000fe200078e00ff */
[----:B------:R-:W-:-:S04]  /*2aef0*/  LOP3.LUT R32, R32, 0xff, RZ, 0xc0, !PT ;  /* 0x000000ff20207812 */ /* 0x000fc800078ec0ff */
[----:B------:R1:W-:Y:S01]  /*2af00*/  REDG.E.OR.64.STRONG.GPU desc[UR4][R28.64], R24 ;  /* 0x000000181c00798e */ /* 0x0003e2000f12e504 */
[----:B0-----:R-:W-:Y:S01]  /*2af10*/  VIADD R26, R0, 0x88 ;  /* 0x00000088001a7836 */ /* 0x001fe20000000000 */
[----:B------:R-:W-:Y:S02]  /*2af20*/  LOP3.LUT R27, R21, 0x3ff, RZ, 0xc0, !PT ;  /* 0x000003ff151b7812 */ /* 0x000fe400078ec0ff */
[----:B------:R0:W-:Y:S02]  /*2af30*/  REDG.E.OR.64.STRONG.GPU desc[UR4][R28.64+0x8], R32 ;  /* 0x000008201c00798e */ /* 0x0001e4000f12e504 */
[----:B------:R-:W-:Y:S02]  /*2af40*/  SHF.R.U32.HI R31, RZ, 0x6, R26 ;  /* 0x00000006ff1f7819 */ /* 0x000fe4000001161a */
[----:B------:R-:W-:Y:S01]  /*2af50*/  LOP3.LUT R26, R20, 0xffffff00, RZ, 0xc0, !PT ;  /* 0xffffff00141a7812 */ /* 0x000fe200078ec0ff */
[----:B------:R-:W-:-:S05]  /*2af60*/  VIADD R20, R0, 0xaa ;  /* 0x000000aa00147836 */ /* 0x000fca0000000000 */
[----:B-1----:R-:W-:Y:S01]  /*2af70*/  SHF.R.U32.HI R25, RZ, 0x6, R20 ;  /* 0x00000006ff197819 */ /* 0x002fe20000011614 */
[----:B------:R-:W-:Y:S01]  /*2af80*/  IMAD.WIDE.U32 R30, R31, 0x8, R8 ;  /* 0x000000081f1e7825 */ /* 0x000fe200078e0008 */
[----:B0-----:R-:W-:-:S03]  /*2af90*/  SHF.R.U64 R28, R22, 0x16, R23 ;  /* 0x00000016161c7819 */ /* 0x001fc60000001217 */
[----:B------:R-:W-:Y:S01]  /*2afa0*/  IMAD.SHL.U32 R21, R22, 0x400, RZ ;  /* 0x0000040016157824 */ /* 0x000fe200078e00ff */
[----:B------:R0:W-:Y:S01]  /*2afb0*/  REDG.E.OR.64.STRONG.GPU desc[UR4][R30.64], R26 ;  /* 0x0000001a1e00798e */ /* 0x0001e2000f12e504 */
[----:B------:R-:W-:-:S04]  /*2afc0*/  IMAD.WIDE.U32 R24, R25, 0x8, R8 ;  /* 0x0000000819187825 */ /* 0x000fc800078e0008 */
[----:B------:R-:W-:Y:S01]  /*2afd0*/  IMAD.MOV.U32 R20, RZ, RZ, RZ ;  /* 0x000000ffff147224 */ /* 0x000fe200078e00ff */
[----:B------:R-:W-:Y:S01]  /*2afe0*/  LOP3.LUT R28, R28, 0xfff, RZ, 0xc0, !PT ;  /* 0x00000fff1c1c7812 */ /* 0x000fe200078ec0ff */
[----:B------:R-:W-:-:S03]  /*2aff0*/  IMAD.MOV.U32 R29, RZ, RZ, RZ ;  /* 0x000000ffff1d7224 */ /* 0x000fc600078e00ff */
[----:B------:R1:W-:Y:S01]  /*2b000*/  REDG.E.OR.64.STRONG.GPU desc[UR4][R24.64], R20 ;  /* 0x000000141800798e */ /* 0x0003e2000f12e504 */
[----:B------:R-:W-:-:S03]  /*2b010*/  VIADD R22, R0, 0xcc ;  /* 0x000000cc00167836 */ /* 0x000fc60000000000 */
[----:B------:R1:W-:Y:S01]  /*2b020*/  REDG.E.OR.64.STRONG.GPU desc[UR4][R24.64+0x8], R28 ;  /* 0x0000081c1800798e */ /* 0x0003e2000f12e504 */
[----:B0-----:R-:W-:Y:S02]  /*2b030*/  IMAD.SHL.U32 R26, R18, 0x1000, RZ ;  /* 0x00001000121a7824 */ /* 0x001fe400078e00ff */
[----:B-1----:R-:W-:Y:S01]  /*2b040*/  VIADD R20, R0, 0xee ;  /* 0x000000ee00147836 */ /* 0x002fe20000000000 */
[----:B------:R-:W-:-:S04]  /*2b050*/  SHF.R.U32.HI R27, RZ, 0x6, R22 ;  /* 0x00000006ff1b7819 */ /* 0x000fc80000011616 */
[----:B------:R-:W-:Y:S02]  /*2b060*/  SHF.R.U32.HI R25, RZ, 0x6, R20 ;  /* 0x00000006ff197819 */ /* 0x000fe40000011614 */
[----:B------:R-:W5:Y:S01]  /*2b070*/  LDG.E.64.CONSTANT R20, desc[UR4][R2.64+0xe00] ;  /* 0x000e000402147981 */ /* 0x000f62000c1e9b00 */
[----:B------:R-:W-:Y:S02]  /*2b080*/  SHF.L.U64.HI R23, R18, 0xc, R19 ;  /* 0x0000000c12177819 */ /* 0x000fe40000010213 */
[----:B------:R-:W-:Y:S01]  /*2b090*/  LOP3.LUT R22, R26, 0xfffff000, RZ, 0xc0, !PT ;  /* 0xfffff0001a167812 */ /* 0x000fe200078ec0ff */
[----:B------:R-:W5:Y:S01]  /*2b0a0*/  LDG.E.64.CONSTANT R18, desc[UR4][R2.64+0xd00] ;  /* 0x000d000402127981 */ /* 0x000f62000c1e9b00 */
[----:B------:R-:W-:Y:S01]  /*2b0b0*/  SHF.R.U64 R30, R10, 0x12, R11 ;  /* 0x000000120a1e7819 */ /* 0x000fe2000000120b */
[----:B------:R-:W-:Y:S01]  /*2b0c0*/  IMAD.WIDE.U32 R26, R27, 0x8, R8 ;  /* 0x000000081b1a7825 */ /* 0x000fe200078e0008 */
[----:B------:R-:W-:-:S03]  /*2b0d0*/  LOP3.LUT R23, R23, 0x3fff, RZ, 0xc0, !PT ;  /* 0x00003fff17177812 */ /* 0x000fc600078ec0ff */
[----:B------:R-:W-:Y:S02]  /*2b0e0*/  IMAD.SHL.U32 R11, R10, 0x4000, RZ ;  /* 0x000040000a0b7824 */ /* 0x000fe400078e00ff */
[----:B------:R-:W-:Y:S01]  /*2b0f0*/  IMAD.WIDE.U32 R24, R25, 0x8, R8 ;  /* 0x0000000819187825 */ /* 0x000fe200078e0008 */
[----:B------:R0:W-:Y:S03]  /*2b100*/  REDG.E.OR.64.STRONG.GPU desc[UR4][R26.64], R22 ;  /* 0x000000161a00798e */ /* 0x0001e6000f12e504 */
[----:B------:R-:W-:Y:S01]  /*2b110*/  IMAD.MOV.U32 R10, RZ, RZ, RZ ;  /* 0x000000ffff0a7224 */ /* 0x000fe200078e00ff */
[----:B------:R-:W-:Y:S01]  /*2b120*/  LOP3.LUT R30, R30, 0xffff, RZ, 0xc0, !PT ;  /* 0x0000ffff1e1e7812 */ /* 0x000fe200078ec0ff */
[----:B------:R-:W-:-:S03]  /*2b130*/  IMAD.MOV.U32 R31, RZ, RZ, RZ ;  /* 0x000000ffff1f7224 */ /* 0x000fc600078e00ff */
[----:B------:R1:W-:Y:S01]  /*2b140*/  REDG.E.OR.64.STRONG.GPU desc[UR4][R24.64], R10 ;  /* 0x0000000a1800798e */ /* 0x0003e2000f12e504 */
[C---:B------:R-:W-:Y:S01]  /*2b150*/  SHF.L.U64.HI R13, R12.reuse, 0x10, R13 ;  /* 0x000000100c0d7819 */ /* 0x040fe2000001020d */
[----:B------:R-:W-:Y:S02]  /*2b160*/  IMAD.U32 R12, R12, 0x10000, RZ ;  /* 0x000100000c0c7824 */ /* 0x000fe400078e00ff */
[----:B------:R1:W-:Y:S01]  /*2b170*/  REDG.E.OR.64.STRONG.GPU desc[UR4][R24.64+0x8], R30 ;  /* 0x0000081e1800798e */ /* 0x0003e2000f12e504 */
[----:B0-----:R-:W-:-:S03]  /*2b180*/  VIADD R26, R0, 0x110 ;  /* 0x00000110001a7836 */ /* 0x001fc60000000000 */
[----:B------:R-:W5:Y:S01]  /*2b190*/  LDG.E.64.CONSTANT R22, desc[UR4][R2.64+0xf00] ;  /* 0x000f000402167981 */ /* 0x000f62000c1e9b00 */
[----:B-1----:R-:W-:Y:S01]  /*2b1a0*/  VIADD R10, R0, 0x132 ;  /* 0x00000132000a7836 */ /* 0x002fe20000000000 */
[----:B------:R-:W-:-:S04]  /*2b1b0*/  SHF.R.U32.HI R29, RZ, 0x6, R26 ;  /* 0x00000006ff1d7819 */ /* 0x000fc8000001161a */
[----:B------:R-:W-:Y:S01]  /*2b1c0*/  SHF.R.U32.HI R25, RZ, 0x6, R10 ;  /* 0x00000006ff197819 */ /* 0x000fe2000001160a */
[--C-:B------:R-:W-:Y:S01]  /*2b1d0*/  IMAD.WIDE.U32 R28, R29, 0x8, R8.reuse ;  /* 0x000000081d1c7825 */ /* 0x100fe200078e0008 */
[----:B------:R-:W-:Y:S02]  /*2b1e0*/  LOP3.LUT R26, R12, 0xffff0000, RZ, 0xc0, !PT ;  /* 0xffff00000c1a7812 */ /* 0x000fe400078ec0ff */
[----:B------:R-:W-:Y:S01]  /*2b1f0*/  LOP3.LUT R27, R13, 0x3ffff, RZ, 0xc0, !PT ;  /* 0x0003ffff0d1b7812 */ /* 0x000fe200078ec0ff */
[----:B------:R-:W-:Y:S01]  /*2b200*/  IMAD.WIDE.U32 R24, R25, 0x8, R8 ;  /* 0x0000000819187825 */ /* 0x000fe200078e0008 */
[----:B------:R-:W5:Y:S03]  /*2b210*/  LDG.E.64.CONSTANT R12, desc[UR4][R2.64+0x1000] ;  /* 0x00100004020c7981 */ /* 0x000f66000c1e9b00 */
[----:B------:R-:W-:Y:S01]  /*2b220*/  IMAD.MOV.U32 R10, RZ, RZ, RZ ;  /* 0x000000ffff0a7224 */ /* 0x000fe200078e00ff */
[----:B------:R0:W-:Y:S02]  /*2b230*/  REDG.E.OR.64.STRONG.GPU desc[UR4][R28.64], R26 ;  /* 0x0000001a1c00798e */ /* 0x0001e4000f12e504 */
[----:B0-----:R-:W-:-:S05]  /*2b240*/  VIADD R26, R0, 0x154 ;  /* 0x00000154001a7836 */ /* 0x001fca0000000000 */
[----:B------:R-:W-:Y:S02]  /*2b250*/  SHF.R.U32.HI R29, RZ, 0x6, R26 ;  /* 0x00000006ff1d7819 */ /* 0x000fe4000001161a */
[C---:B--2---:R-:W-:Y:S01]  /*2b260*/  SHF.R.U64 R30, R4.reuse, 0xe, R5 ;  /* 0x0000000e041e7819 */ /* 0x044fe20000001205 */
[----:B------:R-:W-:Y:S02]  /*2b270*/  IMAD.SHL.U32 R11, R4, 0x40000, RZ ;  /* 0x00040000040b7824 */ /* 0x000fe400078e00ff */
[----:B------:R-:W2:Y:S01]  /*2b280*/  LDG.E.64.CONSTANT R4, desc[UR4][R2.64+0x1100] ;  /* 0x0011000402047981 */ /* 0x000ea2000c1e9b00 */
[----:B------:R-:W-:-:S03]  /*2b290*/  LOP3.LUT R30, R30, 0xfffff, RZ, 0xc0, !PT ;  /* 0x000fffff1e1e7812 */ /* 0x000fc600078ec0ff */
[----:B------:R0:W-:Y:S04]  /*2b2a0*/  REDG.E.OR.64.STRONG.GPU desc[UR4][R24.64], R10 ;  /* 0x0000000a1800798e */ /* 0x0001e8000f12e504 */
[----:B------:R1:W-:Y:S01]  /*2b2b0*/  REDG.E.OR.64.STRONG.GPU desc[UR4][R24.64+0x8], R30 ;  /* 0x0000081e1800798e */ /* 0x0003e2000f12e504 */
[C---:B---3--:R-:W-:Y:S01]  /*2b2c0*/  SHF.L.U64.HI R27, R6.reuse, 0x14, R7 ;  /* 0x00000014061b7819 */ /* 0x048fe20000010207 */
[----:B------:R-:W-:Y:S02]  /*2b2d0*/  IMAD.SHL.U32 R28, R6, 0x100000, RZ ;  /* 0x00100000061c7824 */ /* 0x000fe400078e00ff */
[----:B------:R-:W3:Y:S01]  /*2b2e0*/  LDG.E.64.CONSTANT R6, desc[UR4][R2.64+0x1200] ;  /* 0x0012000402067981 */ /* 0x000ee2000c1e9b00 */
[----:B------:R-:W-:-:S03]  /*2b2f0*/  LOP3.LUT R27, R27, 0x3fffff, RZ, 0xc0, !PT ;  /* 0x003fffff1b1b7812 */ /* 0x000fc600078ec0ff */
[----:B0-----:R-:W3:Y:S01]  /*2b300*/  LDG.E.64.CONSTANT R10, desc[UR4][R2.64+0x1300] ;  /* 0x00130004020a7981 */ /* 0x001ee2000c1e9b00 */
[----:B-1----:R-:W-:Y:S01]  /*2b310*/  VIADD R24, R0, 0x176 ;  /* 0x0000017600187836 */ /* 0x002fe20000000000 */
[----:B------:R-:W-:-:S04]  /*2b320*/  LOP3.LUT R26, R28, 0xfff00000, RZ, 0xc0, !PT ;  /* 0xfff000001c1a7812 */ /* 0x000fc800078ec0ff */
[----:B------:R-:W-:Y:S01]  /*2b330*/  SHF.R.U32.HI R25, RZ, 0x6, R24 ;  /* 0x00000006ff197819 */ /* 0x000fe20000011618 */
[----:B------:R-:W-:Y:S01]  /*2b340*/  IMAD.WIDE.U32 R28, R29, 0x8, R8 ;  /* 0x000000081d1c7825 */ /* 0x000fe200078e0008 */
[----:B----4-:R-:W-:-:S03]  /*2b350*/  SHF.R.U64 R30, R14, 0xa, R15 ;  /* 0x0000000a0e1e7819 */ /* 0x010fc6000000120f */
[----:B------:R-:W-:Y:S01]  /*2b360*/  IMAD.SHL.U32 R15, R14, 0x400000, RZ ;  /* 0x004000000e0f7824 */ /* 0x000fe200078e00ff */
[----:B------:R5:W-:Y:S01]  /*2b370*/  REDG.E.OR.64.STRONG.GPU desc[UR4][R28.64], R26 ;  /* 0x0000001a1c00798e */ /* 0x000be2000f12e504 */
[----:B------:R-:W-:-:S04]  /*2b380*/  IMAD.WIDE.U32 R24, R25, 0x8, R8 ;  /* 0x0000000819187825 */ /* 0x000fc800078e0008 */
[----:B------:R-:W-:-:S05]  /*2b390*/  IMAD.MOV.U32 R14, RZ, RZ, RZ ;  /* 0x000000ffff0e7224 */ /* 0x000fca00078e00ff */
[----:B------:R0:W-:Y:S01]  /*2b3a0*/  REDG.E.OR.64.STRONG.GPU desc[UR4][R24.64], R14 ;  /* 0x0000000e1800798e */ /* 0x0001e2000f12e504 */
[C---:B-----5:R-:W-:Y:S01]  /*2b3b0*/  SHF.L.U64.HI R27, R16.reuse, 0x18, R17 ;  /* 0x00000018101b7819 */ /* 0x060fe20000010211 */
[----:B------:R-:W-:Y:S02]  /*2b3c0*/  IMAD.SHL.U32 R28, R16, 0x1000000, RZ ;  /* 0x01000000101c7824 */ /* 0x000fe400078e00ff */
[----:B------:R-:W4:Y:S04]  /*2b3d0*/  LDG.E.64.CONSTANT R16, desc[UR4][R2.64+0x1400] ;  /* 0x0014000402107981 */ /* 0x000f28000c1e9b00 */
[----:B0-----:R-:W5:Y:S01]  /*2b3e0*/  LDG.E.64.CONSTANT R14, desc[UR4][R2.64+0x1500] ;  /* 0x00150004020e7981 */ /* 0x001f62000c1e9b00 */
[----:B------:R-:W-:Y:S01]  /*2b3f0*/  VIADD R26, R0, 0x198 ;  /* 0x00000198001a7836 */ /* 0x000fe20000000000 */
[----:B------:R-:W-:-:S04]  /*2b400*/  LOP3.LUT R30, R30, 0xffffff, RZ, 0xc0, !PT ;  /* 0x00ffffff1e1e7812 */ /* 0x000fc800078ec0ff */
[----:B------:R-:W-:Y:S01]  /*2b410*/  SHF.R.U32.HI R29, RZ, 0x6, R26 ;  /* 0x00000006ff1d7819 */ /* 0x000fe2000001161a */
[----:B------:R0:W-:Y:S01]  /*2b420*/  REDG.E.OR.64.STRONG.GPU desc[UR4][R24.64+0x8], R30 ;  /* 0x0000081e1800798e */ /* 0x0001e2000f12e504 */
[----:B------:R-:W-:Y:S02]  /*2b430*/  LOP3.LUT R26, R28, 0xff000000, RZ, 0xc0, !PT ;  /* 0xff0000001c1a7812 */ /* 0x000fe400078ec0ff */
[----:B------:R-:W-:Y:S01]  /*2b440*/  LOP3.LUT R27, R27, 0x3ffffff, RZ, 0xc0, !PT ;  /* 0x03ffffff1b1b7812 */ /* 0x000fe200078ec0ff */
[----:B------:R-:W-:-:S05]  /*2b450*/  IMAD.WIDE.U32 R28, R29, 0x8, R8 ;  /* 0x000000081d1c7825 */ /* 0x000fca00078e0008 */
[----:B------:R1:W-:Y:S01]  /*2b460*/  REDG.E.OR.64.STRONG.GPU desc[UR4][R28.64], R26 ;  /* 0x0000001a1c00798e */ /* 0x0003e2000f12e504 */
[----:B0-----:R-:W-:-:S05]  /*2b470*/  VIADD R24, R0, 0x1ba ;  /* 0x000001ba00187836 */ /* 0x001fca0000000000 */
[----:B------:R-:W-:Y:S01]  /*2b480*/  SHF.R.U32.HI R25, RZ, 0x6, R24 ;  /* 0x00000006ff197819 */ /* 0x000fe20000011618 */
[----:B-1----:R-:W-:-:S04]  /*2b490*/  VIADD R26, R0, 0x1dc ;  /* 0x000001dc001a7836 */ /* 0x002fc80000000000 */
[----:B------:R-:W-:Y:S01]  /*2b4a0*/  IMAD.WIDE.U32 R24, R25, 0x8, R8 ;  /* 0x0000000819187825 */ /* 0x000fe200078e0008 */
[----:B------:R-:W-:-:S03]  /*2b4b0*/  SHF.R.U32.HI R33, RZ, 0x6, R26 ;  /* 0x00000006ff217819 */ /* 0x000fc6000001161a */
[----:B------:R-:W-:Y:S01]  /*2b4c0*/  IMAD.MOV.U32 R35, RZ, RZ, RZ ;  /* 0x000000ffff237224 */ /* 0x000fe200078e00ff */
[C---:B------:R-:W-:Y:S01]  /*2b4d0*/  SHF.L.U64.HI R21, R20.reuse, 0x1c, R21 ;  /* 0x0000001c14157819 */ /* 0x040fe20000010215 */
[----:B------:R-:W-:Y:S01]  /*2b4e0*/  IMAD.SHL.U32 R20, R20, 0x10000000, RZ ;  /* 0x1000000014147824 */ /* 0x000fe200078e00ff */
[----:B------:R-:W-:-:S04]  /*2b4f0*/  SHF.R.U64 R34, R18, 0x6, R19 ;  /* 0x0000000612227819 */ /* 0x000fc80000001213 */
[----:B------:R-:W-:Y:S01]  /*2b500*/  LOP3.LUT R30, R20, 0xf0000000, RZ, 0xc0, !PT ;  /* 0xf0000000141e7812 */ /* 0x000fe200078ec0ff */
[----:B------:R-:W-:Y:S02]  /*2b510*/  VIADD R20, R0, 0x1fe ;  /* 0x000001fe00147836 */ /* 0x000fe40000000000 */
[----:B------:R-:W-:Y:S01]  /*2b520*/  IMAD.SHL.U32 R19, R18, 0x4000000, RZ ;  /* 0x0400000012137824 */ /* 0x000fe200078e00ff */
[----:B------:R-:W-:Y:S01]  /*2b530*/  LOP3.LUT R34, R34, 0xfffffff, RZ, 0xc0, !PT ;  /* 0x0fffffff22227812 */ /* 0x000fe200078ec0ff */
[----:B------:R-:W-:Y:S01]  /*2b540*/  IMAD.MOV.U32 R18, RZ, RZ, RZ ;  /* 0x000000ffff127224 */ /* 0x000fe200078e00ff */
[----:B------:R-:W-:Y:S01]  /*2b550*/  SHF.R.U32.HI R29, RZ, 0x6, R20 ;  /* 0x00000006ff1d7819 */ /* 0x000fe20000011614 */
[--C-:B------:R-:W-:Y:S01]  /*2b560*/  IMAD.WIDE.U32 R32, R33, 0x8, R8.reuse ;  /* 0x0000000821207825 */ /* 0x100fe200078e0008 */
[----:B------:R-:W-:Y:S02]  /*2b570*/  LOP3.LUT R31, R21, 0x3fffffff, RZ, 0xc0, !PT ;  /* 0x3fffffff151f7812 */ /* 0x000fe400078ec0ff */
[----:B------:R0:W-:Y:S01]  /*2b580*/  REDG.E.OR.64.STRONG.GPU desc[UR4][R24.64], R18 ;  /* 0x000000121800798e */ /* 0x0001e2000f12e504 */
[----:B------:R-:W-:-:S03]  /*2b590*/  IMAD.WIDE.U32 R28, R29, 0x8, R8 ;  /* 0x000000081d1c7825 */ /* 0x000fc600078e0008 */
[----:B------:R1:W-:Y:S01]  /*2b5a0*/  REDG.E.OR.64.STRONG.GPU desc[UR4][R24.64+0x8], R34 ;  /* 0x000008221800798e */ /* 0x0003e2000f12e504 */
[----:B------:R-:W-:Y:S02]  /*2b5b0*/  IMAD.MOV.U32 R27, RZ, RZ, RZ ;  /* 0x000000ffff1b7224 */ /* 0x000fe400078e00ff */
[----:B------:R-:W-:Y:S01]  /*2b5c0*/  VIADD R20, R0, 0x220 ;  /* 0x0000022000147836 */ /* 0x000fe20000000000 */
[----:B------:R1:W-:Y:S01]  /*2b5d0*/  REDG.E.OR.64.STRONG.GPU desc[UR4][R32.64], R30 ;  /* 0x0000001e2000798e */ /* 0x0003e2000f12e504 */
[----:B------:R-:W-:-:S03]  /*2b5e0*/  SHF.R.U64 R26, R22, 0x2, R23 ;  /* 0x00000002161a7819 */ /* 0x000fc60000001217 */
[----:B0-----:R-:W5:Y:S01]  /*2b5f0*/  LDG.E.64.CONSTANT R18, desc[UR4][R2.64+0x1600] ;  /* 0x0016000402127981 */ /* 0x001f62000c1e9b00 */
[----:B-1----:R-:W-:Y:S02]  /*2b600*/  IMAD.SHL.U32 R25, R22, 0x40000000, RZ ;  /* 0x4000000016197824 */ /* 0x002fe400078e00ff */
[----:B------:R-:W-:Y:S01]  /*2b610*/  IMAD.MOV.U32 R24, RZ, RZ, RZ ;  /* 0x000000ffff187224 */ /* 0x000fe200078e00ff */
[----:B------:R-:W-:Y:S01]  /*2b620*/  SHF.R.U32.HI R21, RZ, 0x6, R20 ;  /* 0x00000006ff157819 */ /* 0x000fe20000011614 */
[----:B------:R-:W-:-:S03]  /*2b630*/  VIADD R23, R0, 0x242 ;  /* 0x0000024200177836 */ /* 0x000fc60000000000 */
[----:B------:R-:W-:Y:S04]  /*2b640*/  REDG.E.OR.64.STRONG.GPU desc[UR4][R28.64], R24 ;  /* 0x000000181c00798e */ /* 0x000fe8000f12e504 */
[----:B------:R0:W-:Y:S01]  /*2b650*/  REDG.E.OR.64.STRONG.GPU desc[UR4][R28.64+0x8], R26 ;  /* 0x0000081a1c00798e */ /* 0x0001e2000f12e504 */
[----:B------:R-:W-:Y:S01]  /*2b660*/  LOP3.LUT R22, R13, 0x3, RZ, 0xc0, !PT ;  /* 0x000000030d167812 */ /* 0x000fe200078ec0ff */
[----:B------:R-:W-:Y:S01]  /*2b670*/  IMAD.WIDE.U32 R20, R21, 0x8, R8 ;  /* 0x0000000815147825 */ /* 0x000fe200078e0008 */
[----:B------:R-:W-:-:S03]  /*2b680*/  SHF.R.U32.HI R31, RZ, 0x6, R23 ;  /* 0x00000006ff1f7819 */ /* 0x000fc60000011617 */
[----:B------:R-:W-:Y:S02]  /*2b690*/  IMAD.MOV.U32 R23, RZ, RZ, RZ ;  /* 0x000000ffff177224 */ /* 0x000fe400078e00ff */
[----:B0-----:R-:W-:Y:S02]  /*2b6a0*/  IMAD.MOV.U32 R27, RZ, RZ, R12 ;  /* 0x000000ffff1b7224 */ /* 0x001fe400078e000c */
[----:B------:R-:W5:Y:S01]  /*2b6b0*/  LDG.E.64.CONSTANT R12, desc[UR4][R2.64+0x1700] ;  /* 0x00170004020c7981 */ /* 0x000f62000c1e9b00 */
[----:B------:R-:W-:Y:S02]  /*2b6c0*/  IMAD.MOV.U32 R26, RZ, RZ, RZ ;  /* 0x000000ffff1a7224 */ /* 0x000fe400078e00ff */
[----:B------:R-:W-:Y:S02]  /*2b6d0*/  VIADD R28, R0, 0x264 ;  /* 0x00000264001c7836 */ /* 0x000fe40000000000 */
[----:B------:R-:W-:Y:S01]  /*2b6e0*/  IMAD.WIDE.U32 R30, R31, 0x8, R8 ;  /* 0x000000081f1e7825 */ /* 0x000fe200078e0008 */
[----:B------:R-:W-:Y:S02]  /*2b6f0*/  REDG.E.OR.64.STRONG.GPU desc[UR4][R20.64], R26 ;  /* 0x0000001a1400798e */ /* 0x000fe4000f12e504 */
[----:B------:R-:W-:-:S02]  /*2b700*/  SHF.R.U32.HI R29, RZ, 0x6, R28 ;  /* 0x00000006ff1d7819 */ /* 0x000fc4000001161c */
[----:B------:R0:W-:Y:S03]  /*2b710*/  REDG.E.OR.64.STRONG.GPU desc[UR4][R20.64+0x8], R22 ;  /* 0x000008161400798e */ /* 0x0001e6000f12e504 */
[----:B------:R-:W-:-:S04]  /*2b720*/  IMAD.WIDE.U32 R28, R29, 0x8, R8 ;  /* 0x000000081d1c7825 */ /* 0x000fc800078e0008 */
[----:B0-----:R-:W-:Y:S01]  /*2b730*/  VIADD R20, R0, 0x286 ;  /* 0x0000028600147836 */ /* 0x001fe20000000000 */
[C---:B--2---:R-:W-:Y:S01]  /*2b740*/  SHF.L.U64.HI R5, R4.reuse, 0x2, R5 ;  /* 0x0000000204057819 */ /* 0x044fe20000010205 */
[----:B------:R-:W-:-:S03]  /*2b750*/  IMAD.SHL.U32 R4, R4, 0x4, RZ ;  /* 0x0000000404047824 */ /* 0x000fc600078e00ff */
[----:B------:R-:W-:Y:S02]  /*2b760*/  LOP3.LUT R25, R5, 0xf, RZ, 0xc0, !PT ;  /* 0x0000000f05197812 */ /* 0x000fe400078ec0ff */
[----:B------:R-:W-:Y:S02]  /*2b770*/  LOP3.LUT R24, R4, 0xfffffffc, RZ, 0xc0, !PT ;  /* 0xfffffffc04187812 */ /* 0x000fe400078ec0ff */
[----:B------:R-:W2:Y:S01]  /*2b780*/  LDG.E.64.CONSTANT R4, desc[UR4][R2.64+0x1800] ;  /* 0x0018000402047981 */ /* 0x000ea2000c1e9b00 */
[C---:B---3--:R-:W-:Y:S01]  /*2b790*/  IMAD.SHL.U32 R27, R6.reuse, 0x10, RZ ;  /* 0x00000010061b7824 */ /* 0x048fe200078e00ff */
[----:B------:R-:W-:Y:S02]  /*2b7a0*/  SHF.R.U64 R26, R6, 0x1c, R7 ;  /* 0x0000001c061a7819 */ /* 0x000fe40000001207 */
[----:B------:R0:W-:Y:S04]  /*2b7b0*/  REDG.E.OR.64.STRONG.GPU desc[UR4][R30.64], R24 ;  /* 0x000000181e00798e */ /* 0x0001e8000f12e504 */
[----:B------:R-:W3:Y:S01]  /*2b7c0*/  LDG.E.64.CONSTANT R6, desc[UR4][R2.64+0x1900] ;  /* 0x0019000402067981 */ /* 0x000ee2000c1e9b00 */
[C---:B------:R-:W-:Y:S01]  /*2b7d0*/  SHF.L.U64.HI R11, R10.reuse, 0x6, R11 ;  /* 0x000000060a0b7819 */ /* 0x040fe2000001020b */
[----:B------:R-:W-:Y:S01]  /*2b7e0*/  IMAD.SHL.U32 R10, R10, 0x40, RZ ;  /* 0x000000400a0a7824 */ /* 0x000fe200078e00ff */
[----:B------:R-:W-:Y:S01]  /*2b7f0*/  LOP3.LUT R22, R26, 0x3f, RZ, 0xc0, !PT ;  /* 0x0000003f1a167812 */ /* 0x000fe200078ec0ff */
[----:B------:R-:W-:Y:S01]  /*2b800*/  IMAD.MOV.U32 R26, RZ, RZ, RZ ;  /* 0x000000ffff1a7224 */ /* 0x000fe200078e00ff */
[----:B------:R-:W-:-:S02]  /*2b810*/  LOP3.LUT R33, R11, 0xff, RZ, 0xc0, !PT ;  /* 0x000000ff0b217812 */ /* 0x000fc400078ec0ff */
[----:B------:R-:W-:Y:S02]  /*2b820*/  LOP3.LUT R32, R10, 0xffffffc0, RZ, 0xc0, !PT ;  /* 0xffffffc00a207812 */ /* 0x000fe400078ec0ff */
[----:B------:R-:W3:Y:S01]  /*2b830*/  LDG.E.64.CONSTANT R10, desc[UR4][R2.64+0x1b00] ;  /* 0x001b0004020a7981 */ /* 0x000ee2000c1e9b00 */
[----:B0-----:R-:W-:Y:S01]  /*2b840*/  SHF.R.U32.HI R31, RZ, 0x6, R20 ;  /* 0x00000006ff1f7819 */ /* 0x001fe20000011614 */
[----:B------:R-:W-:Y:S02]  /*2b850*/  VIADD R24, R0, 0x2a8 ;  /* 0x000002a800187836 */ /* 0x000fe40000000000 */
[----:B------:R-:W3:Y:S02]  /*2b860*/  LDG.E.64.CONSTANT R20, desc[UR4][R2.64+0x1a00] ;  /* 0x001a000402147981 */ /* 0x000ee4000c1e9b00 */
[----:B------:R-:W-:Y:S02]  /*2b870*/  IMAD.WIDE.U32 R30, R31, 0x8, R8 ;  /* 0x000000081f1e7825 */ /* 0x000fe400078e0008 */
[----:B------:R0:W-:Y:S04]  /*2b880*/  REDG.E.OR.64.STRONG.GPU desc[UR4][R28.64], R26 ;  /* 0x0000001a1c00798e */ /* 0x0001e8000f12e504 */
[----:B------:R1:W-:Y:S04]  /*2b890*/  REDG.E.OR.64.STRONG.GPU desc[UR4][R28.64+0x8], R22 ;  /* 0x000008161c00798e */ /* 0x0003e8000f12e504 */
[----:B------:R5:W-:Y:S01]  /*2b8a0*/  REDG.E.OR.64.STRONG.GPU desc[UR4][R30.64], R32 ;  /* 0x000000201e00798e */ /* 0x000be2000f12e504 */
[----:B0-----:R-:W-:-:S02]  /*2b8b0*/  SHF.R.U32.HI R27, RZ, 0x6, R24 ;  /* 0x00000006ff1b7819 */ /* 0x001fc40000011618 */
[----:B----4-:R-:W-:Y:S01]  /*2b8c0*/  SHF.R.U64 R26, R16, 0x18, R17 ;  /* 0x00000018101a7819 */ /* 0x010fe20000001211 */
[----:B-1----:R-:W-:Y:S01]  /*2b8d0*/  VIADD R28, R0, 0x2ca ;  /* 0x000002ca001c7836 */ /* 0x002fe20000000000 */
[C---:B-----5:R-:W-:Y:S01]  /*2b8e0*/  SHF.L.U64.HI R15, R14.reuse, 0xa, R15 ;  /* 0x0000000a0e0f7819 */ /* 0x060fe2000001020f */
[----:B------:R-:W-:Y:S01]  /*2b8f0*/  IMAD.SHL.U32 R14, R14, 0x400, RZ ;  /* 0x000004000e0e7824 */ /* 0x000fe200078e00ff */
[----:B------:R-:W-:Y:S01]  /*2b900*/  LOP3.LUT R26, R26, 0x3ff, RZ, 0xc0, !PT ;  /* 0x000003ff1a1a7812 */ /* 0x000fe200078ec0ff */
[----:B------:R-:W-:Y:S01]  /*2b910*/  IMAD.SHL.U32 R25, R16, 0x100, RZ ;  /* 0x0000010010197824 */ /* 0x000fe200078e00ff */
[----:B------:R-:W-:Y:S01]  /*2b920*/  SHF.R.U32.HI R31, RZ, 0x6, R28 ;  /* 0x00000006ff1f7819 */ /* 0x000fe2000001161c */
[----:B------:R-:W-:Y:S01]  /*2b930*/  IMAD.WIDE.U32 R22, R27, 0x8, R8 ;  /* 0x000000081b167825 */ /* 0x000fe200078e0008 */
[----:B------:R-:W-:Y:S01]  /*2b940*/  LOP3.LUT R28, R14, 0xfffffc00, RZ, 0xc0, !PT ;  /* 0xfffffc000e1c7812 */ /* 0x000fe200078ec0ff */
[----:B------:R-:W4:Y:S02]  /*2b950*/  LDG.E.64.CONSTANT R16, desc[UR4][R2.64+0x1c00] ;  /* 0x001c000402107981 */ /* 0x000f24000c1e9b00 */
[----:B------:R-:W-:Y:S01]  /*2b960*/  IMAD.MOV.U32 R24, RZ, RZ, RZ ;  /* 0x000000ffff187224 */ /* 0x000fe200078e00ff */
[----:B------:R-:W-:Y:S01]  /*2b970*/  LOP3.LUT R29, R15, 0xfff, RZ, 0xc0, !PT ;  /* 0x00000fff0f1d7812 */ /* 0x000fe200078ec0ff */
[----:B------:R-:W-:Y:S01]  /*2b980*/  IMAD.MOV.U32 R27, RZ, RZ, RZ ;  /* 0x000000ffff1b7224 */ /* 0x000fe200078e00ff */
[----:B------:R-:W5:Y:S04]  /*2b990*/  LDG.E.64.CONSTANT R14, desc[UR4][R2.64+0x1d00] ;  /* 0x001d0004020e7981 */ /* 0x000f68000c1e9b00 */
[----:B------:R0:W-:Y:S04]  /*2b9a0*/  REDG.E.OR.64.STRONG.GPU desc[UR4][R22.64], R24 ;  /* 0x000000181600798e */ /* 0x0001e8000f12e504 */
[----:B------:R1:W-:Y:S04]  /*2b9b0*/  REDG.E.OR.64.STRONG.GPU desc[UR4][R22.64+0x8], R26 ;  /* 0x0000081a1600798e */ /* 0x0003e8000f12e504 */
[----:B0-----:R-:W5:Y:S04]  /*2b9c0*/  LDG.E.64.CONSTANT R24, desc[UR4][R2.64+0x1f00] ;  /* 0x001f000402187981 */ /* 0x001f68000c1e9b00 */
[----:B-1----:R0:W5:Y:S01]  /*2b9d0*/  LDG.E.64.CONSTANT R22, desc[UR4][R2.64+0x1e00] ;  /* 0x001e000402167981 */ /* 0x002162000c1e9b00 */
[----:B------:R-:W-:-:S02]  /*2b9e0*/  VIADD R26, R0, 0x2ec ;  /* 0x000002ec001a7836 */ /* 0x000fc40000000000 */
[----:B------:R-:W-:-:S03]  /*2b9f0*/  IMAD.WIDE.U32 R30, R31, 0x8, R8 ;  /* 0x000000081f1e7825 */ /* 0x000fc600078e0008 */
[----:B------:R-:W-:Y:S01]  /*2ba00*/  SHF.R.U32.HI R27, RZ, 0x6, R26 ;  /* 0x00000006ff1b7819 */ /* 0x000fe2000001161a */
[----:B------:R-:W-:Y:S01]  /*2ba10*/  IMAD.MOV.U32 R33, RZ, RZ, RZ ;  /* 0x000000ffff217224 */ /* 0x000fe200078e00ff */
[----:B------:R1:W-:Y:S01]  /*2ba20*/  REDG.E.OR.64.STRONG.GPU desc[UR4][R30.64], R28 ;  /* 0x0000001c1e00798e */ /* 0x0003e2000f12e504 */
[----:B0-----:R-:W-:Y:S02]  /*2ba30*/  VIADD R2, R0, 0x30e ;  /* 0x0000030e00027836 */ /* 0x001fe40000000000 */
[----:B------:R-:W-:-:S03]  /*2ba40*/  IMAD.WIDE.U32 R26, R27, 0x8, R8 ;  /* 0x000000081b1a7825 */ /* 0x000fc600078e0008 */
[----:B-1----:R-:W-:Y:S01]  /*2ba50*/  SHF.R.U32.HI R31, RZ, 0x6, R2 ;  /* 0x00000006ff1f7819 */ /* 0x002fe20000011602 */
[----:B------:R-:W-:-:S04]  /*2ba60*/  IMAD.MOV.U32 R28, RZ, RZ, RZ ;  /* 0x000000ffff1c7224 */ /* 0x000fc800078e00ff */
[----:B------:R-:W-:Y:S01]  /*2ba70*/  IMAD.WIDE.U32 R30, R31, 0x8, R8 ;  /* 0x000000081f1e7825 */ /* 0x000fe200078e0008 */
[----:B------:R-:W-:-:S03]  /*2ba80*/  SHF.R.U64 R32, R18, 0x14, R19 ;  /* 0x0000001412207819 */ /* 0x000fc60000001213 */
[----:B------:R-:W-:Y:S02]  /*2ba90*/  IMAD.SHL.U32 R19, R18, 0x1000, RZ ;  /* 0x0000100012137824 */ /* 0x000fe400078e00ff */
[----:B------:R-:W-:Y:S01]  /*2baa0*/  IMAD.MOV.U32 R18, RZ, RZ, RZ ;  /* 0x000000ffff127224 */ /* 0x000fe200078e00ff */
[----:B------:R-:W-:-:S04]  /*2bab0*/  LOP3.LUT R32, R32, 0x3fff, RZ, 0xc0, !PT ;  /* 0x00003fff20207812 */ /* 0x000fc800078ec0ff */
[----:B------:R0:W-:Y:S04]  /*2bac0*/  REDG.E.OR.64.STRONG.GPU desc[UR4][R26.64], R18 ;  /* 0x000000121a00798e */ /* 0x0001e8000f12e504 */
[----:B------:R1:W-:Y:S01]  /*2bad0*/  REDG.E.OR.64.STRONG.GPU desc[UR4][R26.64+0x8], R32 ;  /* 0x000008201a00798e */ /* 0x0003e2000f12e504 */
[C---:B------:R-:W-:Y:S01]  /*2bae0*/  IMAD.SHL.U32 R3, R12.reuse, 0x4000, RZ ;  /* 0x000040000c037824 */ /* 0x040fe200078e00ff */
[----:B------:R-:W-:Y:S01]  /*2baf0*/  SHF.L.U64.HI R13, R12, 0xe, R13 ;  /* 0x0000000e0c0d7819 */ /* 0x000fe2000001020d */
[----:B------:R-:W-:-:S03]  /*2bb00*/  VIADD R12, R0, 0x330 ;  /* 0x00000330000c7836 */ /* 0x000fc60000000000 */
[----:B------:R-:W-:Y:S02]  /*2bb10*/  LOP3.LUT R2, R3, 0xffffc000, RZ, 0xc0, !PT ;  /* 0xffffc00003027812 */ /* 0x000fe400078ec0ff */
[----:B------:R-:W-:Y:S02]  /*2bb20*/  LOP3.LUT R3, R13, 0xffff, RZ, 0xc0, !PT ;  /* 0x0000ffff0d037812 */ /* 0x000fe400078ec0ff */
[----:B------:R-:W-:Y:S01]  /*2bb30*/  SHF.R.U32.HI R13, RZ, 0x6, R12 ;  /* 0x00000006ff0d7819 */ /* 0x000fe2000001160c */
[----:B0-----:R-:W-:Y:S02]  /*2bb40*/  VIADD R18, R0, 0x374 ;  /* 0x0000037400127836 */ /* 0x001fe40000000000 */
[----:B-1----:R-:W-:Y:S01]  /*2bb50*/  IMAD.MOV.U32 R27, RZ, RZ, RZ ;  /* 0x000000ffff1b7224 */ /* 0x002fe200078e00ff */
[----:B------:R0:W-:Y:S01]  /*2bb60*/  REDG.E.OR.64.STRONG.GPU desc[UR4][R30.64], R2 ;  /* 0x000000021e00798e */ /* 0x0001e2000f12e504 */
[----:B------:R-:W-:Y:S01]  /*2bb70*/  IMAD.WIDE.U32 R12, R13, 0x8, R8 ;  /* 0x000000080d0c7825 */ /* 0x000fe200078e0008 */
[----:B0-----:R-:W-:-:S05]  /*2bb80*/  SHF.R.U32.HI R3, RZ, 0x6, R18 ;  /* 0x00000006ff037819 */ /* 0x001fca0000011612 */
[----:B------:R-:W-:-:S04]  /*2bb90*/  IMAD.WIDE.U32 R2, R3, 0x8, R8 ;  /* 0x0000000803027825 */ /* 0x000fc800078e0008 */
[C---:B--2---:R-:W-:Y:S01]  /*2bba0*/  IMAD.U32 R29, R4.reuse, 0x10000, RZ ;  /* 0x00010000041d7824 */ /* 0x044fe200078e00ff */
[----:B------:R-:W-:Y:S01]  /*2bbb0*/  SHF.R.U64 R26, R4, 0x10, R5 ;  /* 0x00000010041a7819 */ /* 0x000fe20000001205 */
[----:B------:R-:W-:-:S03]  /*2bbc0*/  VIADD R4, R0, 0x352 ;  /* 0x0000035200047836 */ /* 0x000fc60000000000 */
[----:B------:R-:W-:Y:S01]  /*2bbd0*/  LOP3.LUT R26, R26, 0x3ffff, RZ, 0xc0, !PT ;  /* 0x0003ffff1a1a7812 */ /* 0x000fe200078ec0ff */
[----:B------:R0:W-:Y:S01]  /*2bbe0*/  REDG.E.OR.64.STRONG.GPU desc[UR4][R12.64], R28 ;  /* 0x0000001c0c00798e */ /* 0x0001e2000f12e504 */
[----:B------:R-:W-:Y:S01]  /*2bbf0*/  SHF.R.U32.HI R5, RZ, 0x6, R4 ;  /* 0x00000006ff057819 */ /* 0x000fe20000011604 */
[C---:B---3--:R-:W-:Y:S01]  /*2bc00*/  IMAD.SHL.U32 R19, R6.reuse, 0x40000, RZ ;  /* 0x0004000006137824 */ /* 0x048fe200078e00ff */
[----:B------:R-:W-:-:S03]  /*2bc10*/  SHF.L.U64.HI R4, R6, 0x12, R7 ;  /* 0x0000001206047819 */ /* 0x000fc60000010207 */
[----:B------:R-:W-:Y:S01]  /*2bc20*/  IMAD.WIDE.U32 R6, R5, 0x8, R8 ;  /* 0x0000000805067825 */ /* 0x000fe200078e0008 */
[----:B------:R1:W-:Y:S01]  /*2bc30*/  REDG.E.OR.64.STRONG.GPU desc[UR4][R12.64+0x8], R26 ;  /* 0x0000081a0c00798e */ /* 0x0003e2000f12e504 */
[----:B------:R-:W-:Y:S02]  /*2bc40*/  LOP3.LUT R18, R19, 0xfffc0000, RZ, 0xc0, !PT ;  /* 0xfffc000013127812 */ /* 0x000fe400078ec0ff */
[----:B------:R-:W-:Y:S02]  /*2bc50*/  LOP3.LUT R19, R4, 0xfffff, RZ, 0xc0, !PT ;  /* 0x000fffff04137812 */ /* 0x000fe400078ec0ff */
[C---:B------:R-:W-:Y:S01]  /*2bc60*/  SHF.L.U64.HI R4, R10.reuse, 0x16, R11 ;  /* 0x000000160a047819 */ /* 0x040fe2000001020b */
[----:B------:R-:W-:Y:S02]  /*2bc70*/  IMAD.SHL.U32 R5, R10, 0x400000, RZ ;  /* 0x004000000a057824 */ /* 0x000fe400078e00ff */
[C---:B0-----:R-:W-:Y:S01]  /*2bc80*/  IMAD.SHL.U32 R29, R20.reuse, 0x100000, RZ ;  /* 0x00100000141d7824 */ /* 0x041fe200078e00ff */
[----:B------:R-:W-:Y:S01]  /*2bc90*/  SHF.R.U64 R20, R20, 0xc, R21 ;  /* 0x0000000c14147819 */ /* 0x000fe20000001215 */
[C---:B------:R-:W-:Y:S01]  /*2bca0*/  VIADD R10, R0.reuse, 0x396 ;  /* 0x00000396000a7836 */ /* 0x040fe20000000000 */
[----:B------:R0:W-:Y:S01]  /*2bcb0*/  REDG.E.OR.64.STRONG.GPU desc[UR4][R6.64], R18 ;  /* 0x000000120600798e */ /* 0x0001e2000f12e504 */
[----:B------:R-:W-:-:S02]  /*2bcc0*/  VIADD R11, R0, 0x3b8 ;  /* 0x000003b8000b7836 */ /* 0x000fc40000000000 */
[C---:B-1----:R-:W-:Y:S02]  /*2bcd0*/  VIADD R12, R0.reuse, 0x3da ;  /* 0x000003da000c7836 */ /* 0x042fe40000000000 */
[C---:B------:R-:W-:Y:S01]  /*2bce0*/  VIADD R21, R0.reuse, 0x3fc ;  /* 0x000003fc00157836 */ /* 0x040fe20000000000 */
[----:B------:R-:W-:Y:S01]  /*2bcf0*/  LOP3.LUT R26, R5, 0xffc00000, RZ, 0xc0, !PT ;  /* 0xffc00000051a7812 */ /* 0x000fe200078ec0ff */
[----:B------:R-:W-:Y:S01]  /*2bd00*/  VIADD R0, R0, 0x41e ;  /* 0x0000041e00007836 */ /* 0x000fe20000000000 */
[----:B------:R-:W-:Y:S01]  /*2bd10*/  SHF.R.U32.HI R11, RZ, 0x6, R11 ;  /* 0x00000006ff0b7819 */ /* 0x000fe2000001160b */
[----:B------:R-:W-:Y:S01]  /*2bd20*/  REDG.E.OR.64.STRONG.GPU desc[UR4][R2.64], R28 ;  /* 0x0000001c0200798e */ /* 0x000fe2000f12e504 */
[----:B------:R-:W-:Y:S02]  /*2bd30*/  SHF.R.U32.HI R13, RZ, 0x6, R12 ;  /* 0x00000006ff0d7819 */ /* 0x000fe4000001160c */
[----:B0-----:R-:W-:Y:S02]  /*2bd40*/  SHF.R.U32.HI R7, RZ, 0x6, R10 ;  /* 0x00000006ff077819 */ /* 0x001fe4000001160a */
[----:B------:R-:W-:-:S02]  /*2bd50*/  SHF.R.U32.HI R19, RZ, 0x6, R21 ;  /* 0x00000006ff137819 */ /* 0x000fc40000011615 */
[----:B------:R-:W-:Y:S01]  /*2bd60*/  SHF.R.U32.HI R21, RZ, 0x6, R0 ;  /* 0x00000006ff157819 */ /* 0x000fe20000011600 */
[----:B------:R-:W-:Y:S01]  /*2bd70*/  IMAD.WIDE.U32 R6, R7, 0x8, R8 ;  /* 0x0000000807067825 */ /* 0x000fe200078e0008 */
[----:B------:R-:W-:-:S03]  /*2bd80*/  LOP3.LUT R20, R20, 0x3fffff, RZ, 0xc0, !PT ;  /* 0x003fffff14147812 */ /* 0x000fc600078ec0ff */
[----:B------:R-:W-:Y:S01]  /*2bd90*/  IMAD.WIDE.U32 R10, R11, 0x8, R8 ;  /* 0x000000080b0a7825 */ /* 0x000fe200078e0008 */
[----:B------:R-:W-:-:S03]  /*2bda0*/  LOP3.LUT R27, R4, 0xffffff, RZ, 0xc0, !PT ;  /* 0x00ffffff041b7812 */ /* 0x000fc600078ec0ff */
[----:B------:R-:W-:-:S04]  /*2bdb0*/  IMAD.WIDE.U32 R12, R13, 0x8, R8 ;  /* 0x000000080d0c7825 */ /* 0x000fc800078e0008 */
[----:B------:R-:W-:-:S04]  /*2bdc0*/  IMAD.WIDE.U32 R18, R19, 0x8, R8 ;  /* 0x0000000813127825 */ /* 0x000fc800078e0008 */
[----:B----4-:R-:W-:Y:S01]  /*2bdd0*/  IMAD.SHL.U32 R5, R16, 0x1000000, RZ ;  /* 0x0100000010057824 */ /* 0x010fe200078e00ff */
[----:B-----5:R-:W-:Y:S01]  /*2bde0*/  SHF.L.U64.HI R15, R14, 0x1a, R15 ;  /* 0x0000001a0e0f7819 */ /* 0x020fe2000001020f */
[----:B------:R-:W-:Y:S01]  /*2bdf0*/  IMAD.WIDE.U32 R8, R21, 0x8, R8 ;  /* 0x0000000815087825 */ /* 0x000fe200078e0008 */
[----:B------:R-:W-:-:S03]  /*2be00*/  SHF.R.U64 R16, R16, 0x8, R17 ;  /* 0x0000000810107819 */ /* 0x000fc60000001211 */
[----:B------:R-:W-:Y:S02]  /*2be10*/  IMAD.SHL.U32 R14, R14, 0x4000000, RZ ;  /* 0x040000000e0e7824 */ /* 0x000fe400078e00ff */
[----:B------:R-:W-:Y:S01]  /*2be20*/  IMAD.MOV.U32 R21, RZ, RZ, RZ ;  /* 0x000000ffff157224 */ /* 0x000fe200078e00ff */
[----:B------:R-:W-:Y:S01]  /*2be30*/  LOP3.LUT R16, R16, 0x3ffffff, RZ, 0xc0, !PT ;  /* 0x03ffffff10107812 */ /* 0x000fe200078ec0ff */
[----:B------:R-:W-:Y:S01]  /*2be40*/  IMAD.MOV.U32 R4, RZ, RZ, RZ ;  /* 0x000000ffff047224 */ /* 0x000fe200078e00ff */
[----:B------:R-:W-:Y:S01]  /*2be50*/  LOP3.LUT R14, R14, 0xfc000000, RZ, 0xc0, !PT ;  /* 0xfc0000000e0e7812 */ /* 0x000fe200078ec0ff */
[----:B------:R-:W-:Y:S01]  /*2be60*/  IMAD.MOV.U32 R17, RZ, RZ, RZ ;  /* 0x000000ffff117224 */ /* 0x000fe200078e00ff */
[----:B------:R-:W-:Y:S01]  /*2be70*/  LOP3.LUT R15, R15, 0xfffffff, RZ, 0xc0, !PT ;  /* 0x0fffffff0f0f7812 */ /* 0x000fe200078ec0ff */
[----:B------:R0:W-:Y:S04]  /*2be80*/  REDG.E.OR.64.STRONG.GPU desc[UR4][R2.64+0x8], R20 ;  /* 0x000008140200798e */ /* 0x0001e8000f12e504 */
[----:B------:R1:W-:Y:S01]  /*2be90*/  REDG.E.OR.64.STRONG.GPU desc[UR4][R6.64], R26 ;  /* 0x0000001a0600798e */ /* 0x0003e2000f12e504 */
[C---:B------:R-:W-:Y:S01]  /*2bea0*/  SHF.R.U64 R0, R22.reuse, 0x4, R23 ;  /* 0x0000000416007819 */ /* 0x040fe20000001217 */
[----:B------:R-:W-:-:S02]  /*2beb0*/  IMAD.SHL.U32 R23, R22, 0x10000000, RZ ;  /* 0x1000000016177824 */ /* 0x000fc400078e00ff */
[----:B------:R-:W-:Y:S01]  /*2bec0*/  REDG.E.OR.64.STRONG.GPU desc[UR4][R10.64], R4 ;  /* 0x000000040a00798e */ /* 0x000fe2000f12e504 */
[----:B------:R-:W-:Y:S01]  /*2bed0*/  IMAD.MOV.U32 R22, RZ, RZ, RZ ;  /* 0x000000ffff167224 */ /* 0x000fe200078e00ff */
[----:B0-----:R-:W-:Y:S01]  /*2bee0*/  LOP3.LUT R2, R0, 0x3fffffff, RZ, 0xc0, !PT ;  /* 0x3fffffff00027812 */ /* 0x001fe200078ec0ff */
[----:B------:R-:W-:Y:S01]  /*2bef0*/  IMAD.MOV.U32 R3, RZ, RZ, RZ ;  /* 0x000000ffff037224 */ /* 0x000fe200078e00ff */
[----:B------:R-:W-:Y:S01]  /*2bf00*/  REDG.E.OR.64.STRONG.GPU desc[UR4][R10.64+0x8], R16 ;  /* 0x000008100a00798e */ /* 0x000fe2000f12e504 */
[C---:B-1----:R-:W-:Y:S01]  /*2bf10*/  SHF.L.U64.HI R7, R24.reuse, 0x1e, R25 ;  /* 0x0000001e18077819 */ /* 0x042fe20000010219 */
[----:B------:R-:W-:Y:S02]  /*2bf20*/  IMAD.SHL.U32 R6, R24, 0x40000000, RZ ;  /* 0x4000000018067824 */ /* 0x000fe400078e00ff */
[----:B------:R-:W-:Y:S04]  /*2bf30*/  REDG.E.OR.64.STRONG.GPU desc[UR4][R12.64], R14 ;  /* 0x0000000e0c00798e */ /* 0x000fe8000f12e504 */
[----:B------:R-:W-:Y:S04]  /*2bf40*/  REDG.E.OR.64.STRONG.GPU desc[UR4][R18.64], R22 ;  /* 0x000000161200798e */ /* 0x000fe8000f12e504 */
[----:B------:R-:W-:Y:S04]  /*2bf50*/  REDG.E.OR.64.STRONG.GPU desc[UR4][R18.64+0x8], R2 ;  /* 0x000008021200798e */ /* 0x000fe8000f12e504 */
[----:B------:R-:W-:Y:S01]  /*2bf60*/  REDG.E.OR.64.STRONG.GPU desc[UR4][R8.64], R6 ;  /* 0x000000060800798e */ /* 0x000fe2000f12e504 */
[----:B------:R-:W-:Y:S05]  /*2bf70*/  EXIT ;  /* 0x000000000000794d */ /* 0x000fea0003800000 */
.L_x_756:
[----:B------:R-:W0:Y:S02]  /*2bf80*/  S2R R5, SR_TID.X ;  /* 0x0000000000057919 */ /* 0x000e240000002100 */
[----:B0-----:R-:W-:-:S05]  /*2bf90*/  IMAD.WIDE.U32 R2, R5, 0x8, R2 ;  /* 0x0000000805027825 */ /* 0x001fca00078e0002 */
[----:B------:R-:W2:Y:S01]  /*2bfa0*/  LDG.E.64.CONSTANT R10, desc[UR4][R2.64] ;  /* 0x00000004020a7981 */ /* 0x000ea2000c1e9b00 */
[----:B------:R-:W-:Y:S01]  /*2bfb0*/  IMAD R0, R5, 0x420, RZ ;  /* 0x0000042005007824 */ /* 0x000fe200078e02ff */
[----:B------:R-:W-:Y:S04]  /*2bfc0*/  BSSY.RECONVERGENT B0, `(.L_x_757) ;  /* 0x0000011000007945 */ /* 0x000fe80003800200 */
[----:B------:R-:W-:Y:S02]  /*2bfd0*/  LOP3.LUT P0, R15, R0, 0x20, RZ, 0xc0, !PT ;  /* 0x00000020000f7812 */ /* 0x000fe4000780c0ff */
[----:B------:R-:W-:Y:S02]  /*2bfe0*/  SHF.R.U32.HI R13, RZ, 0x6, R0 ;  /* 0x00000006ff0d7819 */ /* 0x000fe40000011600 */
[----:B--2---:R-:W-:-:S09]  /*2bff0*/  LOP3.LUT R7, R11, 0x1, RZ, 0xc0, !PT ;  /* 0x000000010b077812 */ /* 0x004fd200078ec0ff */
[----:B------:R-:W-:Y:S05]  /*2c000*/  @P0 BRA `(.L_x_758) ;  /* 0x0000000000100947 */ /* 0x000fea0003800000 */
[----:B------:R-:W-:-:S04]  /*2c010*/  IMAD.WIDE.U32 R4, R13, 0x8, R8 ;  /* 0x000000080d047825 */ /* 0x000fc800078e0008 */
[----:B------:R-:W-:-:S05]  /*2c020*/  IMAD.MOV.U32 R6, RZ, RZ, R10 ;  /* 0x000000ffff067224 */ /* 0x000fca00078e000a */
[----:B------:R1:W-:Y:S01]  /*2c030*/  REDG.E.OR.64.STRONG.GPU desc[UR4][R4.64], R6 ;  /* 0x000000060400798e */ /* 0x0003e2000f12e504 */
[----:B------:R-:W-:Y:S05]  /*2c040*/  BRA `(.L_x_759) ;  /* 0x0000000000207947 */ /* 0x000fea0003800000 */
.L_x_758:
[----:B------:R-:W-:Y:S02]  /*2c050*/  IADD3 R17, PT, PT, -R15, 0x40, RZ ;  /* 0x000000400f117810 */ /* 0x000fe40007ffe1ff */
[CCC-:B------:R-:W-:Y:S02]  /*2c060*/  SHF.L.U64.HI R5, R10.reuse, R15.reuse, R7.reuse ;  /* 0x0000000f0a057219 */ /* 0x1c0fe40000010207 */
[C---:B------:R-:W-:Y:S02]  /*2c070*/  SHF.L.U32 R4, R10.reuse, R15, RZ ;  /* 0x0000000f0a047219 */ /* 0x040fe400000006ff */
[-C--:B------:R-:W-:Y:S01]  /*2c080*/  SHF.R.U64 R6, R10, R17.reuse, R7 ;  /* 0x000000110a067219 */ /* 0x080fe20000001207 */
[----:B------:R-:W-:Y:S01]  /*2c090*/  IMAD.WIDE.U32 R10, R13, 0x8, R8 ;  /* 0x000000080d0a7825 */ /* 0x000fe200078e0008 */
[----:B------:R-:W-:-:S04]  /*2c0a0*/  SHF.R.U32.HI R7, RZ, R17, R7 ;  /* 0x00000011ff077219 */ /* 0x000fc80000011607 */
[----:B------:R0:W-:Y:S04]  /*2c0b0*/  REDG.E.OR.64.STRONG.GPU desc[UR4][R10.64], R4 ;  /* 0x000000040a00798e */ /* 0x0001e8000f12e504 */
[----:B------:R0:W-:Y:S02]  /*2c0c0*/  REDG.E.OR.64.STRONG.GPU desc[UR4][R10.64+0x8], R6 ;  /* 0x000008060a00798e */ /* 0x0001e4000f12e504 */
.L_x_759:
[----:B------:R-:W-:Y:S05]  /*2c0d0*/  BSYNC.RECONVERGENT B0 ;  /* 0x0000000000007941 */ /* 0x000fea0003800200 */
.L_x_757:
[----:B0-----:R-:W2:Y:S01]  /*2c0e0*/  LDG.E.64.CONSTANT R10, desc[UR4][R2.64+0x100] ;  /* 0x00010004020a7981 */ /* 0x001ea2000c1e9b00 */
        /* <DEDUP_REMOVED lines=9> */
[CCC-:B------:R-:W-:Y:S02]  /*2c180*/  SHF.L.U64.HI R7, R10.reuse, R13.reuse, R12.reuse ;  /* 0x0000000d0a077219 */ /* 0x1c0fe4000001020c */
[C---:B------:R-:W-:Y:S02]  /*2c190*/  SHF.L.U32 R6, R10.reuse, R13, RZ ;  /* 0x0000000d0a067219 */ /* 0x040fe400000006ff */
[-CC-:B------:R-:W-:Y:S02]  /*2c1a0*/  SHF.R.U64 R10, R10, R11.reuse, R12.reuse ;  /* 0x0000000b0a0a7219 */ /* 0x180fe4000000120c */
[----:B------:R-:W-:Y:S01]  /*2c1b0*/  SHF.R.U32.HI R11, RZ, R11, R12 ;  /* 0x0000000bff0b7219 */ /* 0x000fe2000001160c */
[----:B------:R1:W-:Y:S04]  /*2c1c0*/  REDG.E.OR.64.STRONG.GPU desc[UR4][R4.64], R6 ;  /* 0x000000060400798e */ /* 0x0003e8000f12e504 */
[----:B------:R1:W-:Y:S01]  /*2c1d0*/  REDG.E.OR.64.STRONG.GPU desc[UR4][R4.64+0x8], R10 ;  /* 0x0000080a0400798e */ /* 0x0003e2000f12e504 */
[----:B------:R-:W-:Y:S05]  /*2c1e0*/  BRA `(.L_x_762) ;  /* 0x0000000000107947 */ /* 0x000fea0003800000 */
.L_x_761:
[CC--:B------:R-:W-:Y:S01]  /*2c1f0*/  SHF.L.U64.HI R7, R10.reuse, R13.reuse, R12 ;  /* 0x0000000d0a077219 */ /* 0x0c0fe2000001020c */
[----:B------:R-:W-:Y:S01]  /*2c200*/  IMAD.WIDE.U32 R4, R5, 0x8, R8 ;  /* 0x0000000805047825 */ /* 0x000fe200078e0008 */
[----:B------:R-:W-:-:S05]  /*2c210*/  SHF.L.U32 R6, R10, R13, RZ ;  /* 0x0000000d0a067219 */ /* 0x000fca00000006ff */
[----:B------:R0:W-:Y:S02]  /*2c220*/  REDG.E.OR.64.STRONG.GPU desc[UR4][R4.64], R6 ;  /* 0x000000060400798e */ /* 0x0001e4000f12e504 */
.L_x_762:
[----:B------:R-:W-:Y:S05]  /*2c230*/  BSYNC.RECONVERGENT B0 ;  /* 0x0000000000007941 */ /* 0x000fea0003800200 */
.L_x_760:
[----:B-1----:R-:W2:Y:S01]  /*2c240*/  LDG.E.64.CONSTANT R10, desc[UR4][R2.64+0x200] ;  /* 0x00020004020a7981 */ /* 0x002ea2000c1e9b00 */
        /* <DEDUP_REMOVED lines=16> */
.L_x_764:
[CC--:B------:R-:W-:Y:S01]  /*2c350*/  SHF.L.U64.HI R7, R10.reuse, R13.reuse, R12 ;  /* 0x0000000d0a077219 */ /* 0x0c0fe2000001020c */
[----:B------:R-:W-:Y:S01]  /*2c360*/  IMAD.WIDE.U32 R4, R5, 0x8, R8 ;  /* 0x0000000805047825 */ /* 0x000fe200078e0008 */
[----:B------:R-:W-:-:S05]  /*2c370*/  SHF.L.U32 R6, R10, R13, RZ ;  /* 0x0000000d0a067219 */ /* 0x000fca00000006ff */
[----:B------:R0:W-:Y:S02]  /*2c380*/  REDG.E.OR.64.STRONG.GPU desc[UR4][R4.64], R6 ;  /* 0x000000060400798e */ /* 0x0001e4000f12e504 */
.L_x_765:
[----:B------:R-:W-:Y:S05]  /*2c390*/  BSYNC.RECONVERGENT B0 ;  /* 0x0000000000007941 */ /* 0x000fea0003800200 */
.L_x_763:
        /* <DEDUP_REMOVED lines=17> */
.L_x_767:
[CC--:B------:R-:W-:Y:S01]  /*2c4b0*/  SHF.L.U64.HI R7, R10.reuse, R13.reuse, R12 ;  /* 0x0000000d0a077219 */ /* 0x0c0fe2000001020c */
[----:B------:R-:W-:Y:S01]  /*2c4c0*/  IMAD.WIDE.U32 R4, R5, 0x8, R8 ;  /* 0x0000000805047825 */ /* 0x000fe200078e0008 */
[----:B------:R-:W-:-:S05]  /*2c4d0*/  SHF.L.U32 R6, R10, R13, RZ ;  /* 0x0000000d0a067219 */ /* 0x000fca00000006ff */
[----:B------:R0:W-:Y:S02]  /*2c4e0*/  REDG.E.OR.64.STRONG.GPU desc[UR4][R4.64], R6 ;  /* 0x000000060400798e */ /* 0x0001e4000f12e504 */
.L_x_768:
[----:B------:R-:W-:Y:S05]  /*2c4f0*/  BSYNC.RECONVERGENT B0 ;  /* 0x0000000000007941 */ /* 0x000fea0003800200 */
.L_x_766:
        /* <DEDUP_REMOVED lines=17> */
.L_x_770:
[CC--:B------:R-:W-:Y:S01]  /*2c610*/  SHF.L.U64.HI R7, R10.reuse, R13.reuse, R12 ;  /* 0x0000000d0a077219 */ /* 0x0c0fe2000001020c */
[----:B------:R-:W-:Y:S01]  /*2c620*/  IMAD.WIDE.U32 R4, R5, 0x8, R8 ;  /* 0x0000000805047825 */ /* 0x000fe200078e0008 */
[----:B------:R-:W-:-:S05]  /*2c630*/  SHF.L.U32 R6, R10, R13, RZ ;  /* 0x0000000d0a067219 */ /* 0x000fca00000006ff */
[----:B------:R0:W-:Y:S02]  /*2c640*/  REDG.E.OR.64.STRONG.GPU desc[UR4][R4.64], R6 ;  /* 0x000000060400798e */ /* 0x0001e4000f12e504 */
.L_x_771:
[----:B------:R-:W-:Y:S05]  /*2c650*/  BSYNC.RECONVERGENT B0 ;  /* 0x0000000000007941 */ /* 0x000fea0003800200 */
.L_x_769:
        /* <DEDUP_REMOVED lines=17> */
.L_x_773:
[CC--:B------:R-:W-:Y:S01]  /*2c770*/  SHF.L.U64.HI R7, R10.reuse, R13.reuse, R12 ;  /* 0x0000000d0a077219 */ /* 0x0c0fe2000001020c */
[----:B------:R-:W-:Y:S01]  /*2c780*/  IMAD.WIDE.U32 R4, R5, 0x8, R8 ;  /* 0x0000000805047825 */ /* 0x000fe200078e0008 */
[----:B------:R-:W-:-:S05]  /*2c790*/  SHF.L.U32 R6, R10, R13, RZ ;  /* 0x0000000d0a067219 */ /* 0x000fca00000006ff */
[----:B------:R0:W-:Y:S02]  /*2c7a0*/  REDG.E.OR.64.STRONG.GPU desc[UR4][R4.64], R6 ;  /* 0x000000060400798e */ /* 0x0001e4000f12e504 */
.L_x_774:
[----:B------:R-:W-:Y:S05]  /*2c7b0*/  BSYNC.RECONVERGENT B0 ;  /* 0x0000000000007941 */ /* 0x000fea0003800200 */
.L_x_772:
        /* <DEDUP_REMOVED lines=17> */
.L_x_776:
[CC--:B------:R-:W-:Y:S01]  /*2c8d0*/  SHF.L.U64.HI R7, R10.reuse, R13.reuse, R12 ;  /* 0x0000000d0a077219 */ /* 0x0c0fe2000001020c */
[----:B------:R-:W-:Y:S01]  /*2c8e0*/  IMAD.WIDE.U32 R4, R5, 0x8, R8 ;  /* 0x0000000805047825 */ /* 0x000fe200078e0008 */
[----:B------:R-:W-:-:S05]  /*2c8f0*/  SHF.L.U32 R6, R10, R13, RZ ;  /* 0x0000000d0a067219 */ /* 0x000fca00000006ff */
[----:B------:R0:W-:Y:S02]  /*2c900*/  REDG.E.OR.64.STRONG.GPU desc[UR4][R4.64], R6 ;  /* 0x000000060400798e */ /* 0x0001e4000f12e504 */
.L_x_777:
[----:B------:R-:W-:Y:S05]  /*2c910*/  BSYNC.RECONVERGENT B0 ;  /* 0x0000000000007941 */ /* 0x000fea0003800200 */
.L_x_775:
        /* <DEDUP_REMOVED lines=17> */
.L_x_779:
[CC--:B------:R-:W-:Y:S01]  /*2ca30*/  SHF.L.U64.HI R7, R10.reuse, R13.reuse, R12 ;  /* 0x0000000d0a077219 */ /* 0x0c0fe2000001020c */
[----:B------:R-:W-:Y:S01]  /*2ca40*/  IMAD.WIDE.U32 R4, R5, 0x8, R8 ;  /* 0x0000000805047825 */ /* 0x000fe200078e0008 */
[----:B------:R-:W-:-:S05]  /*2ca50*/  SHF.L.U32 R6, R10, R13, RZ ;  /* 0x0000000d0a067219 */ /* 0x000fca00000006ff */
[----:B------:R0:W-:Y:S02]  /*2ca60*/  REDG.E.OR.64.STRONG.GPU desc[UR4][R4.64], R6 ;  /* 0x000000060400798e */ /* 0x0001e4000f12e504 */
.L_x_780:
[----:B------:R-:W-:Y:S05]  /*2ca70*/  BSYNC.RECONVERGENT B0 ;  /* 0x0000000000007941 */ /* 0x000fea0003800200 */
.L_x_778:
        /* <DEDUP_REMOVED lines=17> */
.L_x_782:
[CC--:B------:R-:W-:Y:S01]  /*2cb90*/  SHF.L.U64.HI R7, R10.reuse, R13.reuse, R12 ;  /* 0x0000000d0a077219 */ /* 0x0c0fe2000001020c */
[----:B------:R-:W-:Y:S01]  /*2cba0*/  IMAD.WIDE.U32 R4, R5, 0x8, R8 ;  /* 0x0000000805047825 */ /* 0x000fe200078e0008 */
[----:B------:R-:W-:-:S05]  /*2cbb0*/  SHF.L.U32 R6, R10, R13, RZ ;  /* 0x0000000d0a067219 */ /* 0x000fca00000006ff */
[----:B------:R0:W-:Y:S02]  /*2cbc0*/  REDG.E.OR.64.STRONG.GPU desc[UR4][R4.64], R6 ;  /* 0x000000060400798e */ /* 0x0001e4000f12e504 */
.L_x_783:
[----:B------:R-:W-:Y:S05]  /*2cbd0*/  BSYNC.RECONVERGENT B0 ;  /* 0x0000000000007941 */ /* 0x000fea0003800200 */
.L_x_781:
        /* <DEDUP_REMOVED lines=17> */
.L_x_785:
[CC--:B------:R-:W-:Y:S01]  /*2ccf0*/  SHF.L.U64.HI R7, R10.reuse, R13.reuse, R12 ;  /* 0x0000000d0a077219 */ /* 0x0c0fe2000001020c */
[----:B------:R-:W-:Y:S01]  /*2cd00*/  IMAD.WIDE.U32 R4, R5, 0x8, R8 ;  /* 0x0000000805047825 */ /* 0x000fe200078e0008 */
[----:B------:R-:W-:-:S05]  /*2cd10*/  SHF.L.U32 R6, R10, R13, RZ ;  /* 0x0000000d0a067219 */ /* 0x000fca00000006ff */
[----:B------:R0:W-:Y:S02]  /*2cd20*/  REDG.E.OR.64.STRONG.GPU desc[UR4][R4.64], R6 ;  /* 0x000000060400798e */ /* 0x0001e4000f12e504 */
.L_x_786:
[----:B------:R-:W-:Y:S05]  /*2cd30*/  BSYNC.RECONVERGENT B0 ;  /* 0x0000000000007941 */ /* 0x000fea0003800200 */
.L_x_784:
        /* <DEDUP_REMOVED lines=17> */
.L_x_788:
[CC--:B------:R-:W-:Y:S01]  /*2ce50*/  SHF.L.U64.HI R7, R10.reuse, R13.reuse, R12 ;  /* 0x0000000d0a077219 */ /* 0x0c0fe2000001020c */
[----:B------:R-:W-:Y:S01]  /*2ce60*/  IMAD.WIDE.U32 R4, R5, 0x8, R8 ;  /* 0x0000000805047825 */ /* 0x000fe200078e0008 */
[----:B------:R-:W-:-:S05]  /*2ce70*/  SHF.L.U32 R6, R10, R13, RZ ;  /* 0x0000000d0a067219 */ /* 0x000fca00000006ff */
[----:B------:R0:W-:Y:S02]  /*2ce80*/  REDG.E.OR.64.STRONG.GPU desc[UR4][R4.64], R6 ;  /* 0x000000060400798e */ /* 0x0001e4000f12e504 */
.L_x_789:
[----:B------:R-:W-:Y:S05]  /*2ce90*/  BSYNC.RECONVERGENT B0 ;  /* 0x0000000000007941 */ /* 0x000fea0003800200 */
.L_x_787:
        /* <DEDUP_REMOVED lines=17> */
.L_x_791:
[CC--:B------:R-:W-:Y:S01]  /*2cfb0*/  SHF.L.U64.HI R7, R10.reuse, R13.reuse, R12 ;  /* 0x0000000d0a077219 */ /* 0x0c0fe2000001020c */
[----:B------:R-:W-:Y:S01]  /*2cfc0*/  IMAD.WIDE.U32 R4, R5, 0x8, R8 ;  /* 0x0000000805047825 */ /* 0x000fe200078e0008 */
[----:B------:R-:W-:-:S05]  /*2cfd0*/  SHF.L.U32 R6, R10, R13, RZ ;  /* 0x0000000d0a067219 */ /* 0x000fca00000006ff */
[----:B------:R0:W-:Y:S02]  /*2cfe0*/  REDG.E.OR.64.STRONG.GPU desc[UR4][R4.64], R6 ;  /* 0x000000060400798e */ /* 0x0001e4000f12e504 */
.L_x_792:
[----:B------:R-:W-:Y:S05]  /*2cff0*/  BSYNC.RECONVERGENT B0 ;  /* 0x0000000000007941 */ /* 0x000fea0003800200 */
.L_x_790:
        /* <DEDUP_REMOVED lines=17> */
.L_x_794:
[CC--:B------:R-:W-:Y:S01]  /*2d110*/  SHF.L.U64.HI R7, R10.reuse, R13.reuse, R12 ;  /* 0x0000000d0a077219 */ /* 0x0c0fe2000001020c */
[----:B------:R-:W-:Y:S01]  /*2d120*/  IMAD.WIDE.U32 R4, R5, 0x8, R8 ;  /* 0x0000000805047825 */ /* 0x000fe200078e0008 */
[----:B------:R-:W-:-:S05]  /*2d130*/  SHF.L.U32 R6, R10, R13, RZ ;  /* 0x0000000d0a067219 */ /* 0x000fca00000006ff */
[----:B------:R0:W-:Y:S02]  /*2d140*/  REDG.E.OR.64.STRONG.GPU desc[UR4][R4.64], R6 ;  /* 0x000000060400798e */ /* 0x0001e4000f12e504 */
.L_x_795:
[----:B------:R-:W-:Y:S05]  /*2d150*/  BSYNC.RECONVERGENT B0 ;  /* 0x0000000000007941 */ /* 0x000fea0003800200 */
.L_x_793:
        /* <DEDUP_REMOVED lines=17> */
.L_x_797:
[CC--:B------:R-:W-:Y:S01]  /*2d270*/  SHF.L.U64.HI R7, R10.reuse, R13.reuse, R12 ;  /* 0x0000000d0a077219 */ /* 0x0c0fe2000001020c */
[----:B------:R-:W-:Y:S01]  /*2d280*/  IMAD.WIDE.U32 R4, R5, 0x8, R8 ;  /* 0x0000000805047825 */ /* 0x000fe200078e0008 */
[----:B------:R-:W-:-:S05]  /*2d290*/  SHF.L.U32 R6, R10, R13, RZ ;  /* 0x0000000d0a067219 */ /* 0x000fca00000006ff */
[----:B------:R0:W-:Y:S02]  /*2d2a0*/  REDG.E.OR.64.STRONG.GPU desc[UR4][R4.64], R6 ;  /* 0x000000060400798e */ /* 0x0001e4000f12e504 */
.L_x_798:
[----:B------:R-:W-:Y:S05]  /*2d2b0*/  BSYNC.RECONVERGENT B0 ;  /* 0x0000000000007941 */ /* 0x000fea0003800200 */
.L_x_796:
        /* <DEDUP_REMOVED lines=17> */
.L_x_800:
[CC--:B------:R-:W-:Y:S01]  /*2d3d0*/  SHF.L.U64.HI R7, R10.reuse, R13.reuse, R12 ;  /* 0x0000000d0a077219 */ /* 0x0c0fe2000001020c */
[----:B------:R-:W-:Y:S01]  /*2d3e0*/  IMAD.WIDE.U32 R4, R5, 0x8, R8 ;  /* 0x0000000805047825 */ /* 0x000fe200078e0008 */
[----:B------:R-:W-:-:S05]  /*2d3f0*/  SHF.L.U32 R6, R10, R13, RZ ;  /* 0x0000000d0a067219 */ /* 0x000fca00000006ff */
[----:B------:R0:W-:Y:S02]  /*2d400*/  REDG.E.OR.64.STRONG.GPU desc[UR4][R4.64], R6 ;  /* 0x000000060400798e */ /* 0x0001e4000f12e504 */
.L_x_801:
[----:B------:R-:W-:Y:S05]  /*2d410*/  BSYNC.RECONVERGENT B0 ;  /* 0x0000000000007941 */ /* 0x000fea0003800200 */
.L_x_799:
        /* <DEDUP_REMOVED lines=17> */
.L_x_803:
[CC--:B------:R-:W-:Y:S01]  /*2d530*/  SHF.L.U64.HI R7, R10.reuse, R13.reuse, R12 ;  /* 0x0000000d0a077219 */ /* 0x0c0fe2000001020c */
[----:B------:R-:W-:Y:S01]  /*2d540*/  IMAD.WIDE.U32 R4, R5, 0x8, R8 ;  /* 0x0000000805047825 */ /* 0x000fe200078e0008 */
[----:B------:R-:W-:-:S05]  /*2d550*/  SHF.L.U32 R6, R10, R13, RZ ;  /* 0x0000000d0a067219 */ /* 0x000fca00000006ff */
[----:B------:R0:W-:Y:S02]  /*2d560*/  REDG.E.OR.64.STRONG.GPU desc[UR4][R4.64], R6 ;  /* 0x000000060400798e */ /* 0x0001e4000f12e504 */
.L_x_804:
[----:B------:R-:W-:Y:S05]  /*2d570*/  BSYNC.RECONVERGENT B0 ;  /* 0x0000000000007941 */ /* 0x000fea0003800200 */
.L_x_802:
        /* <DEDUP_REMOVED lines=17> */
.L_x_806:
[CC--:B------:R-:W-:Y:S01]  /*2d690*/  SHF.L.U64.HI R7, R10.reuse, R13.reuse, R12 ;  /* 0x0000000d0a077219 */ /* 0x0c0fe2000001020c */
[----:B------:R-:W-:Y:S01]  /*2d6a0*/  IMAD.WIDE.U32 R4, R5, 0x8, R8 ;  /* 0x0000000805047825 */ /* 0x000fe200078e0008 */
[----:B------:R-:W-:-:S05]  /*2d6b0*/  SHF.L.U32 R6, R10, R13, RZ ;  /* 0x0000000d0a067219 */ /* 0x000fca00000006ff */
[----:B------:R0:W-:Y:S02]  /*2d6c0*/  REDG.E.OR.64.STRONG.GPU desc[UR4][R4.64], R6 ;  /* 0x000000060400798e */ /* 0x0001e4000f12e504 */
.L_x_807:
[----:B------:R-:W-:Y:S05]  /*2d6d0*/  BSYNC.RECONVERGENT B0 ;  /* 0x0000000000007941 */ /* 0x000fea0003800200 */
.L_x_805:
        /* <DEDUP_REMOVED lines=17> */
.L_x_809:
[CC--:B------:R-:W-:Y:S01]  /*2d7f0*/  SHF.L.U64.HI R7, R10.reuse, R13.reuse, R12 ;  /* 0x0000000d0a077219 */ /* 0x0c0fe2000001020c */
[----:B------:R-:W-:Y:S01]  /*2d800*/  IMAD.WIDE.U32 R4, R5, 0x8, R8 ;  /* 0x0000000805047825 */ /* 0x000fe200078e0008 */
[----:B------:R-:W-:-:S05]  /*2d810*/  SHF.L.U32 R6, R10, R13, RZ ;  /* 0x0000000d0a067219 */ /* 0x000fca00000006ff */
[----:B------:R0:W-:Y:S02]  /*2d820*/  REDG.E.OR.64.STRONG.GPU desc[UR4][R4.64], R6 ;  /* 0x000000060400798e */ /* 0x0001e4000f12e504 */
.L_x_810:
[----:B------:R-:W-:Y:S05]  /*2d830*/  BSYNC.RECONVERGENT B0 ;  /* 0x0000000000007941 */ /* 0x000fea0003800200 */
.L_x_808:
        /* <DEDUP_REMOVED lines=17> */
.L_x_812:
[CC--:B------:R-:W-:Y:S01]  /*2d950*/  SHF.L.U64.HI R7, R10.reuse, R13.reuse, R12 ;  /* 0x0000000d0a077219 */ /* 0x0c0fe2000001020c */
[----:B------:R-:W-:Y:S01]  /*2d960*/  IMAD.WIDE.U32 R4, R5, 0x8, R8 ;  /* 0x0000000805047825 */ /* 0x000fe200078e0008 */
[----:B------:R-:W-:-:S05]  /*2d970*/  SHF.L.U32 R6, R10, R13, RZ ;  /* 0x0000000d0a067219 */ /* 0x000fca00000006ff */
[----:B------:R0:W-:Y:S02]  /*2d980*/  REDG.E.OR.64.STRONG.GPU desc[UR4][R4.64], R6 ;  /* 0x000000060400798e */ /* 0x0001e4000f12e504 */
.L_x_813:
[----:B------:R-:W-:Y:S05]  /*2d990*/  BSYNC.RECONVERGENT B0 ;  /* 0x0000000000007941 */ /* 0x000fea0003800200 */
.L_x_811:
        /* <DEDUP_REMOVED lines=17> */
.L_x_815:
[CC--:B------:R-:W-:Y:S01]  /*2dab0*/  SHF.L.U64.HI R7, R10.reuse, R13.reuse, R12 ;  /* 0x0000000d0a077219 */ /* 0x0c0fe2000001020c */
[----:B------:R-:W-:Y:S01]  /*2dac0*/  IMAD.WIDE.U32 R4, R5, 0x8, R8 ;  /* 0x0000000805047825 */ /* 0x000fe200078e0008 */
[----:B------:R-:W-:-:S05]  /*2dad0*/  SHF.L.U32 R6, R10, R13, RZ ;  /* 0x0000000d0a067219 */ /* 0x000fca00000006ff */
[----:B------:R0:W-:Y:S02]  /*2dae0*/  REDG.E.OR.64.STRONG.GPU desc[UR4][R4.64], R6 ;  /* 0x000000060400798e */ /* 0x0001e4000f12e504 */
.L_x_816:
[----:B------:R-:W-:Y:S05]  /*2daf0*/  BSYNC.RECONVERGENT B0 ;  /* 0x0000000000007941 */ /* 0x000fea0003800200 */
.L_x_814:
        /* <DEDUP_REMOVED lines=17> */
.L_x_818:
[CC--:B------:R-:W-:Y:S01]  /*2dc10*/  SHF.L.U64.HI R7, R10.reuse, R13.reuse, R12 ;  /* 0x0000000d0a077219 */ /* 0x0c0fe2000001020c */
[----:B------:R-:W-:Y:S01]  /*2dc20*/  IMAD.WIDE.U32 R4, R5, 0x8, R8 ;  /* 0x0000000805047825 */ /* 0x000fe200078e0008 */
[----:B------:R-:W-:-:S05]  /*2dc30*/  SHF.L.U32 R6, R10, R13, RZ ;  /* 0x0000000d0a067219 */ /* 0x000fca00000006ff */
[----:B------:R0:W-:Y:S02]  /*2dc40*/  REDG.E.OR.64.STRONG.GPU desc[UR4][R4.64], R6 ;  /* 0x000000060400798e */ /* 0x0001e4000f12e504 */
.L_x_819:
[----:B------:R-:W-:Y:S05]  /*2dc50*/  BSYNC.RECONVERGENT B0 ;  /* 0x0000000000007941 */ /* 0x000fea0003800200 */
.L_x_817:
        /* <DEDUP_REMOVED lines=17> */
.L_x_821:
[CC--:B------:R-:W-:Y:S01]  /*2dd70*/  SHF.L.U64.HI R7, R10.reuse, R13.reuse, R12 ;  /* 0x0000000d0a077219 */ /* 0x0c0fe2000001020c */
[----:B------:R-:W-:Y:S01]  /*2dd80*/  IMAD.WIDE.U32 R4, R5, 0x8, R8 ;  /* 0x0000000805047825 */ /* 0x000fe200078e0008 */
[----:B------:R-:W-:-:S05]  /*2dd90*/  SHF.L.U32 R6, R10, R13, RZ ;  /* 0x0000000d0a067219 */ /* 0x000fca00000006ff */
[----:B------:R0:W-:Y:S02]  /*2dda0*/  REDG.E.OR.64.STRONG.GPU desc[UR4][R4.64], R6 ;  /* 0x000000060400798e */ /* 0x0001e4000f12e504 */
.L_x_822:
[----:B------:R-:W-:Y:S05]  /*2ddb0*/  BSYNC.RECONVERGENT B0 ;  /* 0x0000000000007941 */ /* 0x000fea0003800200 */
.L_x_820:
        /* <DEDUP_REMOVED lines=17> */
.L_x_824:
[CC--:B------:R-:W-:Y:S01]  /*2ded0*/  SHF.L.U64.HI R7, R10.reuse, R13.reuse, R12 ;  /* 0x0000000d0a077219 */ /* 0x0c0fe2000001020c */
[----:B------:R-:W-:Y:S01]  /*2dee0*/  IMAD.WIDE.U32 R4, R5, 0x8, R8 ;  /* 0x0000000805047825 */ /* 0x000fe200078e0008 */
[----:B------:R-:W-:-:S05]  /*2def0*/  SHF.L.U32 R6, R10, R13, RZ ;  /* 0x0000000d0a067219 */ /* 0x000fca00000006ff */
[----:B------:R0:W-:Y:S02]  /*2df00*/  REDG.E.OR.64.STRONG.GPU desc[UR4][R4.64], R6 ;  /* 0x000000060400798e */ /* 0x0001e4000f12e504 */
.L_x_825:
[----:B------:R-:W-:Y:S05]  /*2df10*/  BSYNC.RECONVERGENT B0 ;  /* 0x0000000000007941 */ /* 0x000fea0003800200 */
.L_x_823:
        /* <DEDUP_REMOVED lines=17> */
.L_x_827:
[CC--:B------:R-:W-:Y:S01]  /*2e030*/  SHF.L.U64.HI R7, R10.reuse, R13.reuse, R12 ;  /* 0x0000000d0a077219 */ /* 0x0c0fe2000001020c */
[----:B------:R-:W-:Y:S01]  /*2e040*/  IMAD.WIDE.U32 R4, R5, 0x8, R8 ;  /* 0x0000000805047825 */ /* 0x000fe200078e0008 */
[----:B------:R-:W-:-:S05]  /*2e050*/  SHF.L.U32 R6, R10, R13, RZ ;  /* 0x0000000d0a067219 */ /* 0x000fca00000006ff */
[----:B------:R0:W-:Y:S02]  /*2e060*/  REDG.E.OR.64.STRONG.GPU desc[UR4][R4.64], R6 ;  /* 0x000000060400798e */ /* 0x0001e4000f12e504 */
.L_x_828:
[----:B------:R-:W-:Y:S05]  /*2e070*/  BSYNC.RECONVERGENT B0 ;  /* 0x0000000000007941 */ /* 0x000fea0003800200 */
.L_x_826:
        /* <DEDUP_REMOVED lines=17> */
.L_x_830:
[CC--:B------:R-:W-:Y:S01]  /*2e190*/  SHF.L.U64.HI R7, R10.reuse, R13.reuse, R12 ;  /* 0x0000000d0a077219 */ /* 0x0c0fe2000001020c */
[----:B------:R-:W-:Y:S01]  /*2e1a0*/  IMAD.WIDE.U32 R4, R5, 0x8, R8 ;  /* 0x0000000805047825 */ /* 0x000fe200078e0008 */
[----:B------:R-:W-:-:S05]  /*2e1b0*/  SHF.L.U32 R6, R10, R13, RZ ;  /* 0x0000000d0a067219 */ /* 0x000fca00000006ff */
[----:B------:R0:W-:Y:S02]  /*2e1c0*/  REDG.E.OR.64.STRONG.GPU desc[UR4][R4.64], R6 ;  /* 0x000000060400798e */ /* 0x0001e4000f12e504 */
.L_x_831:
[----:B------:R-:W-:Y:S05]  /*2e1d0*/  BSYNC.RECONVERGENT B0 ;  /* 0x0000000000007941 */ /* 0x000fea0003800200 */
.L_x_829:
        /* <DEDUP_REMOVED lines=17> */
.L_x_833:
[CC--:B------:R-:W-:Y:S01]  /*2e2f0*/  SHF.L.U64.HI R7, R10.reuse, R13.reuse, R12 ;  /* 0x0000000d0a077219 */ /* 0x0c0fe2000001020c */
[----:B------:R-:W-:Y:S01]  /*2e300*/  IMAD.WIDE.U32 R4, R5, 0x8, R8 ;  /* 0x0000000805047825 */ /* 0x000fe200078e0008 */
[----:B------:R-:W-:-:S05]  /*2e310*/  SHF.L.U32 R6, R10, R13, RZ ;  /* 0x0000000d0a067219 */ /* 0x000fca00000006ff */
[----:B------:R0:W-:Y:S02]  /*2e320*/  REDG.E.OR.64.STRONG.GPU desc[UR4][R4.64], R6 ;  /* 0x000000060400798e */ /* 0x0001e4000f12e504 */
.L_x_834:
[----:B------:R-:W-:Y:S05]  /*2e330*/  BSYNC.RECONVERGENT B0 ;  /* 0x0000000000007941 */ /* 0x000fea0003800200 */
.L_x_832:
        /* <DEDUP_REMOVED lines=17> */
.L_x_836:
[CC--:B------:R-:W-:Y:S01]  /*2e450*/  SHF.L.U64.HI R7, R10.reuse, R13.reuse, R12 ;  /* 0x0000000d0a077219 */ /* 0x0c0fe2000001020c */
[----:B------:R-:W-:Y:S01]  /*2e460*/  IMAD.WIDE.U32 R4, R5, 0x8, R8 ;  /* 0x0000000805047825 */ /* 0x000fe200078e0008 */
[----:B------:R-:W-:-:S05]  /*2e470*/  SHF.L.U32 R6, R10, R13, RZ ;  /* 0x0000000d0a067219 */ /* 0x000fca00000006ff */
[----:B------:R0:W-:Y:S02]  /*2e480*/  REDG.E.OR.64.STRONG.GPU desc[UR4][R4.64], R6 ;  /* 0x000000060400798e */ /* 0x0001e4000f12e504 */
.L_x_837:
[----:B------:R-:W-:Y:S05]  /*2e490*/  BSYNC.RECONVERGENT B0 ;  /* 0x0000000000007941 */ /* 0x000fea0003800200 */
.L_x_835:
        /* <DEDUP_REMOVED lines=17> */
.L_x_839:
[CC--:B------:R-:W-:Y:S01]  /*2e5b0*/  SHF.L.U64.HI R7, R10.reuse, R13.reuse, R12 ;  /* 0x0000000d0a077219 */ /* 0x0c0fe2000001020c */
[----:B------:R-:W-:Y:S01]  /*2e5c0*/  IMAD.WIDE.U32 R4, R5, 0x8, R8 ;  /* 0x0000000805047825 */ /* 0x000fe200078e0008 */
[----:B------:R-:W-:-:S05]  /*2e5d0*/  SHF.L.U32 R6, R10, R13, RZ ;  /* 0x0000000d0a067219 */ /* 0x000fca00000006ff */
[----:B------:R0:W-:Y:S02]  /*2e5e0*/  REDG.E.OR.64.STRONG.GPU desc[UR4][R4.64], R6 ;  /* 0x000000060400798e */ /* 0x0001e4000f12e504 */
.L_x_840:
[----:B------:R-:W-:Y:S05]  /*2e5f0*/  BSYNC.RECONVERGENT B0 ;  /* 0x0000000000007941 */ /* 0x000fea0003800200 */
.L_x_838:
        /* <DEDUP_REMOVED lines=17> */
.L_x_842:
[CC--:B------:R-:W-:Y:S01]  /*2e710*/  SHF.L.U64.HI R7, R10.reuse, R13.reuse, R12 ;  /* 0x0000000d0a077219 */ /* 0x0c0fe2000001020c */
[----:B------:R-:W-:Y:S01]  /*2e720*/  IMAD.WIDE.U32 R4, R5, 0x8, R8 ;  /* 0x0000000805047825 */ /* 0x000fe200078e0008 */
[----:B------:R-:W-:-:S05]  /*2e730*/  SHF.L.U32 R6, R10, R13, RZ ;  /* 0x0000000d0a067219 */ /* 0x000fca00000006ff */
[----:B------:R0:W-:Y:S02]  /*2e740*/  REDG.E.OR.64.STRONG.GPU desc[UR4][R4.64], R6 ;  /* 0x000000060400798e */ /* 0x0001e4000f12e504 */
.L_x_843:
[----:B------:R-:W-:Y:S05]  /*2e750*/  BSYNC.RECONVERGENT B0 ;  /* 0x0000000000007941 */ /* 0x000fea0003800200 */
.L_x_841:
        /* <DEDUP_REMOVED lines=17> */
.L_x_845:
[CC--:B------:R-:W-:Y:S01]  /*2e870*/  SHF.L.U64.HI R7, R10.reuse, R13.reuse, R12 ;  /* 0x0000000d0a077219 */ /* 0x0c0fe2000001020c */
[----:B------:R-:W-:Y:S01]  /*2e880*/  IMAD.WIDE.U32 R4, R5, 0x8, R8 ;  /* 0x0000000805047825 */ /* 0x000fe200078e0008 */
[----:B------:R-:W-:-:S05]  /*2e890*/  SHF.L.U32 R6, R10, R13, RZ ;  /* 0x0000000d0a067219 */ /* 0x000fca00000006ff */
[----:B------:R0:W-:Y:S02]  /*2e8a0*/  REDG.E.OR.64.STRONG.GPU desc[UR4][R4.64], R6 ;  /* 0x000000060400798e */ /* 0x0001e4000f12e504 */
.L_x_846:
[----:B------:R-:W-:Y:S05]  /*2e8b0*/  BSYNC.RECONVERGENT B0 ;  /* 0x0000000000007941 */ /* 0x000fea0003800200 */
.L_x_844:
        /* <DEDUP_REMOVED lines=17> */
.L_x_848:
[CC--:B------:R-:W-:Y:S01]  /*2e9d0*/  SHF.L.U64.HI R7, R10.reuse, R13.reuse, R12 ;  /* 0x0000000d0a077219 */ /* 0x0c0fe2000001020c */
[----:B------:R-:W-:Y:S01]  /*2e9e0*/  IMAD.WIDE.U32 R4, R5, 0x8, R8 ;  /* 0x0000000805047825 */ /* 0x000fe200078e0008 */
[----:B------:R-:W-:-:S05]  /*2e9f0*/  SHF.L.U32 R6, R10, R13, RZ ;  /* 0x0000000d0a067219 */ /* 0x000fca00000006ff */
[----:B------:R0:W-:Y:S02]  /*2ea00*/  REDG.E.OR.64.STRONG.GPU desc[UR4][R4.64], R6 ;  /* 0x000000060400798e */ /* 0x0001e4000f12e504 */
.L_x_849:
[----:B------:R-:W-:Y:S05]  /*2ea10*/  BSYNC.RECONVERGENT B0 ;  /* 0x0000000000007941 */ /* 0x000fea0003800200 */
.L_x_847:
[----:B01----:R-:W2:Y:S01]  /*2ea20*/  LDG.E.64.CONSTANT R4, desc[UR4][R2.64+0x1f00] ;  /* 0x001f000402047981 */ /* 0x003ea2000c1e9b00 */
[----:B------:R-:W-:-:S05]  /*2ea30*/  VIADD R0, R0, 0x3ff ;  /* 0x000003ff00007836 */ /* 0x000fca0000000000 */
[----:B------:R-:W-:Y:S02]  /*2ea40*/  LOP3.LUT R11, R0, 0x3f, RZ, 0xc0, !PT ;  /* 0x0000003f000b7812 */ /* 0x000fe400078ec0ff */
[----:B------:R-:W-:Y:S02]  /*2ea50*/  SHF.R.U32.HI R7, RZ, 0x6, R0 ;  /* 0x00000006ff077819 */ /* 0x000fe40000011600 */
[----:B------:R-:W-:Y:S02]  /*2ea60*/  ISETP.NE.AND P0, PT, R11, 0x1f, PT ;  /* 0x0000001f0b00780c */ /* 0x000fe40003f05270 */
        /* <DEDUP_REMOVED lines=8> */
[----:B------:R-:W-:Y:S04]  /*2eaf0*/  REDG.E.OR.64.STRONG.GPU desc[UR4][R8.64], R2 ;  /* 0x000000020800798e */ /* 0x000fe8000f12e504 */
[----:B------:R-:W-:Y:S01]  /*2eb00*/  REDG.E.OR.64.STRONG.GPU desc[UR4][R8.64+0x8], R4 ;  /* 0x000008040800798e */ /* 0x000fe2000f12e504 */
[----:B------:R-:W-:Y:S05]  /*2eb10*/  EXIT ;  /* 0x000000000000794d */ /* 0x000fea0003800000 */
.L_x_850:
[C---:B------:R-:W-:Y:S01]  /*2eb20*/  SHF.L.U64.HI R3, R4.reuse, 0x1f, R0 ;  /* 0x0000001f04037819 */ /* 0x040fe20000010200 */
[----:B------:R-:W-:Y:S02]  /*2eb30*/  IMAD.U32 R2, R4, -0x80000000, RZ ;  /* 0x8000000004027824 */ /* 0x000fe400078e00ff */
[----:B------:R-:W-:-:S05]  /*2eb40*/  IMAD.WIDE.U32 R8, R7, 0x8, R8 ;  /* 0x0000000807087825 */ /* 0x000fca00078e0008 */
[----:B------:R-:W-:Y:S01]  /*2eb50*/  REDG.E.OR.64.STRONG.GPU desc[UR4][R8.64], R2 ;  /* 0x000000020800798e */ /* 0x000fe2000f12e504 */
[----:B------:R-:W-:Y:S05]  /*2eb60*/  EXIT ;  /* 0x000000000000794d */ /* 0x000fea0003800000 */
.L_x_755:
        /* <DEDUP_REMOVED lines=17> */
[----:B------:R-:W-:Y:S02]  /*2ec80*/  VIADD R28, R0, 0x40 ;  /* 0x00000040001c7836 */ /* 0x000fe40000000000 */
[----:B------:R-:W-:Y:S02]  /*2ec90*/  IMAD.MOV.U32 R26, RZ, RZ, RZ ;  /* 0x000000ffff1a7224 */ /* 0x000fe400078e00ff */
[----:B------:R-:W-:-:S04]  /*2eca0*/  IMAD.WIDE.U32 R4, R5, 0x8, R8 ;  /* 0x0000000805047825 */ /* 0x000fc800078e0008 */
[----:B------:R-:W-:Y:S02]  /*2ecb0*/  IMAD.MOV.U32 R31, RZ, RZ, RZ ;  /* 0x000000ffff1f7224 */ /* 0x000fe400078e00ff */
[----:B------:R-:W-:Y:S01]  /*2ecc0*/  IMAD.MOV.U32 R35, RZ, RZ, RZ ;  /* 0x000000ffff237224 */ /* 0x000fe200078e00ff */
[C---:B--2---:R-:W-:Y:S01]  /*2ecd0*/  SHF.R.U64 R30, R6.reuse, 0x1c, R7 ;  /* 0x0000001c061e7819 */ /* 0x044fe20000001207 */
[----:B------:R-:W-:Y:S02]  /*2ece0*/  IMAD.SHL.U32 R27, R6, 0x10, RZ ;  /* 0x00000010061b7824 */ /* 0x000fe400078e00ff */
[----:B------:R-:W2:Y:S01]  /*2ecf0*/  LDG.E.64.CONSTANT R6, desc[UR4][R2.64+0x800] ;  /* 0x0008000402067981 */ /* 0x000ea2000c1e9b00 */
[----:B---3--:R-:W-:Y:S02]  /*2ed00*/  LOP3.LUT R25, R25, 0xf, RZ, 0xc0, !PT ;  /* 0x0000000f19197812 */ /* 0x008fe400078ec0ff */
[C---:B----4-:R-:W-:Y:S01]  /*2ed10*/  SHF.L.U64.HI R29, R14.reuse, 0x8, R15 ;  /* 0x000000080e1d7819 */ /* 0x050fe2000001020f */
[----:B------:R-:W-:Y:S01]  /*2ed20*/  IMAD.SHL.U32 R14, R14, 0x100, RZ ;  /* 0x000001000e0e7824 */ /* 0x000fe200078e00ff */
[----:B------:R-:W-:Y:S01]  /*2ed30*/  SHF.R.U32.HI R15, RZ, 0x6, R28 ;  /* 0x00000006ff0f7819 */ /* 0x000fe2000001161c */
[----:B------:R0:W-:Y:S01]  /*2ed40*/  REDG.E.OR.64.STRONG.GPU desc[UR4][R4.64], R24 ;  /* 0x000000180400798e */ /* 0x0001e2000f12e504 */
[----:B-----5:R-:W-:-:S03]  /*2ed50*/  SHF.R.U64 R34, R12, 0x14, R13 ;  /* 0x000000140c227819 */ /* 0x020fc6000000120d */
[----:B------:R1:W-:Y:S01]  /*2ed60*/  REDG.E.OR.64.STRONG.GPU desc[UR4][R4.64], R26 ;  /* 0x0000001a0400798e */ /* 0x0003e2000f12e504 */
[----:B------:R-:W-:Y:S02]  /*2ed70*/  LOP3.LUT R28, R14, 0xffffff00, RZ, 0xc0, !PT ;  /* 0xffffff000e1c7812 */ /* 0x000fe400078ec0ff */
[----:B------:R-:W-:Y:S01]  /*2ed80*/  LOP3.LUT R30, R30, 0xff, RZ, 0xc0, !PT ;  /* 0x000000ff1e1e7812 */ /* 0x000fe200078ec0ff */
[----:B0-----:R-:W-:Y:S01]  /*2ed90*/  IMAD.WIDE.U32 R24, R15, 0x8, R8 ;  /* 0x000000080f187825 */ /* 0x001fe200078e0008 */
[----:B------:R-:W-:Y:S01]  /*2eda0*/  LOP3.LUT R29, R29, 0xfff, RZ, 0xc0, !PT ;  /* 0x00000fff1d1d7812 */ /* 0x000fe200078ec0ff */
[----:B------:R-:W3:Y:S02]  /*2edb0*/  LDG.E.64.CONSTANT R14, desc[UR4][R2.64+0xb00] ;  /* 0x000b0004020e7981 */ /* 0x000ee4000c1e9b00 */
[----:B-1----:R-:W-:Y:S02]  /*2edc0*/  IMAD.SHL.U32 R27, R12, 0x1000, RZ ;  /* 0x000010000c1b7824 */ /* 0x002fe400078e00ff */
[----:B------:R-:W4:Y:S01]  /*2edd0*/  LDG.E.64.CONSTANT R12, desc[UR4][R2.64+0xa00] ;  /* 0x000a0004020c7981 */ /* 0x000f22000c1e9b00 */
[----:B------:R-:W-:-:S02]  /*2ede0*/  LOP3.LUT R34, R34, 0xffff, RZ, 0xc0, !PT ;  /* 0x0000ffff22227812 */ /* 0x000fc400078ec0ff */
[C---:B------:R-:W-:Y:S01]  /*2edf0*/  SHF.L.U64.HI R19, R18.reuse, 0x10, R19 ;  /* 0x0000001012137819 */ /* 0x040fe20000010213 */
[----:B------:R0:W-:Y:S01]  /*2ee00*/  REDG.E.OR.64.STRONG.GPU desc[UR4][R4.64+0x8], R30 ;  /* 0x0000081e0400798e */ /* 0x0001e2000f12e504 */
[----:B------:R-:W-:-:S03]  /*2ee10*/  IMAD.U32 R18, R18, 0x10000, RZ ;  /* 0x0001000012127824 */ /* 0x000fc600078e00ff */
[----:B------:R-:W-:Y:S04]  /*2ee20*/  REDG.E.OR.64.STRONG.GPU desc[UR4][R24.64], R28 ;  /* 0x0000001c1800798e */ /* 0x000fe8000f12e504 */
[----:B------:R-:W-:Y:S04]  /*2ee30*/  REDG.E.OR.64.STRONG.GPU desc[UR4][R24.64], R26 ;  /* 0x0000001a1800798e */ /* 0x000fe8000f12e504 */
[----:B------:R1:W-:Y:S01]  /*2ee40*/  REDG.E.OR.64.STRONG.GPU desc[UR4][R24.64+0x8], R34 ;  /* 0x000008221800798e */ /* 0x0003e2000f12e504 */
[----:B0-----:R-:W-:Y:S01]  /*2ee50*/  VIADD R30, R0, 0x90 ;  /* 0x00000090001e7836 */ /* 0x001fe20000000000 */
[----:B------:R-:W-:-:S04]  /*2ee60*/  LOP3.LUT R31, R19, 0xfffff, RZ, 0xc0, !PT ;  /* 0x000fffff131f7812 */ /* 0x000fc800078ec0ff */
[----:B------:R-:W-:Y:S02]  /*2ee70*/  SHF.R.U32.HI R33, RZ, 0x6, R30 ;  /* 0x00000006ff217819 */ /* 0x000fe4000001161e */
[----:B------:R-:W-:Y:S02]  /*2ee80*/  LOP3.LUT R30, R18, 0xffff0000, RZ, 0xc0, !PT ;  /* 0xffff0000121e7812 */ /* 0x000fe400078ec0ff */
[----:B------:R-:W5:Y:S01]  /*2ee90*/  LDG.E.64.CONSTANT R18, desc[UR4][R2.64+0xc00] ;  /* 0x000c000402127981 */ /* 0x000f62000c1e9b00 */
[C---:B-1----:R-:W-:Y:S01]  /*2eea0*/  SHF.R.U64 R34, R22.reuse, 0xc, R23 ;  /* 0x0000000c16227819 */ /* 0x042fe20000001217 */
[----:B------:R-:W-:Y:S02]  /*2eeb0*/  IMAD.SHL.U32 R25, R22, 0x100000, RZ ;  /* 0x0010000016197824 */ /* 0x000fe400078e00ff */
[----:B------:R-:W5:Y:S01]  /*2eec0*/  LDG.E.64.CONSTANT R22, desc[UR4][R2.64+0xd00] ;  /* 0x000d000402167981 */ /* 0x000f62000c1e9b00 */
[----:B------:R-:W-:Y:S01]  /*2eed0*/  VIADD R26, R0, 0xb4 ;  /* 0x000000b4001a7836 */ /* 0x000fe20000000000 */
[----:B------:R-:W-:Y:S01]  /*2eee0*/  SHF.L.U64.HI R17, R16, 0x18, R17 ;  /* 0x0000001810117819 */ /* 0x000fe20000010211 */
[----:B------:R-:W-:-:S03]  /*2eef0*/  IMAD.WIDE.U32 R32, R33, 0x8, R8 ;  /* 0x0000000821207825 */ /* 0x000fc600078e0008 */
[----:B------:R-:W-:Y:S01]  /*2ef00*/  SHF.R.U32.HI R29, RZ, 0x6, R26 ;  /* 0x00000006ff1d7819 */ /* 0x000fe2000001161a */
[----:B------:R-:W-:Y:S01]  /*2ef10*/  VIADD R26, R0, 0xd8 ;  /* 0x000000d8001a7836 */ /* 0x000fe20000000000 */
[----:B------:R0:W-:Y:S01]  /*2ef20*/  REDG.E.OR.64.STRONG.GPU desc[UR4][R32.64], R30 ;  /* 0x0000001e2000798e */ /* 0x0001e2000f12e504 */
[----:B------:R-:W-:Y:S01]  /*2ef30*/  IMAD.SHL.U32 R16, R16, 0x1000000, RZ ;  /* 0x0100000010107824 */ /* 0x000fe200078e00ff */
[----:B------:R-:W-:Y:S01]  /*2ef40*/  LOP3.LUT R27, R17, 0xfffffff, RZ, 0xc0, !PT ;  /* 0x0fffffff111b7812 */ /* 0x000fe200078ec0ff */
[----:B------:R-:W-:Y:S01]  /*2ef50*/  IMAD.WIDE.U32 R28, R29, 0x8, R8 ;  /* 0x000000081d1c7825 */ /* 0x000fe200078e0008 */
[----:B------:R-:W-:-:S03]  /*2ef60*/  LOP3.LUT R34, R34, 0xffffff, RZ, 0xc0, !PT ;  /* 0x00ffffff22227812 */ /* 0x000fc600078ec0ff */
[----:B------:R-:W-:-:S05]  /*2ef70*/  IMAD.MOV.U32 R24, RZ, RZ, RZ ;  /* 0x000000ffff187224 */ /* 0x000fca00078e00ff */
[----:B------:R-:W-:Y:S01]  /*2ef80*/  REDG.E.OR.64.STRONG.GPU desc[UR4][R28.64], R24 ;  /* 0x000000181c00798e */ /* 0x000fe2000f12e504 */
[----:B0-----:R-:W-:Y:S02]  /*2ef90*/  SHF.R.U32.HI R31, RZ, 0x6, R26 ;  /* 0x00000006ff1f7819 */ /* 0x001fe4000001161a */
[----:B------:R-:W-:Y:S01]  /*2efa0*/  LOP3.LUT R26, R16, 0xff000000, RZ, 0xc0, !PT ;  /* 0xff000000101a7812 */ /* 0x000fe200078ec0ff */
[----:B------:R-:W-:Y:S01]  /*2efb0*/  VIADD R16, R0, 0xfc ;  /* 0x000000fc00107836 */ /* 0x000fe20000000000 */
[----:B------:R0:W-:Y:S04]  /*2efc0*/  REDG.E.OR.64.STRONG.GPU desc[UR4][R28.64+0x8], R34 ;  /* 0x000008221c00798e */ /* 0x0001e8000f12e504 */
[----:B------:R-:W-:Y:S01]  /*2efd0*/  SHF.R.U32.HI R17, RZ, 0x6, R16 ;  /* 0x00000006ff117819 */ /* 0x000fe20000011610 */
[----:B------:R-:W-:-:S04]  /*2efe0*/  IMAD.WIDE.U32 R30, R31, 0x8, R8 ;  /* 0x000000081f1e7825 */ /* 0x000fc800078e0008 */
[C---:B------:R-:W-:Y:S01]  /*2eff0*/  IMAD.SHL.U32 R33, R20.reuse, 0x10000000, RZ ;  /* 0x1000000014217824 */ /* 0x040fe200078e00ff */
[----:B------:R1:W-:Y:S01]  /*2f000*/  REDG.E.OR.64.STRONG.GPU desc[UR4][R30.64], R26 ;  /* 0x0000001a1e00798e */ /* 0x0003e2000f12e504 */
[----:B------:R-:W-:Y:S01]  /*2f010*/  IMAD.WIDE.U32 R16, R17, 0x8, R8 ;  /* 0x0000000811107825 */ /* 0x000fe200078e0008 */
[----:B0-----:R-:W-:-:S03]  /*2f020*/  SHF.R.U64 R28, R20, 0x4, R21 ;  /* 0x00000004141c7819 */ /* 0x001fc60000001215 */
[----:B------:R-:W-:Y:S01]  /*2f030*/  IMAD.MOV.U32 R32, RZ, RZ, RZ ;  /* 0x000000ffff207224 */ /* 0x000fe200078e00ff */
[----:B------:R-:W5:Y:S01]  /*2f040*/  LDG.E.64.CONSTANT R20, desc[UR4][R2.64+0xe00] ;  /* 0x000e000402147981 */ /* 0x000f62000c1e9b00 */
[----:B------:R-:W-:Y:S02]  /*2f050*/  IMAD.MOV.U32 R29, RZ, RZ, RZ ;  /* 0x000000ffff1d7224 */ /* 0x000fe400078e00ff */
[----:B------:R-:W-:Y:S01]  /*2f060*/  VIADD R24, R0, 0x120 ;  /* 0x0000012000187836 */ /* 0x000fe20000000000 */
[----:B------:R-:W-:Y:S04]  /*2f070*/  REDG.E.OR.64.STRONG.GPU desc[UR4][R16.64], R32 ;  /* 0x000000201000798e */ /* 0x000fe8000f12e504 */
[----:B------:R0:W-:Y:S01]  /*2f080*/  REDG.E.OR.64.STRONG.GPU desc[UR4][R16.64+0x8], R28 ;  /* 0x0000081c1000798e */ /* 0x0001e2000f12e504 */
[----:B------:R-:W-:-:S02]  /*2f090*/  SHF.R.U32.HI R25, RZ, 0x6, R24 ;  /* 0x00000006ff197819 */ /* 0x000fc40000011618 */
[C---:B------:R-:W-:Y:S01]  /*2f0a0*/  SHF.L.U64.HI R11, R10.reuse, 0x4, R11 ;  /* 0x000000040a0b7819 */ /* 0x040fe2000001020b */
[----:B------:R-:W-:Y:S02]  /*2f0b0*/  IMAD.SHL.U32 R10, R10, 0x10, RZ ;  /* 0x000000100a0a7824 */ /* 0x000fe400078e00ff */
[----:B------:R-:W-:-:S04]  /*2f0c0*/  IMAD.WIDE.U32 R24, R25, 0x8, R8 ;  /* 0x0000000819187825 */ /* 0x000fc800078e0008 */
[----:B-1----:R-:W-:Y:S02]  /*2f0d0*/  IMAD.MOV.U32 R27, RZ, RZ, RZ ;  /* 0x000000ffff1b7224 */ /* 0x002fe400078e00ff */
[----:B0-----:R-:W-:Y:S01]  /*2f0e0*/  IMAD.MOV.U32 R28, RZ, RZ, RZ ;  /* 0x000000ffff1c7224 */ /* 0x001fe200078e00ff */
[----:B------:R-:W-:Y:S02]  /*2f0f0*/  LOP3.LUT R16, R10, 0xfffffff0, RZ, 0xc0, !PT ;  /* 0xfffffff00a107812 */ /* 0x000fe400078ec0ff */
[----:B------:R-:W-:Y:S02]  /*2f100*/  LOP3.LUT R17, R11, 0xff, RZ, 0xc0, !PT ;  /* 0x000000ff0b117812 */ /* 0x000fe400078ec0ff */
[----:B------:R-:W5:Y:S01]  /*2f110*/  LDG.E.64.CONSTANT R10, desc[UR4][R2.64+0x1000] ;  /* 0x00100004020a7981 */ /* 0x000f62000c1e9b00 */
[----:B--2---:R-:W-:Y:S02]  /*2f120*/  IMAD.MOV.U32 R29, RZ, RZ, R6 ;  /* 0x000000ffff1d7224 */ /* 0x004fe400078e0006 */
[----:B------:R-:W-:Y:S01]  /*2f130*/  VIADD R6, R0, 0x144 ;  /* 0x0000014400067836 */ /* 0x000fe20000000000 */
[----:B------:R-:W-:-:S02]  /*2f140*/  LOP3.LUT R26, R7, 0xf, RZ, 0xc0, !PT ;  /* 0x0000000f071a7812 */ /* 0x000fc400078ec0ff */
[----:B------:R0:W-:Y:S02]  /*2f150*/  REDG.E.OR.64.STRONG.GPU desc[UR4][R24.64], R28 ;  /* 0x0000001c1800798e */ /* 0x0001e4000f12e504 */
[----:B------:R-:W-:Y:S02]  /*2f160*/  SHF.R.U32.HI R31, RZ, 0x6, R6 ;  /* 0x00000006ff1f7819 */ /* 0x000fe40000011606 */
[----:B------:R-:W2:Y:S03]  /*2f170*/  LDG.E.64.CONSTANT R6, desc[UR4][R2.64+0xf00] ;  /* 0x000f000402067981 */ /* 0x000ea6000c1e9b00 */
[----:B------:R-:W-:Y:S01]  /*2f180*/  IMAD.WIDE.U32 R30, R31, 0x8, R8 ;  /* 0x000000081f1e7825 */ /* 0x000fe200078e0008 */
[----:B------:R-:W-:Y:S04]  /*2f190*/  REDG.E.OR.64.STRONG.GPU desc[UR4][R24.64+0x8], R26 ;  /* 0x0000081a1800798e */ /* 0x000fe8000f12e504 */
[----:B------:R3:W-:Y:S01]  /*2f1a0*/  REDG.E.OR.64.STRONG.GPU desc[UR4][R30.64], R16 ;  /* 0x000000101e00798e */ /* 0x0007e2000f12e504 */
[----:B0-----:R-:W-:Y:S01]  /*2f1b0*/  VIADD R28, R0, 0x168 ;  /* 0x00000168001c7836 */ /* 0x001fe20000000000 */
[C---:B----4-:R-:W-:Y:S01]  /*2f1c0*/  SHF.R.U64 R34, R12.reuse, 0x18, R13 ;  /* 0x000000180c227819 */ /* 0x050fe2000000120d */
[----:B------:R-:W-:-:S02]  /*2f1d0*/  IMAD.SHL.U32 R29, R12, 0x100, RZ ;  /* 0x000001000c1d7824 */ /* 0x000fc400078e00ff */
[----:B------:R-:W4:Y:S01]  /*2f1e0*/  LDG.E.64.CONSTANT R12, desc[UR4][R2.64+0x1100] ;  /* 0x00110004020c7981 */ /* 0x000f22000c1e9b00 */
[C---:B---3--:R-:W-:Y:S01]  /*2f1f0*/  SHF.L.U64.HI R17, R14.reuse, 0xc, R15 ;  /* 0x0000000c0e117819 */ /* 0x048fe2000001020f */
[----:B------:R-:W-:Y:S02]  /*2f200*/  IMAD.SHL.U32 R26, R14, 0x1000, RZ ;  /* 0x000010000e1a7824 */ /* 0x000fe400078e00ff */
[----:B------:R-:W3:Y:S01]  /*2f210*/  LDG.E.64.CONSTANT R14, desc[UR4][R2.64+0x1200] ;  /* 0x00120004020e7981 */ /* 0x000ee2000c1e9b00 */
[----:B------:R-:W-:Y:S01]  /*2f220*/  SHF.R.U32.HI R33, RZ, 0x6, R28 ;  /* 0x00000006ff217819 */ /* 0x000fe2000001161c */
[----:B------:R-:W-:Y:S01]  /*2f230*/  VIADD R16, R0, 0x18c ;  /* 0x0000018c00107836 */ /* 0x000fe20000000000 */
[----:B------:R-:W-:Y:S01]  /*2f240*/  LOP3.LUT R27, R17, 0xffff, RZ, 0xc0, !PT ;  /* 0x0000ffff111b7812 */ /* 0x000fe200078ec0ff */
[----:B------:R-:W-:Y:S02]  /*2f250*/  IMAD.MOV.U32 R28, RZ, RZ, RZ ;  /* 0x000000ffff1c7224 */ /* 0x000fe400078e00ff */
[----:B------:R-:W-:Y:S01]  /*2f260*/  IMAD.WIDE.U32 R24, R33, 0x8, R8 ;  /* 0x0000000821187825 */ /* 0x000fe200078e0008 */
[----:B------:R-:W-:-:S02]  /*2f270*/  SHF.R.U32.HI R33, RZ, 0x6, R16 ;  /* 0x00000006ff217819 */ /* 0x000fc40000011610 */
[----:B------:R-:W-:Y:S01]  /*2f280*/  LOP3.LUT R34, R34, 0xfff, RZ, 0xc0, !PT ;  /* 0x00000fff22227812 */ /* 0x000fe200078ec0ff */
[----:B------:R-:W3:Y:S04]  /*2f290*/  LDG.E.64.CONSTANT R16, desc[UR4][R2.64+0x1300] ;  /* 0x0013000402107981 */ /* 0x000ee8000c1e9b00 */
[----:B------:R0:W-:Y:S04]  /*2f2a0*/  REDG.E.OR.64.STRONG.GPU desc[UR4][R24.64], R28 ;  /* 0x0000001c1800798e */ /* 0x0001e8000f12e504 */
[----:B------:R1:W-:Y:S01]  /*2f2b0*/  REDG.E.OR.64.STRONG.GPU desc[UR4][R24.64+0x8], R34 ;  /* 0x000008221800798e */ /* 0x0003e2000f12e504 */
[C---:B-----5:R-:W-:Y:S01]  /*2f2c0*/  SHF.L.U64.HI R23, R22.reuse, 0x14, R23 ;  /* 0x0000001416177819 */ /* 0x060fe20000010217 */
[----:B------:R-:W-:-:S02]  /*2f2d0*/  IMAD.SHL.U32 R22, R22, 0x100000, RZ ;  /* 0x0010000016167824 */ /* 0x000fc400078e00ff */
[----:B0-----:R-:W-:Y:S01]  /*2f2e0*/  VIADD R28, R0, 0x1b0 ;  /* 0x000001b0001c7836 */ /* 0x001fe20000000000 */
[C---:B-1----:R-:W-:Y:S01]  /*2f2f0*/  SHF.R.U64 R34, R18.reuse, 0x10, R19 ;  /* 0x0000001012227819 */ /* 0x042fe20000001213 */
[----:B------:R-:W-:Y:S02]  /*2f300*/  IMAD.U32 R25, R18, 0x10000, RZ ;  /* 0x0001000012197824 */ /* 0x000fe400078e00ff */
[----:B------:R-:W5:Y:S01]  /*2f310*/  LDG.E.64.CONSTANT R18, desc[UR4][R2.64+0x1400] ;  /* 0x0014000402127981 */ /* 0x000f62000c1e9b00 */
[----:B------:R-:W-:Y:S02]  /*2f320*/  SHF.R.U32.HI R31, RZ, 0x6, R28 ;  /* 0x00000006ff1f7819 */ /* 0x000fe4000001161c */
[----:B------:R-:W-:Y:S02]  /*2f330*/  LOP3.LUT R28, R22, 0xfff00000, RZ, 0xc0, !PT ;  /* 0xfff00000161c7812 */ /* 0x000fe400078ec0ff */
[----:B------:R-:W-:Y:S02]  /*2f340*/  LOP3.LUT R29, R23, 0xffffff, RZ, 0xc0, !PT ;  /* 0x00ffffff171d7812 */ /* 0x000fe400078ec0ff */
[----:B------:R-:W5:Y:S01]  /*2f350*/  LDG.E.64.CONSTANT R22, desc[UR4][R2.64+0x1500] ;  /* 0x0015000402167981 */ /* 0x000f62000c1e9b00 */
[----:B------:R-:W-:Y:S01]  /*2f360*/  LOP3.LUT R26, R26, 0xfffff000, RZ, 0xc0, !PT ;  /* 0xfffff0001a1a7812 */ /* 0x000fe200078ec0ff */
[----:B------:R-:W-:-:S05]  /*2f370*/  IMAD.WIDE.U32 R32, R33, 0x8, R8 ;  /* 0x0000000821207825 */ /* 0x000fca00078e0008 */
[----:B------:R0:W-:Y:S01]  /*2f380*/  REDG.E.OR.64.STRONG.GPU desc[UR4][R32.64], R26 ;  /* 0x0000001a2000798e */ /* 0x0001e2000f12e504 */
[----:B------:R-:W-:-:S04]  /*2f390*/  IMAD.WIDE.U32 R30, R31, 0x8, R8 ;  /* 0x000000081f1e7825 */ /* 0x000fc800078e0008 */
[----:B------:R-:W-:Y:S01]  /*2f3a0*/  IMAD.MOV.U32 R24, RZ, RZ, RZ ;  /* 0x000000ffff187224 */ /* 0x000fe200078e00ff */
[----:B------:R-:W-:-:S04]  /*2f3b0*/  LOP3.LUT R34, R34, 0xfffff, RZ, 0xc0, !PT ;  /* 0x000fffff22227812 */ /* 0x000fc800078ec0ff */
[----:B------:R1:W-:Y:S01]  /*2f3c0*/  REDG.E.OR.64.STRONG.GPU desc[UR4][R30.64], R24 ;  /* 0x000000181e00798e */ /* 0x0003e2000f12e504 */
[----:B0-----:R-:W-:-:S03]  /*2f3d0*/  VIADD R26, R0, 0x1d4 ;  /* 0x000001d4001a7836 */ /* 0x001fc60000000000 */
[----:B------:R0:W-:Y:S02]  /*2f3e0*/  REDG.E.OR.64.STRONG.GPU desc[UR4][R30.64+0x8], R34 ;  /* 0x000008221e00798e */ /* 0x0001e4000f12e504 */
[----:B------:R-:W-:-:S05]  /*2f3f0*/  SHF.R.U32.HI R33, RZ, 0x6, R26 ;  /* 0x00000006ff217819 */ /* 0x000fca000001161a */
[----:B------:R-:W-:-:S04]  /*2f400*/  IMAD.WIDE.U32 R32, R33, 0x8, R8 ;  /* 0x0000000821207825 */ /* 0x000fc800078e0008 */
[----:B-1----:R-:W-:Y:S01]  /*2f410*/  VIADD R24, R0, 0x1f8 ;  /* 0x000001f800187836 */ /* 0x002fe20000000000 */
[----:B------:R1:W-:Y:S01]  /*2f420*/  REDG.E.OR.64.STRONG.GPU desc[UR4][R32.64], R28 ;  /* 0x0000001c2000798e */ /* 0x0003e2000f12e504 */
[C---:B0-----:R-:W-:Y:S01]  /*2f430*/  SHF.R.U64 R30, R20.reuse, 0x8, R21 ;  /* 0x00000008141e7819 */ /* 0x041fe20000001215 */
[----:B------:R-:W-:Y:S02]  /*2f440*/  IMAD.SHL.U32 R25, R20, 0x1000000, RZ ;  /* 0x0100000014197824 */ /* 0x000fe400078e00ff */
[----:B------:R-:W-:Y:S01]  /*2f450*/  SHF.R.U32.HI R27, RZ, 0x6, R24 ;  /* 0x00000006ff1b7819 */ /* 0x000fe20000011618 */
[----:B------:R-:W5:Y:S01]  /*2f460*/  LDG.E.64.CONSTANT R20, desc[UR4][R2.64+0x1600] ;  /* 0x0016000402147981 */ /* 0x000f62000c1e9b00 */
[----:B------:R-:W-:-:S03]  /*2f470*/  IMAD.MOV.U32 R24, RZ, RZ, RZ ;  /* 0x000000ffff187224 */ /* 0x000fc600078e00ff */
[----:B------:R-:W-:-:S04]  /*2f480*/  IMAD.WIDE.U32 R26, R27, 0x8, R8 ;  /* 0x000000081b1a7825 */ /* 0x000fc800078e0008 */
[----:B-1----:R-:W-:Y:S01]  /*2f490*/  VIADD R28, R0, 0x21c ;  /* 0x0000021c001c7836 */ /* 0x002fe20000000000 */
[----:B------:R-:W-:Y:S01]  /*2f4a0*/  LOP3.LUT R30, R30, 0xfffffff, RZ, 0xc0, !PT ;  /* 0x0fffffff1e1e7812 */ /* 0x000fe200078ec0ff */
[----:B------:R-:W-:Y:S01]  /*2f4b0*/  IMAD.MOV.U32 R31, RZ, RZ, RZ ;  /* 0x000000ffff1f7224 */ /* 0x000fe200078e00ff */
[----:B------:R0:W-:Y:S02]  /*2f4c0*/  REDG.E.OR.64.STRONG.GPU desc[UR4][R26.64], R24 ;  /* 0x000000181a00798e */ /* 0x0001e4000f12e504 */
[----:B------:R-:W-:Y:S02]  /*2f4d0*/  SHF.R.U32.HI R29, RZ, 0x6, R28 ;  /* 0x00000006ff1d7819 */ /* 0x000fe4000001161c */
[----:B------:R1:W-:Y:S03]  /*2f4e0*/  REDG.E.OR.64.STRONG.GPU desc[UR4][R26.64+0x8], R30 ;  /* 0x0000081e1a00798e */ /* 0x0003e6000f12e504 */
[----:B------:R-:W-:Y:S01]  /*2f4f0*/  IMAD.WIDE.U32 R28, R29, 0x8, R8 ;  /* 0x000000081d1c7825 */ /* 0x000fe200078e0008 */
[----:B0-----:R-:W-:-:S03]  /*2f500*/  LOP3.LUT R25, R11, 0xf, RZ, 0xc0, !PT ;  /* 0x0000000f0b197812 */ /* 0x001fc600078ec0ff */
[----:B------:R-:W-:Y:S02]  /*2f510*/  IMAD.MOV.U32 R24, RZ, RZ, R10 ;  /* 0x000000ffff187224 */ /* 0x000fe400078e000a */
[----:B------:R-:W-:Y:S01]  /*2f520*/  VIADD R10, R0, 0x288 ;  /* 0x00000288000a7836 */ /* 0x000fe20000000000 */
[C---:B--2---:R-:W-:Y:S01]  /*2f530*/  SHF.L.U64.HI R33, R6.reuse, 0x1c, R7 ;  /* 0x0000001c06217819 */ /* 0x044fe20000010207 */
[----:B------:R-:W-:Y:S02]  /*2f540*/  IMAD.SHL.U32 R32, R6, 0x10000000, RZ ;  /* 0x1000000006207824 */ /* 0x000fe400078e00ff */
[----:B------:R-:W-:-:S03]  /*2f550*/  VIADD R6, R0, 0x264 ;  /* 0x0000026400067836 */ /* 0x000fc60000000000 */
[----:B------:R0:W-:Y:S02]  /*2f560*/  REDG.E.OR.64.STRONG.GPU desc[UR4][R28.64], R32 ;  /* 0x000000201c00798e */ /* 0x0001e4000f12e504 */
[----:B------:R-:W-:Y:S02]  /*2f570*/  SHF.R.U32.HI R11, RZ, 0x6, R6 ;  /* 0x00000006ff0b7819 */ /* 0x000fe40000011606 */
[----:B------:R-:W2:Y:S03]  /*2f580*/  LDG.E.64.CONSTANT R6, desc[UR4][R2.64+0x1700] ;  /* 0x0017000402067981 */ /* 0x000ea6000c1e9b00 */
[----:B-1----:R-:W-:Y:S01]  /*2f590*/  IMAD.WIDE.U32 R26, R11, 0x8, R8 ;  /* 0x000000080b1a7825 */ /* 0x002fe200078e0008 */
[----:B------:R1:W-:Y:S01]  /*2f5a0*/  REDG.E.OR.64.STRONG.GPU desc[UR4][R4.64+0x48], R24 ;  /* 0x000048180400798e */ /* 0x0003e2000f12e504 */
[C---:B----4-:R-:W-:Y:S02]  /*2f5b0*/  SHF.R.U64 R30, R12.reuse, 0x1c, R13 ;  /* 0x0000001c0c1e7819 */ /* 0x050fe4000000120d */
[----:B------:R-:W-:-:S02]  /*2f5c0*/  IMAD.SHL.U32 R13, R12, 0x10, RZ ;  /* 0x000000100c0d7824 */ /* 0x000fc400078e00ff */
[----:B------:R-:W-:Y:S01]  /*2f5d0*/  IMAD.MOV.U32 R12, RZ, RZ, RZ ;  /* 0x000000ffff0c7224 */ /* 0x000fe200078e00ff */
[C---:B---3--:R-:W-:Y:S01]  /*2f5e0*/  SHF.L.U64.HI R15, R14.reuse, 0x8, R15 ;  /* 0x000000080e0f7819 */ /* 0x048fe2000001020f */
[----:B0-----:R-:W-:Y:S01]  /*2f5f0*/  IMAD.SHL.U32 R28, R14, 0x100, RZ ;  /* 0x000001000e1c7824 */ /* 0x001fe200078e00ff */
[----:B------:R-:W-:Y:S01]  /*2f600*/  SHF.R.U32.HI R29, RZ, 0x6, R10 ;  /* 0x00000006ff1d7819 */ /* 0x000fe2000001160a */
[----:B------:R-:W-:Y:S01]  /*2f610*/  VIADD R14, R0, 0x2ac ;  /* 0x000002ac000e7836 */ /* 0x000fe20000000000 */
[----:B------:R-:W-:Y:S01]  /*2f620*/  LOP3.LUT R30, R30, 0xff, RZ, 0xc0, !PT ;  /* 0x000000ff1e1e7812 */ /* 0x000fe200078ec0ff */
[----:B------:R0:W-:Y:S01]  /*2f630*/  REDG.E.OR.64.STRONG.GPU desc[UR4][R26.64], R12 ;  /* 0x0000000c1a00798e */ /* 0x0001e2000f12e504 */
[----:B-1----:R-:W-:-:S03]  /*2f640*/  LOP3.LUT R24, R28, 0xffffff00, RZ, 0xc0, !PT ;  /* 0xffffff001c187812 */ /* 0x002fc600078ec0ff */
[----:B------:R-:W3:Y:S04]  /*2f650*/  LDG.E.64.CONSTANT R10, desc[UR4][R2.64+0x1800] ;  /* 0x00180004020a7981 */ /* 0x000ee8000c1e9b00 */
[----:B------:R-:W4:Y:S01]  /*2f660*/  LDG.E.64.CONSTANT R4, desc[UR4][R2.64+0x1900] ;  /* 0x0019000402047981 */ /* 0x000f22000c1e9b00 */
[----:B------:R-:W-:Y:S01]  /*2f670*/  LOP3.LUT R25, R15, 0xfff, RZ, 0xc0, !PT ;  /* 0x00000fff0f197812 */ /* 0x000fe200078ec0ff */
[----:B------:R-:W-:Y:S01]  /*2f680*/  IMAD.WIDE.U32 R28, R29, 0x8, R8 ;  /* 0x000000081d1c7825 */ /* 0x000fe200078e0008 */
[----:B------:R-:W-:Y:S01]  /*2f690*/  SHF.R.U64 R32, R16, 0x14, R17 ;  /* 0x0000001410207819 */ /* 0x000fe20000001211 */
[----:B------:R1:W-:Y:S01]  /*2f6a0*/  REDG.E.OR.64.STRONG.GPU desc[UR4][R26.64+0x8], R30 ;  /* 0x0000081e1a00798e */ /* 0x0003e2000f12e504 */
[----:B0-----:R-:W-:-:S03]  /*2f6b0*/  SHF.R.U32.HI R13, RZ, 0x6, R14 ;  /* 0x00000006ff0d7819 */ /* 0x001fc6000001160e */
[----:B------:R-:W4:Y:S01]  /*2f6c0*/  LDG.E.64.CONSTANT R14, desc[UR4][R2.64+0x1a00] ;  /* 0x001a0004020e7981 */ /* 0x000f22000c1e9b00 */
[----:B------:R-:W-:-:S03]  /*2f6d0*/  LOP3.LUT R32, R32, 0xffff, RZ, 0xc0, !PT ;  /* 0x0000ffff20207812 */ /* 0x000fc600078ec0ff */
[----:B------:R0:W-:Y:S01]  /*2f6e0*/  REDG.E.OR.64.STRONG.GPU desc[UR4][R28.64], R24 ;  /* 0x000000181c00798e */ /* 0x0001e2000f12e504 */
[----:B-1----:R-:W-:Y:S02]  /*2f6f0*/  IMAD.SHL.U32 R27, R16, 0x1000, RZ ;  /* 0x00001000101b7824 */ /* 0x002fe400078e00ff */
[----:B------:R-:W-:Y:S02]  /*2f700*/  IMAD.WIDE.U32 R16, R13, 0x8, R8 ;  /* 0x000000080d107825 */ /* 0x000fe400078e0008 */
[----:B------:R-:W4:Y:S02]  /*2f710*/  LDG.E.64.CONSTANT R12, desc[UR4][R2.64+0x1b00] ;  /* 0x001b0004020c7981 */ /* 0x000f24000c1e9b00 */
[----:B------:R-:W-:Y:S01]  /*2f720*/  IMAD.MOV.U32 R26, RZ, RZ, RZ ;  /* 0x000000ffff1a7224 */ /* 0x000fe200078e00ff */
[----:B-----5:R-:W-:Y:S01]  /*2f730*/  SHF.L.U64.HI R19, R18, 0x10, R19 ;  /* 0x0000001012137819 */ /* 0x020fe20000010213 */
[----:B0-----:R-:W-:Y:S02]  /*2f740*/  VIADD R24, R0, 0x2d0 ;  /* 0x000002d000187836 */ /* 0x001fe40000000000 */
[----:B------:R-:W-:Y:S01]  /*2f750*/  IMAD.U32 R25, R18, 0x10000, RZ ;  /* 0x0001000012197824 */ /* 0x000fe200078e00ff */
[----:B------:R0:W-:Y:S01]  /*2f760*/  REDG.E.OR.64.STRONG.GPU desc[UR4][R16.64], R26 ;  /* 0x0000001a1000798e */ /* 0x0001e2000f12e504 */
[----:B------:R-:W-:-:S02]  /*2f770*/  IMAD.MOV.U32 R33, RZ, RZ, RZ ;  /* 0x000000ffff217224 */ /* 0x000fc400078e00ff */
[----:B------:R-:W-:Y:S01]  /*2f780*/  VIADD R18, R0, 0x2f4 ;  /* 0x000002f400127836 */ /* 0x000fe20000000000 */
[----:B------:R-:W-:Y:S02]  /*2f790*/  SHF.R.U32.HI R31, RZ, 0x6, R24 ;  /* 0x00000006ff1f7819 */ /* 0x000fe40000011618 */
[----:B------:R-:W-:Y:S01]  /*2f7a0*/  LOP3.LUT R24, R25, 0xffff0000, RZ, 0xc0, !PT ;  /* 0xffff000019187812 */ /* 0x000fe200078ec0ff */
[----:B------:R1:W-:Y:S01]  /*2f7b0*/  REDG.E.OR.64.STRONG.GPU desc[UR4][R16.64+0x8], R32 ;  /* 0x000008201000798e */ /* 0x0003e2000f12e504 */
[----:B------:R-:W-:Y:S02]  /*2f7c0*/  LOP3.LUT R25, R19, 0xfffff, RZ, 0xc0, !PT ;  /* 0x000fffff13197812 */ /* 0x000fe400078ec0ff */
[----:B------:R-:W-:Y:S02]  /*2f7d0*/  SHF.R.U32.HI R29, RZ, 0x6, R18 ;  /* 0x00000006ff1d7819 */ /* 0x000fe40000011612 */
[----:B------:R-:W5:Y:S01]  /*2f7e0*/  LDG.E.64.CONSTANT R18, desc[UR4][R2.64+0x1d00] ;  /* 0x001d000402127981 */ /* 0x000f62000c1e9b00 */
[C---:B0-----:R-:W-:Y:S01]  /*2f7f0*/  IMAD.SHL.U32 R27, R22.reuse, 0x100000, RZ ;  /* 0x00100000161b7824 */ /* 0x041fe200078e00ff */
[----:B------:R-:W-:Y:S01]  /*2f800*/  SHF.R.U64 R22, R22, 0xc, R23 ;  /* 0x0000000c16167819 */ /* 0x000fe20000001217 */
[----:B------:R-:W-:Y:S01]  /*2f810*/  IMAD.WIDE.U32 R30, R31, 0x8, R8 ;  /* 0x000000081f1e7825 */ /* 0x000fe200078e0008 */
[----:B-1----:R-:W5:Y:S02]  /*2f820*/  LDG.E.64.CONSTANT R16, desc[UR4][R2.64+0x1c00] ;  /* 0x001c000402107981 */ /* 0x002f64000c1e9b00 */
[----:B------:R-:W-:-:S02]  /*2f830*/  LOP3.LUT R32, R22, 0xffffff, RZ, 0xc0, !PT ;  /* 0x00ffffff16207812 */ /* 0x000fc400078ec0ff */
[----:B------:R-:W5:Y:S04]  /*2f840*/  LDG.E.64.CONSTANT R22, desc[UR4][R2.64+0x1e00] ;  /* 0x001e000402167981 */ /* 0x000f68000c1e9b00 */
[----:B------:R0:W-:Y:S04]  /*2f850*/  REDG.E.OR.64.STRONG.GPU desc[UR4][R30.64], R24 ;  /* 0x000000181e00798e */ /* 0x0001e8000f12e504 */
[----:B0-----:R0:W5:Y:S01]  /*2f860*/  LDG.E.64.CONSTANT R24, desc[UR4][R2.64+0x1f00] ;  /* 0x001f000402187981 */ /* 0x001162000c1e9b00 */
[----:B------:R-:W-:Y:S02]  /*2f870*/  VIADD R30, R0, 0x318 ;  /* 0x00000318001e7836 */ /* 0x000fe40000000000 */
[----:B------:R-:W-:Y:S01]  /*2f880*/  IMAD.WIDE.U32 R28, R29, 0x8, R8 ;  /* 0x000000081d1c7825 */ /* 0x000fe200078e0008 */
[----:B------:R-:W-:-:S02]  /*2f890*/  SHF.L.U64.HI R21, R20, 0x18, R21 ;  /* 0x0000001814157819 */ /* 0x000fc40000010215 */
[----:B------:R-:W-:Y:S01]  /*2f8a0*/  SHF.R.U32.HI R31, RZ, 0x6, R30 ;  /* 0x00000006ff1f7819 */ /* 0x000fe2000001161e */
[----:B------:R-:W-:Y:S01]  /*2f8b0*/  IMAD.SHL.U32 R20, R20, 0x1000000, RZ ;  /* 0x0100000014147824 */ /* 0x000fe200078e00ff */
[----:B------:R1:W-:Y:S01]  /*2f8c0*/  REDG.E.OR.64.STRONG.GPU desc[UR4][R28.64], R26 ;  /* 0x0000001a1c00798e */ /* 0x0003e2000f12e504 */
[----:B------:R-:W-:Y:S02]  /*2f8d0*/  LOP3.LUT R21, R21, 0xfffffff, RZ, 0xc0, !PT ;  /* 0x0fffffff15157812 */ /* 0x000fe400078ec0ff */
[----:B------:R-:W-:Y:S01]  /*2f8e0*/  IMAD.WIDE.U32 R30, R31, 0x8, R8 ;  /* 0x000000081f1e7825 */ /* 0x000fe200078e0008 */
[----:B------:R-:W-:Y:S01]  /*2f8f0*/  LOP3.LUT R20, R20, 0xff000000, RZ, 0xc0, !PT ;  /* 0xff00000014147812 */ /* 0x000fe200078ec0ff */
[----:B------:R-:W-:Y:S04]  /*2f900*/  REDG.E.OR.64.STRONG.GPU desc[UR4][R28.64+0x8], R32 ;  /* 0x000008201c00798e */ /* 0x000fe8000f12e504 */
[----:B------:R0:W-:Y:S01]  /*2f910*/  REDG.E.OR.64.STRONG.GPU desc[UR4][R30.64], R20 ;  /* 0x000000141e00798e */ /* 0x0001e2000f12e504 */
[----:B-1----:R-:W-:-:S05]  /*2f920*/  VIADD R26, R0, 0x33c ;  /* 0x0000033c001a7836 */ /* 0x002fca0000000000 */
[----:B------:R-:W-:Y:S01]  /*2f930*/  SHF.R.U32.HI R27, RZ, 0x6, R26 ;  /* 0x00000006ff1b7819 */ /* 0x000fe2000001161a */
[----:B0-----:R-:W-:Y:S02]  /*2f940*/  IMAD.MOV.U32 R2, RZ, RZ, RZ ;  /* 0x000000ffff027224 */ /* 0x001fe400078e00ff */
[----:B------:R-:W-:Y:S02]  /*2f950*/  VIADD R21, R0, 0x384 ;  /* 0x0000038400157836 */ /* 0x000fe40000000000 */
[----:B------:R-:W-:-:S04]  /*2f960*/  IMAD.WIDE.U32 R26, R27, 0x8, R8 ;  /* 0x000000081b1a7825 */ /* 0x000fc800078e0008 */
[----:B------:R-:W-:Y:S01]  /*2f970*/  IMAD.MOV.U32 R29, RZ, RZ, RZ ;  /* 0x000000ffff1d7224 */ /* 0x000fe200078e00ff */
[----:B------:R-:W-:Y:S01]  /*2f980*/  SHF.R.U32.HI R21, RZ, 0x6, R21 ;  /* 0x00000006ff157819 */ /* 0x000fe20000011615 */
[----:B------:R-:W-:Y:S02]  /*2f990*/  VIADD R30, R0, 0x3a8 ;  /* 0x000003a8001e7836 */ /* 0x000fe40000000000 */
[C---:B--2---:R-:W-:Y:S01]  /*2f9a0*/  IMAD.SHL.U32 R3, R6.reuse, 0x10000000, RZ ;  /* 0x1000000006037824 */ /* 0x044fe200078e00ff */
[----:B------:R-:W-:Y:S01]  /*2f9b0*/  SHF.R.U64 R28, R6, 0x4, R7 ;  /* 0x00000004061c7819 */ /* 0x000fe20000001207 */
[----:B------:R-:W-:-:S03]  /*2f9c0*/  VIADD R6, R0, 0x360 ;  /* 0x0000036000067836 */ /* 0x000fc60000000000 */
[----:B------:R-:W-:Y:S02]  /*2f9d0*/  REDG.E.OR.64.STRONG.GPU desc[UR4][R26.64], R2 ;  /* 0x000000021a00798e */ /* 0x000fe4000f12e504 */
[----:B------:R-:W-:Y:S02]  /*2f9e0*/  SHF.R.U32.HI R7, RZ, 0x6, R6 ;  /* 0x00000006ff077819 */ /* 0x000fe40000011606 */
[----:B------:R0:W-:Y:S03]  /*2f9f0*/  REDG.E.OR.64.STRONG.GPU desc[UR4][R26.64+0x8], R28 ;  /* 0x0000081c1a00798e */ /* 0x0001e6000f12e504 */
[----:B------:R-:W-:-:S04]  /*2fa00*/  IMAD.WIDE.U32 R6, R7, 0x8, R8 ;  /* 0x0000000807067825 */ /* 0x000fc800078e0008 */
[----:B0-----:R-:W-:Y:S01]  /*2fa10*/  IMAD.MOV.U32 R28, RZ, RZ, RZ ;  /* 0x000000ffff1c7224 */ /* 0x001fe200078e00ff */
[----:B---3--:R-:W-:Y:S01]  /*2fa20*/  LOP3.LUT R20, R11, 0xf, RZ, 0xc0, !PT ;  /* 0x0000000f0b147812 */ /* 0x008fe200078ec0ff */
[----:B------:R-:W-:Y:S02]  /*2fa30*/  IMAD.MOV.U32 R29, RZ, RZ, R10 ;  /* 0x000000ffff1d7224 */ /* 0x000fe400078e000a */
[----:B------:R-:W-:-:S03]  /*2fa40*/  IMAD.WIDE.U32 R10, R21, 0x8, R8 ;  /* 0x00000008150a7825 */ /* 0x000fc600078e0008 */
[----:B------:R0:W-:Y:S01]  /*2fa50*/  REDG.E.OR.64.STRONG.GPU desc[UR4][R6.64], R28 ;  /* 0x0000001c0600798e */ /* 0x0001e2000f12e504 */
[C---:B----4-:R-:W-:Y:S01]  /*2fa60*/  IMAD.SHL.U32 R2, R4.reuse, 0x10, RZ ;  /* 0x0000001004027824 */ /* 0x050fe200078e00ff */
[----:B------:R-:W-:Y:S01]  /*2fa70*/  SHF.L.U64.HI R4, R4, 0x4, R5 ;  /* 0x0000000404047819 */ /* 0x000fe20000010205 */
[----:B------:R-:W-:-:S03]  /*2fa80*/  IMAD.MOV.U32 R21, RZ, RZ, RZ ;  /* 0x000000ffff157224 */ /* 0x000fc600078e00ff */
[----:B------:R-:W-:Y:S01]  /*2fa90*/  LOP3.LUT R27, R4, 0xff, RZ, 0xc0, !PT ;  /* 0x000000ff041b7812 */ /* 0x000fe200078ec0ff */
[----:B------:R-:W-:Y:S01]  /*2faa0*/  IMAD.SHL.U32 R31, R14, 0x100, RZ ;  /* 0x000001000e1f7824 */ /* 0x000fe200078e00ff */
[----:B------:R-:W-:Y:S01]  /*2fab0*/  LOP3.LUT R26, R2, 0xfffffff0, RZ, 0xc0, !PT ;  /* 0xfffffff0021a7812 */ /* 0x000fe200078ec0ff */
[----:B------:R1:W-:Y:S01]  /*2fac0*/  REDG.E.OR.64.STRONG.GPU desc[UR4][R6.64+0x8], R20 ;  /* 0x000008140600798e */ /* 0x0003e2000f12e504 */
[----:B------:R-:W-:Y:S01]  /*2fad0*/  SHF.R.U64 R5, R14, 0x18, R15 ;  /* 0x000000180e057819 */ /* 0x000fe2000000120f */
[----:B------:R-:W-:Y:S02]  /*2fae0*/  VIADD R14, R0, 0x438 ;  /* 0x00000438000e7836 */ /* 0x000fe40000000000 */
[----:B------:R2:W-:Y:S01]  /*2faf0*/  REDG.E.OR.64.STRONG.GPU desc[UR4][R10.64], R26 ;  /* 0x0000001a0a00798e */ /* 0x0005e2000f12e504 */
[C---:B------:R-:W-:Y:S01]  /*2fb00*/  SHF.L.U64.HI R4, R12.reuse, 0xc, R13 ;  /* 0x0000000c0c047819 */ /* 0x040fe2000001020d */
[----:B0-----:R-:W-:Y:S02]  /*2fb10*/  IMAD.SHL.U32 R28, R12, 0x1000, RZ ;  /* 0x000010000c1c7824 */ /* 0x001fe400078e00ff */
[----:B------:R-:W-:-:S02]  /*2fb20*/  VIADD R13, R0, 0x3f0 ;  /* 0x000003f0000d7836 */ /* 0x000fc40000000000 */
[C---:B------:R-:W-:Y:S02]  /*2fb30*/  VIADD R12, R0.reuse, 0x3cc ;  /* 0x000003cc000c7836 */ /* 0x040fe40000000000 */
[C---:B-1----:R-:W-:Y:S02]  /*2fb40*/  VIADD R6, R0.reuse, 0x414 ;  /* 0x0000041400067836 */ /* 0x042fe40000000000 */
[----:B------:R-:W-:Y:S01]  /*2fb50*/  VIADD R0, R0, 0x45c ;  /* 0x0000045c00007836 */ /* 0x000fe20000000000 */
[----:B--2---:R-:W-:Y:S02]  /*2fb60*/  SHF.R.U32.HI R11, RZ, 0x6, R13 ;  /* 0x00000006ff0b7819 */ /* 0x004fe4000001160d */
[----:B------:R-:W-:Y:S02]  /*2fb70*/  SHF.R.U32.HI R3, RZ, 0x6, R30 ;  /* 0x00000006ff037819 */ /* 0x000fe4000001161e */
[----:B------:R-:W-:Y:S02]  /*2fb80*/  SHF.R.U32.HI R7, RZ, 0x6, R12 ;  /* 0x00000006ff077819 */ /* 0x000fe4000001160c */
[----:B------:R-:W-:-:S02]  /*2fb90*/  SHF.R.U32.HI R13, RZ, 0x6, R6 ;  /* 0x00000006ff0d7819 */ /* 0x000fc40000011606 */
[----:B------:R-:W-:Y:S02]  /*2fba0*/  SHF.R.U32.HI R15, RZ, 0x6, R14 ;  /* 0x00000006ff0f7819 */ /* 0x000fe4000001160e */
[----:B------:R-:W-:Y:S01]  /*2fbb0*/  SHF.R.U32.HI R21, RZ, 0x6, R0 ;  /* 0x00000006ff157819 */ /* 0x000fe20000011600 */
[----:B------:R-:W-:Y:S01]  /*2fbc0*/  IMAD.WIDE.U32 R2, R3, 0x8, R8 ;  /* 0x0000000803027825 */ /* 0x000fe200078e0008 */
[----:B------:R-:W-:Y:S02]  /*2fbd0*/  LOP3.LUT R20, R5, 0xfff, RZ, 0xc0, !PT ;  /* 0x00000fff05147812 */ /* 0x000fe400078ec0ff */
[----:B-----5:R-:W-:Y:S01]  /*2fbe0*/  SHF.L.U64.HI R19, R18, 0x14, R19 ;  /* 0x0000001412137819 */ /* 0x020fe20000010213 */
[----:B------:R-:W-:Y:S01]  /*2fbf0*/  IMAD.WIDE.U32 R6, R7, 0x8, R8 ;  /* 0x0000000807067825 */ /* 0x000fe200078e0008 */
[----:B------:R-:W-:-:S03]  /*2fc00*/  LOP3.LUT R28, R28, 0xfffff000, RZ, 0xc0, !PT ;  /* 0xfffff0001c1c7812 */ /* 0x000fc600078ec0ff */
[----:B------:R-:W-:Y:S01]  /*2fc10*/  IMAD.WIDE.U32 R10, R11, 0x8, R8 ;  /* 0x000000080b0a7825 */ /* 0x000fe200078e0008 */
[----:B------:R-:W-:-:S03]  /*2fc20*/  LOP3.LUT R29, R4, 0xffff, RZ, 0xc0, !PT ;  /* 0x0000ffff041d7812 */ /* 0x000fc600078ec0ff */
[----:B------:R-:W-:-:S04]  /*2fc30*/  IMAD.WIDE.U32 R12, R13, 0x8, R8 ;  /* 0x000000080d0c7825 */ /* 0x000fc800078e0008 */
[----:B------:R-:W-:-:S04]  /*2fc40*/  IMAD.WIDE.U32 R14, R15, 0x8, R8 ;  /* 0x000000080f0e7825 */ /* 0x000fc800078e0008 */
[C---:B------:R-:W-:Y:S01]  /*2fc50*/  IMAD.U32 R5, R16.reuse, 0x10000, RZ ;  /* 0x0001000010057824 */ /* 0x040fe200078e00ff */
[----:B------:R-:W-:Y:S01]  /*2fc60*/  SHF.R.U64 R16, R16, 0x10, R17 ;  /* 0x0000001010107819 */ /* 0x000fe20000001211 */
[----:B------:R-:W-:Y:S02]  /*2fc70*/  IMAD.MOV.U32 R30, RZ, RZ, RZ ;  /* 0x000000ffff1e7224 */ /* 0x000fe400078e00ff */
[----:B------:R-:W-:Y:S01]  /*2fc80*/  IMAD.WIDE.U32 R8, R21, 0x8, R8 ;  /* 0x0000000815087825 */ /* 0x000fe200078e0008 */
[----:B------:R-:W-:-:S03]  /*2fc90*/  SHF.R.U64 R0, R22, 0x8, R23 ;  /* 0x0000000816007819 */ /* 0x000fc60000001217 */
        /* <DEDUP_REMOVED lines=8> */
[----:B------:R-:W-:Y:S01]  /*2fd20*/  IMAD.SHL.U32 R23, R22, 0x1000000, RZ ;  /* 0x0100000016177824 */ /* 0x000fe200078e00ff */
[----:B------:R0:W-:Y:S01]  /*2fd30*/  REDG.E.OR.64.STRONG.GPU desc[UR4][R2.64+0x8], R20 ;  /* 0x000008140200798e */ /* 0x0001e2000f12e504 */
[----:B------:R-:W-:-:S03]  /*2fd40*/  IMAD.MOV.U32 R22, RZ, RZ, RZ ;  /* 0x000000ffff167224 */ /* 0x000fc600078e00ff */
[----:B------:R1:W-:Y:S04]  /*2fd50*/  REDG.E.OR.64.STRONG.GPU desc[UR4][R6.64], R28 ;  /* 0x0000001c0600798e */ /* 0x0003e8000f12e504 */
[----:B------:R-:W-:Y:S04]  /*2fd60*/  REDG.E.OR.64.STRONG.GPU desc[UR4][R10.64], R4 ;  /* 0x000000040a00798e */ /* 0x000fe8000f12e504 */
[----:B------:R-:W-:Y:S01]  /*2fd70*/  REDG.E.OR.64.STRONG.GPU desc[UR4][R10.64+0x8], R16 ;  /* 0x000008100a00798e */ /* 0x000fe2000f12e504 */
[----:B0-----:R-:W-:Y:S01]  /*2fd80*/  LOP3.LUT R2, R0, 0xfffffff, RZ, 0xc0, !PT ;  /* 0x0fffffff00027812 */ /* 0x001fe200078ec0ff */
[----:B------:R-:W-:-:S02]  /*2fd90*/  IMAD.MOV.U32 R3, RZ, RZ, RZ ;  /* 0x000000ffff037224 */ /* 0x000fc400078e00ff */
[----:B------:R-:W-:Y:S01]  /*2fda0*/  REDG.E.OR.64.STRONG.GPU desc[UR4][R12.64], R18 ;  /* 0x000000120c00798e */ /* 0x000fe2000f12e504 */
[C---:B-1----:R-:W-:Y:S01]  /*2fdb0*/  SHF.L.U64.HI R7, R24.reuse, 0x1c, R25 ;  /* 0x0000001c18077819 */ /* 0x042fe20000010219 */
[----:B------:R-:W-:Y:S02]  /*2fdc0*/  IMAD.SHL.U32 R6, R24, 0x10000000, RZ ;  /* 0x1000000018067824 */ /* 0x000fe400078e00ff */
[----:B------:R-:W-:Y:S04]  /*2fdd0*/  REDG.E.OR.64.STRONG.GPU desc[UR4][R14.64], R22 ;  /* 0x000000160e00798e */ /* 0x000fe8000f12e504 */
[----:B------:R-:W-:Y:S04]  /*2fde0*/  REDG.E.OR.64.STRONG.GPU desc[UR4][R14.64+0x8], R2 ;  /* 0x000008020e00798e */ /* 0x000fe8000f12e504 */
[----:B------:R-:W-:Y:S01]  /*2fdf0*/  REDG.E.OR.64.STRONG.GPU desc[UR4][R8.64], R6 ;  /* 0x000000060800798e */ /* 0x000fe2000f12e504 */
[----:B------:R-:W-:Y:S05]  /*2fe00*/  EXIT ;  /* 0x000000000000794d */ /* 0x000fea0003800000 */
.L_x_851:
        /* <DEDUP_REMOVED lines=13> */
.L_x_853:
        /* <DEDUP_REMOVED lines=8> */
.L_x_854:
[----:B------:R-:W-:Y:S05]  /*2ff60*/  BSYNC.RECONVERGENT B0 ;  /* 0x0000000000007941 */ /* 0x000fea0003800200 */
.L_x_852:
        /* <DEDUP_REMOVED lines=17> */
.L_x_856:
[CC--:B------:R-:W-:Y:S01]  /*30080*/  SHF.L.U64.HI R7, R10.reuse, R13.reuse, R12 ;  /* 0x0000000d0a077219 */ /* 0x0c0fe2000001020c */
[----:B------:R-:W-:Y:S01]  /*30090*/  IMAD.WIDE.U32 R4, R5, 0x8, R8 ;  /* 0x0000000805047825 */ /* 0x000fe200078e0008 */
[----:B------:R-:W-:-:S05]  /*300a0*/  SHF.L.U32 R6, R10, R13, RZ ;  /* 0x0000000d0a067219 */ /* 0x000fca00000006ff */
[----:B------:R1:W-:Y:S02]  /*300b0*/  REDG.E.OR.64.STRONG.GPU desc[UR4][R4.64], R6 ;  /* 0x000000060400798e */ /* 0x0003e4000f12e504 */
.L_x_857:
[----:B------:R-:W-:Y:S05]  /*300c0*/  BSYNC.RECONVERGENT B0 ;  /* 0x0000000000007941 */ /* 0x000fea0003800200 */
.L_x_855:
        /* <DEDUP_REMOVED lines=17> */
.L_x_859:
[CC--:B------:R-:W-:Y:S01]  /*301e0*/  SHF.L.U64.HI R7, R10.reuse, R13.reuse, R12 ;  /* 0x0000000d0a077219 */ /* 0x0c0fe2000001020c */
[----:B------:R-:W-:Y:S01]  /*301f0*/  IMAD.WIDE.U32 R4, R5, 0x8, R8 ;  /* 0x0000000805047825 */ /* 0x000fe200078e0008 */
[----:B------:R-:W-:-:S05]  /*30200*/  SHF.L.U32 R6, R10, R13, RZ ;  /* 0x0000000d0a067219 */ /* 0x000fca00000006ff */
[----:B------:R0:W-:Y:S02]  /*30210*/  REDG.E.OR.64.STRONG.GPU desc[UR4][R4.64], R6 ;  /* 0x000000060400798e */ /* 0x0001e4000f12e504 */
.L_x_860:
[----:B------:R-:W-:Y:S05]  /*30220*/  BSYNC.RECONVERGENT B0 ;  /* 0x0000000000007941 */ /* 0x000fea0003800200 */
.L_x_858:
        /* <DEDUP_REMOVED lines=17> */
.L_x_862:
[CC--:B------:R-:W-:Y:S01]  /*30340*/  SHF.L.U64.HI R7, R10.reuse, R13.reuse, R12 ;  /* 0x0000000d0a077219 */ /* 0x0c0fe2000001020c */
[----:B------:R-:W-:Y:S01]  /*30350*/  IMAD.WIDE.U32 R4, R5, 0x8, R8 ;  /* 0x0000000805047825 */ /* 0x000fe200078e0008 */
[----:B------:R-:W-:-:S05]  /*30360*/  SHF.L.U32 R6, R10, R13, RZ ;  /* 0x0000000d0a067219 */ /* 0x000fca00000006ff */
[----:B------:R1:W-:Y:S02]  /*30370*/  REDG.E.OR.64.STRONG.GPU desc[UR4][R4.64], R6 ;  /* 0x000000060400798e */ /* 0x0003e4000f12e504 */
.L_x_863:
[----:B------:R-:W-:Y:S05]  /*30380*/  BSYNC.RECONVERGENT B0 ;  /* 0x0000000000007941 */ /* 0x000fea0003800200 */
.L_x_861:
        /* <DEDUP_REMOVED lines=17> */
.L_x_865:
[CC--:B------:R-:W-:Y:S01]  /*304a0*/  SHF.L.U64.HI R7, R10.reuse, R13.reuse, R12 ;  /* 0x0000000d0a077219 */ /* 0x0c0fe2000001020c */
[----:B------:R-:W-:Y:S01]  /*304b0*/  IMAD.WIDE.U32 R4, R5, 0x8, R8 ;  /* 0x0000000805047825 */ /* 0x000fe200078e0008 */
[----:B------:R-:W-:-:S05]  /*304c0*/  SHF.L.U32 R6, R10, R13, RZ ;  /* 0x0000000d0a067219 */ /* 0x000fca00000006ff */
[----:B------:R0:W-:Y:S02]  /*304d0*/  REDG.E.OR.64.STRONG.GPU desc[UR4][R4.64], R6 ;  /* 0x000000060400798e */ /* 0x0001e4000f12e504 */
.L_x_866:
[----:B------:R-:W-:Y:S05]  /*304e0*/  BSYNC.RECONVERGENT B0 ;  /* 0x0000000000007941 */ /* 0x000fea0003800200 */
.L_x_864:
        /* <DEDUP_REMOVED lines=17> */
.L_x_868:
[CC--:B------:R-:W-:Y:S01]  /*30600*/  SHF.L.U64.HI R7, R10.reuse, R13.reuse, R12 ;  /* 0x0000000d0a077219 */ /* 0x0c0fe2000001020c */
[----:B------:R-:W-:Y:S01]  /*30610*/  IMAD.WIDE.U32 R4, R5, 0x8, R8 ;  /* 0x0000000805047825 */ /* 0x000fe200078e0008 */
[----:B------:R-:W-:-:S05]  /*30620*/  SHF.L.U32 R6, R10, R13, RZ ;  /* 0x0000000d0a067219 */ /* 0x000fca00000006ff */
[----:B------:R1:W-:Y:S02]  /*30630*/  REDG.E.OR.64.STRONG.GPU desc[UR4][R4.64], R6 ;  /* 0x000000060400798e */ /* 0x0003e4000f12e504 */
.L_x_869:
[----:B------:R-:W-:Y:S05]  /*30640*/  BSYNC.RECONVERGENT B0 ;  /* 0x0000000000007941 */ /* 0x000fea0003800200 */
.L_x_867:
        /* <DEDUP_REMOVED lines=17> */
.L_x_871:
[CC--:B------:R-:W-:Y:S01]  /*30760*/  SHF.L.U64.HI R7, R10.reuse, R13.reuse, R12 ;  /* 0x0000000d0a077219 */ /* 0x0c0fe2000001020c */
[----:B------:R-:W-:Y:S01]  /*30770*/  IMAD.WIDE.U32 R4, R5, 0x8, R8 ;  /* 0x0000000805047825 */ /* 0x000fe200078e0008 */
[----:B------:R-:W-:-:S05]  /*30780*/  SHF.L.U32 R6, R10, R13, RZ ;  /* 0x0000000d0a067219 */ /* 0x000fca00000006ff */
[----:B------:R0:W-:Y:S02]  /*30790*/  REDG.E.OR.64.STRONG.GPU desc[UR4][R4.64], R6 ;  /* 0x000000060400798e */ /* 0x0001e4000f12e504 */
.L_x_872:
[----:B------:R-:W-:Y:S05]  /*307a0*/  BSYNC.RECONVERGENT B0 ;  /* 0x0000000000007941 */ /* 0x000fea0003800200 */
.L_x_870:
        /* <DEDUP_REMOVED lines=17> */
.L_x_874:
[CC--:B------:R-:W-:Y:S01]  /*308c0*/  SHF.L.U64.HI R7, R10.reuse, R13.reuse, R12 ;  /* 0x0000000d0a077219 */ /* 0x0c0fe2000001020c */
[----:B------:R-:W-:Y:S01]  /*308d0*/  IMAD.WIDE.U32 R4, R5, 0x8, R8 ;  /* 0x0000000805047825 */ /* 0x000fe200078e0008 */
[----:B------:R-:W-:-:S05]  /*308e0*/  SHF.L.U32 R6, R10, R13, RZ ;  /* 0x0000000d0a067219 */ /* 0x000fca00000006ff */
[----:B------:R1:W-:Y:S02]  /*308f0*/  REDG.E.OR.64.STRONG.GPU desc[UR4][R4.64], R6 ;  /* 0x000000060400798e */ /* 0x0003e4000f12e504 */
.L_x_875:
[----:B------:R-:W-:Y:S05]  /*30900*/  BSYNC.RECONVERGENT B0 ;  /* 0x0000000000007941 */ /* 0x000fea0003800200 */
.L_x_873:
        /* <DEDUP_REMOVED lines=17> */
.L_x_877:
[CC--:B------:R-:W-:Y:S01]  /*30a20*/  SHF.L.U64.HI R7, R10.reuse, R13.reuse, R12 ;  /* 0x0000000d0a077219 */ /* 0x0c0fe2000001020c */
[----:B------:R-:W-:Y:S01]  /*30a30*/  IMAD.WIDE.U32 R4, R5, 0x8, R8 ;  /* 0x0000000805047825 */ /* 0x000fe200078e0008 */
[----:B------:R-:W-:-:S05]  /*30a40*/  SHF.L.U32 R6, R10, R13, RZ ;  /* 0x0000000d0a067219 */ /* 0x000fca00000006ff */
[----:B------:R0:W-:Y:S02]  /*30a50*/  REDG.E.OR.64.STRONG.GPU desc[UR4][R4.64], R6 ;  /* 0x000000060400798e */ /* 0x0001e4000f12e504 */
.L_x_878:
[----:B------:R-:W-:Y:S05]  /*30a60*/  BSYNC.RECONVERGENT B0 ;  /* 0x0000000000007941 */ /* 0x000fea0003800200 */
.L_x_876:
        /* <DEDUP_REMOVED lines=17> */
.L_x_880:
[CC--:B------:R-:W-:Y:S01]  /*30b80*/  SHF.L.U64.HI R7, R10.reuse, R13.reuse, R12 ;  /* 0x0000000d0a077219 */ /* 0x0c0fe2000001020c */
[----:B------:R-:W-:Y:S01]  /*30b90*/  IMAD.WIDE.U32 R4, R5, 0x8, R8 ;  /* 0x0000000805047825 */ /* 0x000fe200078e0008 */
[----:B------:R-:W-:-:S05]  /*30ba0*/  SHF.L.U32 R6, R10, R13, RZ ;  /* 0x0000000d0a067219 */ /* 0x000fca00000006ff */
[----:B------:R1:W-:Y:S02]  /*30bb0*/  REDG.E.OR.64.STRONG.GPU desc[UR4][R4.64], R6 ;  /* 0x000000060400798e */ /* 0x0003e4000f12e504 */
.L_x_881:
[----:B------:R-:W-:Y:S05]  /*30bc0*/  BSYNC.RECONVERGENT B0 ;  /* 0x0000000000007941 */ /* 0x000fea0003800200 */
.L_x_879:
[----:B------:R-:W2:Y:S01]  /*30bd0*/  LDG.E.64.CONSTANT R12, desc[UR4][R2.64+0xa00] ;  /* 0x000a0004020c7981 */ /* 0x000ea2000c1e9b00 */
[----:B01----:R-:W-:-:S05]  /*30be0*/  VIADD R4, R0, 0x15e ;  /* 0x0000015e00047836 */ /* 0x003fca0000000000 */
[----:B------:R-:W-:Y:S02]  /*30bf0*/  LOP3.LUT R5, R4, 0x3e, RZ, 0xc0, !PT ;  /* 0x0000003e04057812 */ /* 0x000fe400078ec0ff */
[----:B------:R-:W-:Y:S02]  /*30c00*/  SHF.R.U32.HI R7, RZ, 0x6, R4 ;  /* 0x00000006ff077819 */ /* 0x000fe40000011604 */
[----:B--2---:R-:W-:Y:S02]  /*30c10*/  LOP3.LUT R14, R13, 0x7, RZ, 0xc0, !PT ;  /* 0x000000070d0e7812 */ /* 0x004fe400078ec0ff */
[----:B------:R-:W-:Y:S02]  /*30c20*/  IADD3 R13, PT, PT, -R5, 0x40, RZ ;  /* 0x00000040050d7810 */ /* 0x000fe40007ffe1ff */
[CC--:B------:R-:W-:Y:S02]  /*30c30*/  SHF.L.U64.HI R11, R12.reuse, R5.reuse, R14 ;  /* 0x000000050c0b7219 */ /* 0x0c0fe4000001020e */
[----:B------:R-:W-:-:S02]  /*30c40*/  SHF.L.U32 R10, R12, R5, RZ ;  /* 0x000000050c0a7219 */ /* 0x000fc400000006ff */
[----:B------:R-:W2:Y:S01]  /*30c50*/  LDG.E.64.CONSTANT R4, desc[UR4][R2.64+0xb00] ;  /* 0x000b000402047981 */ /* 0x000ea2000c1e9b00 */
[-CC-:B------:R-:W-:Y:S02]  /*30c60*/  SHF.R.U64 R12, R12, R13.reuse, R14.reuse ;  /* 0x0000000d0c0c7219 */ /* 0x180fe4000000120e */
[----:B------:R-:W-:Y:S01]  /*30c70*/  SHF.R.U32.HI R13, RZ, R13, R14 ;  /* 0x0000000dff0d7219 */ /* 0x000fe2000001160e */
[----:B------:R-:W-:-:S05]  /*30c80*/  VIADD R14, R0, 0x181 ;  /* 0x00000181000e7836 */ /* 0x000fca0000000000 */
[----:B------:R-:W-:-:S04]  /*30c90*/  LOP3.LUT R17, R14, 0x21, RZ, 0xc0, !PT ;  /* 0x000000210e117812 */ /* 0x000fc800078ec0ff */
[----:B------:R-:W-:Y:S01]  /*30ca0*/  ISETP.GE.U32.AND P0, PT, R17, 0x1e, PT ;  /* 0x0000001e1100780c */ /* 0x000fe20003f06070 */
[----:B------:R-:W-:Y:S01]  /*30cb0*/  IMAD.WIDE.U32 R6, R7, 0x8, R8 ;  /* 0x0000000807067825 */ /* 0x000fe200078e0008 */
[----:B------:R-:W-:Y:S01]  /*30cc0*/  BSSY.RECONVERGENT B0, `(.L_x_882) ;  /* 0x0000013000007945 */ /* 0x000fe20003800200 */
[----:B------:R-:W-:-:S03]  /*30cd0*/  SHF.R.U32.HI R15, RZ, 0x6, R14 ;  /* 0x00000006ff0f7819 */ /* 0x000fc6000001160e */
[----:B------:R0:W-:Y:S04]  /*30ce0*/  REDG.E.OR.64.STRONG.GPU desc[UR4][R6.64], R10 ;  /* 0x0000000a0600798e */ /* 0x0001e8000f12e504 */
[----:B------:R0:W-:Y:S01]  /*30cf0*/  REDG.E.OR.64.STRONG.GPU desc[UR4][R6.64+0x8], R12 ;  /* 0x0000080c0600798e */ /* 0x0001e2000f12e504 */
[----:B--2---:R-:W-:Y:S02]  /*30d00*/  LOP3.LUT R14, R5, 0x7, RZ, 0xc0, !PT ;  /* 0x00000007050e7812 */ /* 0x004fe400078ec0ff */
[----:B0-----:R-:W-:Y:S05]  /*30d10*/  @!P0 BRA `(.L_x_883) ;  /* 0x0000000000248947 */ /* 0x001fea0003800000 */
[----:B------:R-:W-:Y:S02]  /*30d20*/  IADD3 R11, PT, PT, -R17, 0x40, RZ ;  /* 0x00000040110b7810 */ /* 0x000fe40007ffe1ff */
[CCC-:B------:R-:W-:Y:S02]  /*30d30*/  SHF.L.U64.HI R7, R4.reuse, R17.reuse, R14.reuse ;  /* 0x0000001104077219 */ /* 0x1c0fe4000001020e */
[C---:B------:R-:W-:Y:S02]  /*30d40*/  SHF.L.U32 R6, R4.reuse, R17, RZ ;  /* 0x0000001104067219 */ /* 0x040fe400000006ff */
[-C--:B------:R-:W-:Y:S01]  /*30d50*/  SHF.R.U64 R10, R4, R11.reuse, R14 ;  /* 0x0000000b040a7219 */ /* 0x080fe2000000120e */
[----:B------:R-:W-:Y:S01]  /*30d60*/  IMAD.WIDE.U32 R4, R15, 0x8, R8 ;  /* 0x000000080f047825 */ /* 0x000fe200078e0008 */
[----:B------:R-:W-:-:S04]  /*30d70*/  SHF.R.U32.HI R11, RZ, R11, R14 ;  /* 0x0000000bff0b7219 */ /* 0x000fc8000001160e */
[----:B------:R1:W-:Y:S04]  /*30d80*/  REDG.E.OR.64.STRONG.GPU desc[UR4][R4.64], R6 ;  /* 0x000000060400798e */ /* 0x0003e8000f12e504 */
[----:B------:R1:W-:Y:S01]  /*30d90*/  REDG.E.OR.64.STRONG.GPU desc[UR4][R4.64+0x8], R10 ;  /* 0x0000080a0400798e */ /* 0x0003e2000f12e504 */
[----:B------:R-:W-:Y:S05]  /*30da0*/  BRA `(.L_x_884) ;  /* 0x0000000000107947 */ /* 0x000fea0003800000 */
.L_x_883:
[CC--:B------:R-:W-:Y:S02]  /*30db0*/  SHF.L.U64.HI R7, R4.reuse, R17.reuse, R14 ;  /* 0x0000001104077219 */ /* 0x0c0fe4000001020e */
[----:B------:R-:W-:Y:S01]  /*30dc0*/  SHF.L.U32 R6, R4, R17, RZ ;  /* 0x0000001104067219 */ /* 0x000fe200000006ff */
[----:B------:R-:W-:-:S05]  /*30dd0*/  IMAD.WIDE.U32 R4, R15, 0x8, R8 ;  /* 0x000000080f047825 */ /* 0x000fca00078e0008 */
[----:B------:R0:W-:Y:S02]  /*30de0*/  REDG.E.OR.64.STRONG.GPU desc[UR4][R4.64], R6 ;  /* 0x000000060400798e */ /* 0x0001e4000f12e504 */
.L_x_884:
[----:B------:R-:W-:Y:S05]  /*30df0*/  BSYNC.RECONVERGENT B0 ;  /* 0x0000000000007941 */ /* 0x000fea0003800200 */
.L_x_882:
        /* <DEDUP_REMOVED lines=17> */
.L_x_886:
[CC--:B------:R-:W-:Y:S01]  /*30f10*/  SHF.L.U64.HI R7, R10.reuse, R13.reuse, R12 ;  /* 0x0000000d0a077219 */ /* 0x0c0fe2000001020c */
[----:B------:R-:W-:Y:S01]  /*30f20*/  IMAD.WIDE.U32 R4, R5, 0x8, R8 ;  /* 0x0000000805047825 */ /* 0x000fe200078e0008 */
[----:B------:R-:W-:-:S05]  /*30f30*/  SHF.L.U32 R6, R10, R13, RZ ;  /* 0x0000000d0a067219 */ /* 0x000fca00000006ff */
[----:B------:R1:W-:Y:S02]  /*30f40*/  REDG.E.OR.64.STRONG.GPU desc[UR4][R4.64], R6 ;  /* 0x000000060400798e */ /* 0x0003e4000f12e504 */
.L_x_887:
[----:B------:R-:W-:Y:S05]  /*30f50*/  BSYNC.RECONVERGENT B0 ;  /* 0x0000000000007941 */ /* 0x000fea0003800200 */
.L_x_885:
        /* <DEDUP_REMOVED lines=17> */
.L_x_889:
[CC--:B------:R-:W-:Y:S01]  /*31070*/  SHF.L.U64.HI R7, R10.reuse, R13.reuse, R12 ;  /* 0x0000000d0a077219 */ /* 0x0c0fe2000001020c */
[----:B------:R-:W-:Y:S01]  /*31080*/  IMAD.WIDE.U32 R4, R5, 0x8, R8 ;  /* 0x0000000805047825 */ /* 0x000fe200078e0008 */
[----:B------:R-:W-:-:S05]  /*31090*/  SHF.L.U32 R6, R10, R13, RZ ;  /* 0x0000000d0a067219 */ /* 0x000fca00000006ff */
[----:B------:R0:W-:Y:S02]  /*310a0*/  REDG.E.OR.64.STRONG.GPU desc[UR4][R4.64], R6 ;  /* 0x000000060400798e */ /* 0x0001e4000f12e504 */
.L_x_890:
[----:B------:R-:W-:Y:S05]  /*310b0*/  BSYNC.RECONVERGENT B0 ;  /* 0x0000000000007941 */ /* 0x000fea0003800200 */
.L_x_888:
        /* <DEDUP_REMOVED lines=17> */
.L_x_892:
[CC--:B------:R-:W-:Y:S01]  /*311d0*/  SHF.L.U64.HI R7, R10.reuse, R13.reuse, R12 ;  /* 0x0000000d0a077219 */ /* 0x0c0fe2000001020c */
[----:B------:R-:W-:Y:S01]  /*311e0*/  IMAD.WIDE.U32 R4, R5, 0x8, R8 ;  /* 0x0000000805047825 */ /* 0x000fe200078e0008 */
[----:B------:R-:W-:-:S05]  /*311f0*/  SHF.L.U32 R6, R10, R13, RZ ;  /* 0x0000000d0a067219 */ /* 0x000fca00000006ff */
[----:B------:R1:W-:Y:S02]  /*31200*/  REDG.E.OR.64.STRONG.GPU desc[UR4][R4.64], R6 ;  /* 0x000000060400798e */ /* 0x0003e4000f12e504 */
.L_x_893:
[----:B------:R-:W-:Y:S05]  /*31210*/  BSYNC.RECONVERGENT B0 ;  /* 0x0000000000007941 */ /* 0x000fea0003800200 */
.L_x_891:
        /* <DEDUP_REMOVED lines=17> */
.L_x_895:
[CC--:B------:R-:W-:Y:S01]  /*31330*/  SHF.L.U64.HI R7, R10.reuse, R13.reuse, R12 ;  /* 0x0000000d0a077219 */ /* 0x0c0fe2000001020c */
[----:B------:R-:W-:Y:S01]  /*31340*/  IMAD.WIDE.U32 R4, R5, 0x8, R8 ;  /* 0x0000000805047825 */ /* 0x000fe200078e0008 */
[----:B------:R-:W-:-:S05]  /*31350*/  SHF.L.U32 R6, R10, R13, RZ ;  /* 0x0000000d0a067219 */ /* 0x000fca00000006ff */
[----:B------:R0:W-:Y:S02]  /*31360*/  REDG.E.OR.64.STRONG.GPU desc[UR4][R4.64], R6 ;  /* 0x000000060400798e */ /* 0x0001e4000f12e504 */
.L_x_896:
[----:B------:R-:W-:Y:S05]  /*31370*/  BSYNC.RECONVERGENT B0 ;  /* 0x0000000000007941 */ /* 0x000fea0003800200 */
.L_x_894:
        /* <DEDUP_REMOVED lines=17> */
.L_x_898:
[CC--:B------:R-:W-:Y:S01]  /*31490*/  SHF.L.U64.HI R7, R10.reuse, R13.reuse, R12 ;  /* 0x0000000d0a077219 */ /* 0x0c0fe2000001020c */
[----:B------:R-:W-:Y:S01]  /*314a0*/  IMAD.WIDE.U32 R4, R5, 0x8, R8 ;  /* 0x0000000805047825 */ /* 0x000fe200078e0008 */
[----:B------:R-:W-:-:S05]  /*314b0*/  SHF.L.U32 R6, R10, R13, RZ ;  /* 0x0000000d0a067219 */ /* 0x000fca00000006ff */
[----:B------:R1:W-:Y:S02]  /*314c0*/  REDG.E.OR.64.STRONG.GPU desc[UR4][R4.64], R6 ;  /* 0x000000060400798e */ /* 0x0003e4000f12e504 */
.L_x_899:
[----:B------:R-:W-:Y:S05]  /*314d0*/  BSYNC.RECONVERGENT B0 ;  /* 0x0000000000007941 */ /* 0x000fea0003800200 */
.L_x_897:
        /* <DEDUP_REMOVED lines=17> */
.L_x_901:
[CC--:B------:R-:W-:Y:S01]  /*315f0*/  SHF.L.U64.HI R7, R10.reuse, R13.reuse, R12 ;  /* 0x0000000d0a077219 */ /* 0x0c0fe2000001020c */
[----:B------:R-:W-:Y:S01]  /*31600*/  IMAD.WIDE.U32 R4, R5, 0x8, R8 ;  /* 0x0000000805047825 */ /* 0x000fe200078e0008 */
[----:B------:R-:W-:-:S05]  /*31610*/  SHF.L.U32 R6, R10, R13, RZ ;  /* 0x0000000d0a067219 */ /* 0x000fca00000006ff */
[----:B------:R0:W-:Y:S02]  /*31620*/  REDG.E.OR.64.STRONG.GPU desc[UR4][R4.64], R6 ;  /* 0x000000060400798e */ /* 0x0001e4000f12e504 */
.L_x_902:
[----:B------:R-:W-:Y:S05]  /*31630*/  BSYNC.RECONVERGENT B0 ;  /* 0x0000000000007941 */ /* 0x000fea0003800200 */
.L_x_900:
        /* <DEDUP_REMOVED lines=17> */
.L_x_904:
[CC--:B------:R-:W-:Y:S01]  /*31750*/  SHF.L.U64.HI R7, R10.reuse, R13.reuse, R12 ;  /* 0x0000000d0a077219 */ /* 0x0c0fe2000001020c */
[----:B------:R-:W-:Y:S01]  /*31760*/  IMAD.WIDE.U32 R4, R5, 0x8, R8 ;  /* 0x0000000805047825 */ /* 0x000fe200078e0008 */
[----:B------:R-:W-:-:S05]  /*31770*/  SHF.L.U32 R6, R10, R13, RZ ;  /* 0x0000000d0a067219 */ /* 0x000fca00000006ff */
[----:B------:R1:W-:Y:S02]  /*31780*/  REDG.E.OR.64.STRONG.GPU desc[UR4][R4.64], R6 ;  /* 0x000000060400798e */ /* 0x0003e4000f12e504 */
.L_x_905:
[----:B------:R-:W-:Y:S05]  /*31790*/  BSYNC.RECONVERGENT B0 ;  /* 0x0000000000007941 */ /* 0x000fea0003800200 */
.L_x_903:
        /* <DEDUP_REMOVED lines=17> */
.L_x_907:
[CC--:B------:R-:W-:Y:S01]  /*318b0*/  SHF.L.U64.HI R7, R10.reuse, R13.reuse, R12 ;  /* 0x0000000d0a077219 */ /* 0x0c0fe2000001020c */
[----:B------:R-:W-:Y:S01]  /*318c0*/  IMAD.WIDE.U32 R4, R5, 0x8, R8 ;  /* 0x0000000805047825 */ /* 0x000fe200078e0008 */
[----:B------:R-:W-:-:S05]  /*318d0*/  SHF.L.U32 R6, R10, R13, RZ ;  /* 0x0000000d0a067219 */ /* 0x000fca00000006ff */
[----:B------:R0:W-:Y:S02]  /*318e0*/  REDG.E.OR.64.STRONG.GPU desc[UR4][R4.64], R6 ;  /* 0x000000060400798e */ /* 0x0001e4000f12e504 */
.L_x_908:
[----:B------:R-:W-:Y:S05]  /*318f0*/  BSYNC.RECONVERGENT B0 ;  /* 0x0000000000007941 */ /* 0x000fea0003800200 */
.L_x_906:
        /* <DEDUP_REMOVED lines=17> */
.L_x_910:
[CC--:B------:R-:W-:Y:S01]  /*31a10*/  SHF.L.U64.HI R7, R10.reuse, R13.reuse, R12 ;  /* 0x0000000d0a077219 */ /* 0x0c0fe2000001020c */
[----:B------:R-:W-:Y:S01]  /*31a20*/  IMAD.WIDE.U32 R4, R5, 0x8, R8 ;  /* 0x0000000805047825 */ /* 0x000fe200078e0008 */
[----:B------:R-:W-:-:S05]  /*31a30*/  SHF.L.U32 R6, R10, R13, RZ ;  /* 0x0000000d0a067219 */ /* 0x000fca00000006ff */
[----:B------:R1:W-:Y:S02]  /*31a40*/  REDG.E.OR.64.STRONG.GPU desc[UR4][R4.64], R6 ;  /* 0x000000060400798e */ /* 0x0003e4000f12e504 */
.L_x_911:
[----:B------:R-:W-:Y:S05]  /*31a50*/  BSYNC.RECONVERGENT B0 ;  /* 0x0000000000007941 */ /* 0x000fea0003800200 */
.L_x_909:
        /* <DEDUP_REMOVED lines=30> */
.L_x_913:
[CC--:B------:R-:W-:Y:S02]  /*31c40*/  SHF.L.U64.HI R7, R4.reuse, R17.reuse, R14 ;  /* 0x0000001104077219 */ /* 0x0c0fe4000001020e */
[----:B------:R-:W-:Y:S01]  /*31c50*/  SHF.L.U32 R6, R4, R17, RZ ;  /* 0x0000001104067219 */ /* 0x000fe200000006ff */
[----:B------:R-:W-:-:S05]  /*31c60*/  IMAD.WIDE.U32 R4, R15, 0x8, R8 ;  /* 0x000000080f047825 */ /* 0x000fca00078e0008 */
[----:B------:R0:W-:Y:S02]  /*31c70*/  REDG.E.OR.64.STRONG.GPU desc[UR4][R4.64], R6 ;  /* 0x000000060400798e */ /* 0x0001e4000f12e504 */
.L_x_914:
[----:B------:R-:W-:Y:S05]  /*31c80*/  BSYNC.RECONVERGENT B0 ;  /* 0x0000000000007941 */ /* 0x000fea0003800200 */
.L_x_912:
        /* <DEDUP_REMOVED lines=17> */
.L_x_916:
[CC--:B------:R-:W-:Y:S01]  /*31da0*/  SHF.L.U64.HI R7, R10.reuse, R13.reuse, R12 ;  /* 0x0000000d0a077219 */ /* 0x0c0fe2000001020c */
[----:B------:R-:W-:Y:S01]  /*31db0*/  IMAD.WIDE.U32 R4, R5, 0x8, R8 ;  /* 0x0000000805047825 */ /* 0x000fe200078e0008 */
[----:B------:R-:W-:-:S05]  /*31dc0*/  SHF.L.U32 R6, R10, R13, RZ ;  /* 0x0000000d0a067219 */ /* 0x000fca00000006ff */
[----:B------:R1:W-:Y:S02]  /*31dd0*/  REDG.E.OR.64.STRONG.GPU desc[UR4][R4.64], R6 ;  /* 0x000000060400798e */ /* 0x0003e4000f12e504 */
.L_x_917:
[----:B------:R-:W-:Y:S05]  /*31de0*/  BSYNC.RECONVERGENT B0 ;  /* 0x0000000000007941 */ /* 0x000fea0003800200 */
.L_x_915:
        /* <DEDUP_REMOVED lines=17> */
.L_x_919:
[CC--:B------:R-:W-:Y:S01]  /*31f00*/  SHF.L.U64.HI R7, R10.reuse, R13.reuse, R12 ;  /* 0x0000000d0a077219 */ /* 0x0c0fe2000001020c */
[----:B------:R-:W-:Y:S01]  /*31f10*/  IMAD.WIDE.U32 R4, R5, 0x8, R8 ;  /* 0x0000000805047825 */ /* 0x000fe200078e0008 */
[----:B------:R-:W-:-:S05]  /*31f20*/  SHF.L.U32 R6, R10, R13, RZ ;  /* 0x0000000d0a067219 */ /* 0x000fca00000006ff */
[----:B------:R0:W-:Y:S02]  /*31f30*/  REDG.E.OR.64.STRONG.GPU desc[UR4][R4.64], R6 ;  /* 0x000000060400798e */ /* 0x0001e4000f12e504 */
.L_x_920:
[----:B------:R-:W-:Y:S05]  /*31f40*/  BSYNC.RECONVERGENT B0 ;  /* 0x0000000000007941 */ /* 0x000fea0003800200 */
.L_x_918:
        /* <DEDUP_REMOVED lines=17> */
.L_x_922:
[CC--:B------:R-:W-:Y:S01]  /*32060*/  SHF.L.U64.HI R7, R10.reuse, R13.reuse, R12 ;  /* 0x0000000d0a077219 */ /* 0x0c0fe2000001020c */
[----:B------:R-:W-:Y:S01]  /*32070*/  IMAD.WIDE.U32 R4, R5, 0x8, R8 ;  /* 0x0000000805047825 */ /* 0x000fe200078e0008 */
[----:B------:R-:W-:-:S05]  /*32080*/  SHF.L.U32 R6, R10, R13, RZ ;  /* 0x0000000d0a067219 */ /* 0x000fca00000006ff */
[----:B------:R1:W-:Y:S02]  /*32090*/  REDG.E.OR.64.STRONG.GPU desc[UR4][R4.64], R6 ;  /* 0x000000060400798e */ /* 0x0003e4000f12e504 */
.L_x_923:
[----:B------:R-:W-:Y:S05]  /*320a0*/  BSYNC.RECONVERGENT B0 ;  /* 0x0000000000007941 */ /* 0x000fea0003800200 */
.L_x_921:
        /* <DEDUP_REMOVED lines=17> */
.L_x_925:
[CC--:B------:R-:W-:Y:S01]  /*321c0*/  SHF.L.U64.HI R7, R10.reuse, R13.reuse, R12 ;  /* 0x0000000d0a077219 */ /* 0x0c0fe2000001020c */
[----:B------:R-:W-:Y:S01]  /*321d0*/  IMAD.WIDE.U32 R4, R5, 0x8, R8 ;  /* 0x0000000805047825 */ /* 0x000fe200078e0008 */
[----:B------:R-:W-:-:S05]  /*321e0*/  SHF.L.U32 R6, R10, R13, RZ ;  /* 0x0000000d0a067219 */ /* 0x000fca00000006ff */
[----:B------:R0:W-:Y:S02]  /*321f0*/  REDG.E.OR.64.STRONG.GPU desc[UR4][R4.64], R6 ;  /* 0x000000060400798e */ /* 0x0001e4000f12e504 */
.L_x_926:
[----:B------:R-:W-:Y:S05]  /*32200*/  BSYNC.RECONVERGENT B0 ;  /* 0x0000000000007941 */ /* 0x000fea0003800200 */
.L_x_924:
        /* <DEDUP_REMOVED lines=17> */
.L_x_928:
[CC--:B------:R-:W-:Y:S01]  /*32320*/  SHF.L.U64.HI R7, R10.reuse, R13.reuse, R12 ;  /* 0x0000000d0a077219 */ /* 0x0c0fe2000001020c */
[----:B------:R-:W-:Y:S01]  /*32330*/  IMAD.WIDE.U32 R4, R5, 0x8, R8 ;  /* 0x0000000805047825 */ /* 0x000fe200078e0008 */
[----:B------:R-:W-:-:S05]  /*32340*/  SHF.L.U32 R6, R10, R13, RZ ;  /* 0x0000000d0a067219 */ /* 0x000fca00000006ff */
[----:B------:R0:W-:Y:S02]  /*32350*/  REDG.E.OR.64.STRONG.GPU desc[UR4][R4.64], R6 ;  /* 0x000000060400798e */ /* 0x0001e4000f12e504 */
.L_x_929:
[----:B------:R-:W-:Y:S05]  /*32360*/  BSYNC.RECONVERGENT B0 ;  /* 0x0000000000007941 */ /* 0x000fea0003800200 */
.L_x_927:
        /* <DEDUP_REMOVED lines=17> */
.L_x_931:
[CC--:B------:R-:W-:Y:S01]  /*32480*/  SHF.L.U64.HI R7, R10.reuse, R13.reuse, R12 ;  /* 0x0000000d0a077219 */ /* 0x0c0fe2000001020c */
[----:B------:R-:W-:Y:S01]  /*32490*/  IMAD.WIDE.U32 R4, R5, 0x8, R8 ;  /* 0x0000000805047825 */ /* 0x000fe200078e0008 */
[----:B------:R-:W-:-:S05]  /*324a0*/  SHF.L.U32 R6, R10, R13, RZ ;  /* 0x0000000d0a067219 */ /* 0x000fca00000006ff */
[----:B------:R1:W-:Y:S02]  /*324b0*/  REDG.E.OR.64.STRONG.GPU desc[UR4][R4.64], R6 ;  /* 0x000000060400798e */ /* 0x0003e4000f12e504 */
.L_x_932:
[----:B------:R-:W-:Y:S05]  /*324c0*/  BSYNC.RECONVERGENT B0 ;  /* 0x0000000000007941 */ /* 0x000fea0003800200 */
.L_x_930:
        /* <DEDUP_REMOVED lines=17> */
.L_x_934:
[CC--:B------:R-:W-:Y:S01]  /*325e0*/  SHF.L.U64.HI R7, R10.reuse, R13.reuse, R12 ;  /* 0x0000000d0a077219 */ /* 0x0c0fe2000001020c */
[----:B------:R-:W-:Y:S01]  /*325f0*/  IMAD.WIDE.U32 R4, R5, 0x8, R8 ;  /* 0x0000000805047825 */ /* 0x000fe200078e0008 */
[----:B------:R-:W-:-:S05]  /*32600*/  SHF.L.U32 R6, R10, R13, RZ ;  /* 0x0000000d0a067219 */ /* 0x000fca00000006ff */
[----:B------:R0:W-:Y:S02]  /*32610*/  REDG.E.OR.64.STRONG.GPU desc[UR4][R4.64], R6 ;  /* 0x000000060400798e */ /* 0x0001e4000f12e504 */
.L_x_935:
[----:B------:R-:W-:Y:S05]  /*32620*/  BSYNC.RECONVERGENT B0 ;  /* 0x0000000000007941 */ /* 0x000fea0003800200 */
.L_x_933:
        /* <DEDUP_REMOVED lines=17> */
.L_x_937:
[CC--:B------:R-:W-:Y:S01]  /*32740*/  SHF.L.U64.HI R7, R10.reuse, R13.reuse, R12 ;  /* 0x0000000d0a077219 */ /* 0x0c0fe2000001020c */
[----:B------:R-:W-:Y:S01]  /*32750*/  IMAD.WIDE.U32 R4, R5, 0x8, R8 ;  /* 0x0000000805047825 */ /* 0x000fe200078e0008 */
[----:B------:R-:W-:-:S05]  /*32760*/  SHF.L.U32 R6, R10, R13, RZ ;  /* 0x0000000d0a067219 */ /* 0x000fca00000006ff */
[----:B------:R1:W-:Y:S02]  /*32770*/  REDG.E.OR.64.STRONG.GPU desc[UR4][R4.64], R6 ;  /* 0x000000060400798e */ /* 0x0003e4000f12e504 */
.L_x_938:
[----:B------:R-:W-:Y:S05]  /*32780*/  BSYNC.RECONVERGENT B0 ;  /* 0x0000000000007941 */ /* 0x000fea0003800200 */
.L_x_936:
        /* <DEDUP_REMOVED lines=16> */
.L_x_939:
[C---:B------:R-:W-:Y:S01]  /*32890*/  SHF.L.U64.HI R3, R4.reuse, 0x1d, R0 ;  /* 0x0000001d04037819 */ /* 0x040fe20000010200 */
[----:B------:R-:W-:Y:S02]  /*328a0*/  IMAD.SHL.U32 R2, R4, 0x20000000, RZ ;  /* 0x2000000004027824 */ /* 0x000fe400078e00ff */
[----:B------:R-:W-:-:S05]  /*328b0*/  IMAD.WIDE.U32 R8, R7, 0x8, R8 ;  /* 0x0000000807087825 */ /* 0x000fca00078e0008 */
[----:B------:R-:W-:Y:S01]  /*328c0*/  REDG.E.OR.64.STRONG.GPU desc[UR4][R8.64], R2 ;  /* 0x000000020800798e */ /* 0x000fe2000f12e504 */
[----:B------:R-:W-:Y:S05]  /*328d0*/  EXIT ;  /* 0x000000000000794d */ /* 0x000fea0003800000 */
.L_x_754:
        /* <DEDUP_REMOVED lines=22> */
[----:B------:R-:W-:Y:S01]  /*32a40*/  VIADD R30, R0, 0x4c ;  /* 0x0000004c001e7836 */ /* 0x000fe20000000000 */
[----:B--2---:R-:W-:Y:S01]  /*32a50*/  LOP3.LUT R29, R5, 0x3f, RZ, 0xc0, !PT ;  /* 0x0000003f051d7812 */ /* 0x004fe200078ec0ff */
[----:B------:R-:W-:Y:S02]  /*32a60*/  IMAD.MOV.U32 R28, RZ, RZ, R4 ;  /* 0x000000ffff1c7224 */ /* 0x000fe400078e0004 */
[----:B------:R-:W2:Y:S01]  /*32a70*/  LDG.E.64.CONSTANT R4, desc[UR4][R2.64+0x900] ;  /* 0x0009000402047981 */ /* 0x000ea2000c1e9b00 */
[C---:B---3--:R-:W-:Y:S01]  /*32a80*/  SHF.L.U64.HI R17, R16.reuse, 0xc, R17 ;  /* 0x0000000c10117819 */ /* 0x048fe20000010211 */
[----:B------:R-:W-:-:S02]  /*32a90*/  IMAD.SHL.U32 R16, R16, 0x1000, RZ ;  /* 0x0000100010107824 */ /* 0x000fc400078e00ff */
[----:B------:R0:W-:Y:S01]  /*32aa0*/  REDG.E.OR.64.STRONG.GPU desc[UR4][R24.64], R28 ;  /* 0x0000001c1800798e */ /* 0x0001e2000f12e504 */
[C---:B----4-:R-:W-:Y:S01]  /*32ab0*/  SHF.R.U64 R32, R6.reuse, 0x1a, R7 ;  /* 0x0000001a06207819 */ /* 0x050fe20000001207 */
[----:B------:R-:W-:Y:S02]  /*32ac0*/  IMAD.SHL.U32 R27, R6, 0x40, RZ ;  /* 0x00000040061b7824 */ /* 0x000fe400078e00ff */
[----:B------:R-:W3:Y:S01]  /*32ad0*/  LDG.E.64.CONSTANT R6, desc[UR4][R2.64+0xa00] ;  /* 0x000a000402067981 */ /* 0x000ee2000c1e9b00 */
[----:B------:R-:W-:-:S03]  /*32ae0*/  LOP3.LUT R32, R32, 0xfff, RZ, 0xc0, !PT ;  /* 0x00000fff20207812 */ /* 0x000fc600078ec0ff */
[----:B------:R1:W-:Y:S04]  /*32af0*/  REDG.E.OR.64.STRONG.GPU desc[UR4][R24.64], R26 ;  /* 0x0000001a1800798e */ /* 0x0003e8000f12e504 */
[----:B------:R5:W-:Y:S01]  /*32b00*/  REDG.E.OR.64.STRONG.GPU desc[UR4][R24.64+0x8], R32 ;  /* 0x000008201800798e */ /* 0x000be2000f12e504 */
[----:B0-----:R-:W-:Y:S01]  /*32b10*/  LOP3.LUT R28, R16, 0xfffff000, RZ, 0xc0, !PT ;  /* 0xfffff000101c7812 */ /* 0x001fe200078ec0ff */
[----:B------:R-:W-:Y:S01]  /*32b20*/  VIADD R16, R0, 0x72 ;  /* 0x0000007200107836 */ /* 0x000fe20000000000 */
[----:B------:R-:W-:-:S04]  /*32b30*/  LOP3.LUT R29, R17, 0x3ffff, RZ, 0xc0, !PT ;  /* 0x0003ffff111d7812 */ /* 0x000fc800078ec0ff */
[----:B-1----:R-:W-:Y:S02]  /*32b40*/  SHF.R.U32.HI R27, RZ, 0x6, R16 ;  /* 0x00000006ff1b7819 */ /* 0x002fe40000011610 */
[----:B------:R-:W4:Y:S01]  /*32b50*/  LDG.E.64.CONSTANT R16, desc[UR4][R2.64+0xb00] ;  /* 0x000b000402107981 */ /* 0x000f22000c1e9b00 */
[C---:B-----5:R-:W-:Y:S01]  /*32b60*/  SHF.R.U64 R32, R18.reuse, 0xe, R19 ;  /* 0x0000000e12207819 */ /* 0x060fe20000001213 */
[----:B------:R-:W-:Y:S02]  /*32b70*/  IMAD.SHL.U32 R25, R18, 0x40000, RZ ;  /* 0x0004000012197824 */ /* 0x000fe400078e00ff */
[----:B------:R-:W5:Y:S01]  /*32b80*/  LDG.E.64.CONSTANT R18, desc[UR4][R2.64+0xc00] ;  /* 0x000c000402127981 */ /* 0x000f62000c1e9b00 */
[----:B------:R-:W-:Y:S01]  /*32b90*/  SHF.R.U32.HI R31, RZ, 0x6, R30 ;  /* 0x00000006ff1f7819 */ /* 0x000fe2000001161e */
[----:B------:R-:W-:-:S04]  /*32ba0*/  IMAD.WIDE.U32 R26, R27, 0x8, R8 ;  /* 0x000000081b1a7825 */ /* 0x000fc800078e0008 */
[----:B------:R-:W-:-:S04]  /*32bb0*/  IMAD.WIDE.U32 R30, R31, 0x8, R8 ;  /* 0x000000081f1e7825 */ /* 0x000fc800078e0008 */
[----:B------:R-:W-:Y:S01]  /*32bc0*/  IMAD.MOV.U32 R24, RZ, RZ, RZ ;  /* 0x000000ffff187224 */ /* 0x000fe200078e00ff */
[----:B------:R0:W-:Y:S01]  /*32bd0*/  REDG.E.OR.64.STRONG.GPU desc[UR4][R30.64], R28 ;  /* 0x0000001c1e00798e */ /* 0x0001e2000f12e504 */
[----:B------:R-:W-:-:S03]  /*32be0*/  LOP3.LUT R32, R32, 0xffffff, RZ, 0xc0, !PT ;  /* 0x00ffffff20207812 */ /* 0x000fc600078ec0ff */
[----:B------:R1:W-:Y:S01]  /*32bf0*/  REDG.E.OR.64.STRONG.GPU desc[UR4][R26.64], R24 ;  /* 0x000000181a00798e */ /* 0x0003e2000f12e504 */
[C---:B------:R-:W-:Y:S01]  /*32c00*/  SHF.L.U64.HI R21, R20.reuse, 0x18, R21 ;  /* 0x0000001814157819 */ /* 0x040fe20000010215 */
[----:B------:R-:W-:Y:S02]  /*32c10*/  IMAD.SHL.U32 R20, R20, 0x1000000, RZ ;  /* 0x0100000014147824 */ /* 0x000fe400078e00ff */
[----:B------:R1:W-:Y:S01]  /*32c20*/  REDG.E.OR.64.STRONG.GPU desc[UR4][R26.64+0x8], R32 ;  /* 0x000008201a00798e */ /* 0x0003e2000f12e504 */
[C---:B0-----:R-:W-:Y:S02]  /*32c30*/  VIADD R28, R0.reuse, 0x98 ;  /* 0x00000098001c7836 */ /* 0x041fe40000000000 */
[----:B-1----:R-:W-:-:S03]  /*32c40*/  VIADD R24, R0, 0xbe ;  /* 0x000000be00187836 */ /* 0x002fc60000000000 */
[----:B------:R-:W-:Y:S01]  /*32c50*/  SHF.R.U32.HI R29, RZ, 0x6, R28 ;  /* 0x00000006ff1d7819 */ /* 0x000fe2000001161c */
[C---:B------:R-:W-:Y:S01]  /*32c60*/  IMAD.SHL.U32 R25, R22.reuse, 0x40000000, RZ ;  /* 0x4000000016197824 */ /* 0x040fe200078e00ff */
[----:B------:R-:W-:Y:S02]  /*32c70*/  SHF.R.U32.HI R27, RZ, 0x6, R24 ;  /* 0x00000006ff1b7819 */ /* 0x000fe40000011618 */
[----:B------:R-:W-:Y:S01]  /*32c80*/  SHF.R.U32.HI R24, RZ, 0x2, R23 ;  /* 0x00000002ff187819 */ /* 0x000fe20000011617 */
[----:B------:R-:W-:Y:S01]  /*32c90*/  IMAD.WIDE.U32 R28, R29, 0x8, R8 ;  /* 0x000000081d1c7825 */ /* 0x000fe200078e0008 */
[----:B------:R-:W-:Y:S02]  /*32ca0*/  SHF.R.U64 R22, R22, 0x2, R23 ;  /* 0x0000000216167819 */ /* 0x000fe40000001217 */
[----:B------:R-:W-:Y:S01]  /*32cb0*/  LOP3.LUT R20, R20, 0xff000000, RZ, 0xc0, !PT ;  /* 0xff00000014147812 */ /* 0x000fe200078ec0ff */
[----:B------:R-:W-:Y:S01]  /*32cc0*/  IMAD.WIDE.U32 R26, R27, 0x8, R8 ;  /* 0x000000081b1a7825 */ /* 0x000fe200078e0008 */
[----:B------:R-:W-:-:S02]  /*32cd0*/  LOP3.LUT R21, R21, 0x3fffffff, RZ, 0xc0, !PT ;  /* 0x3fffffff15157812 */ /* 0x000fc400078ec0ff */
[----:B------:R-:W-:Y:S01]  /*32ce0*/  LOP3.LUT R23, R24, 0xf, RZ, 0xc0, !PT ;  /* 0x0000000f18177812 */ /* 0x000fe200078ec0ff */
[----:B------:R-:W-:Y:S02]  /*32cf0*/  IMAD.MOV.U32 R24, RZ, RZ, RZ ;  /* 0x000000ffff187224 */ /* 0x000fe400078e00ff */
[----:B------:R0:W-:Y:S01]  /*32d00*/  REDG.E.OR.64.STRONG.GPU desc[UR4][R28.64], R20 ;  /* 0x000000141c00798e */ /* 0x0001e2000f12e504 */
[----:B------:R-:W-:-:S03]  /*32d10*/  VIADD R30, R0, 0xe4 ;  /* 0x000000e4001e7836 */ /* 0x000fc60000000000 */
[----:B------:R-:W-:Y:S04]  /*32d20*/  REDG.E.OR.64.STRONG.GPU desc[UR4][R26.64], R24 ;  /* 0x000000181a00798e */ /* 0x000fe8000f12e504 */
[----:B------:R1:W-:Y:S04]  /*32d30*/  REDG.E.OR.64.STRONG.GPU desc[UR4][R26.64+0x8], R22 ;  /* 0x000008161a00798e */ /* 0x0003e8000f12e504 */
[----:B0-----:R-:W5:Y:S01]  /*32d40*/  LDG.E.64.CONSTANT R20, desc[UR4][R2.64+0xd00] ;  /* 0x000d000402147981 */ /* 0x001f62000c1e9b00 */
[----:B------:R-:W-:-:S03]  /*32d50*/  SHF.R.U32.HI R29, RZ, 0x6, R30 ;  /* 0x00000006ff1d7819 */ /* 0x000fc6000001161e */
[----:B-1----:R-:W5:Y:S01]  /*32d60*/  LDG.E.64.CONSTANT R22, desc[UR4][R2.64+0xe00] ;  /* 0x000e000402167981 */ /* 0x002f62000c1e9b00 */
[----:B------:R-:W-:Y:S01]  /*32d70*/  VIADD R24, R0, 0x10a ;  /* 0x0000010a00187836 */ /* 0x000fe20000000000 */
[C---:B------:R-:W-:Y:S01]  /*32d80*/  SHF.R.U64 R32, R12.reuse, 0x1c, R13 ;  /* 0x0000001c0c207819 */ /* 0x040fe2000000120d */
[----:B------:R-:W-:Y:S01]  /*32d90*/  IMAD.SHL.U32 R13, R12, 0x10, RZ ;  /* 0x000000100c0d7824 */ /* 0x000fe200078e00ff */
[----:B------:R-:W-:Y:S01]  /*32da0*/  SHF.L.U64.HI R15, R14, 0xa, R15 ;  /* 0x0000000a0e0f7819 */ /* 0x000fe2000001020f */
[----:B------:R-:W-:Y:S01]  /*32db0*/  IMAD.WIDE.U32 R28, R29, 0x8, R8 ;  /* 0x000000081d1c7825 */ /* 0x000fe200078e0008 */
[----:B------:R-:W-:-:S03]  /*32dc0*/  SHF.R.U32.HI R31, RZ, 0x6, R24 ;  /* 0x00000006ff1f7819 */ /* 0x000fc60000011618 */
[----:B------:R-:W-:Y:S02]  /*32dd0*/  IMAD.MOV.U32 R12, RZ, RZ, RZ ;  /* 0x000000ffff0c7224 */ /* 0x000fe400078e00ff */
[----:B------:R-:W-:Y:S01]  /*32de0*/  IMAD.SHL.U32 R14, R14, 0x400, RZ ;  /* 0x000004000e0e7824 */ /* 0x000fe200078e00ff */
[----:B------:R-:W-:Y:S01]  /*32df0*/  LOP3.LUT R32, R32, 0x3ff, RZ, 0xc0, !PT ;  /* 0x000003ff20207812 */ /* 0x000fe200078ec0ff */
[----:B------:R-:W-:Y:S01]  /*32e00*/  VIADD R24, R0, 0x130 ;  /* 0x0000013000187836 */ /* 0x000fe20000000000 */
[----:B------:R0:W-:Y:S01]  /*32e10*/  REDG.E.OR.64.STRONG.GPU desc[UR4][R28.64], R12 ;  /* 0x0000000c1c00798e */ /* 0x0001e2000f12e504 */
[----:B------:R-:W-:Y:S01]  /*32e20*/  LOP3.LUT R15, R15, 0xffff, RZ, 0xc0, !PT ;  /* 0x0000ffff0f0f7812 */ /* 0x000fe200078ec0ff */
[----:B------:R-:W-:Y:S01]  /*32e30*/  IMAD.WIDE.U32 R30, R31, 0x8, R8 ;  /* 0x000000081f1e7825 */ /* 0x000fe200078e0008 */
[----:B------:R-:W-:Y:S01]  /*32e40*/  LOP3.LUT R14, R14, 0xfffffc00, RZ, 0xc0, !PT ;  /* 0xfffffc000e0e7812 */ /* 0x000fe200078ec0ff */
[----:B------:R-:W-:Y:S02]  /*32e50*/  REDG.E.OR.64.STRONG.GPU desc[UR4][R28.64+0x8], R32 ;  /* 0x000008201c00798e */ /* 0x000fe4000f12e504 */
[C---:B------:R-:W-:Y:S01]  /*32e60*/  IMAD.U32 R25, R10.reuse, 0x10000, RZ ;  /* 0x000100000a197824 */ /* 0x040fe200078e00ff */
[----:B------:R-:W-:Y:S01]  /*32e70*/  SHF.R.U64 R10, R10, 0x10, R11 ;  /* 0x000000100a0a7819 */ /* 0x000fe2000000120b */
[----:B------:R-:W-:Y:S01]  /*32e80*/  VIADD R11, R0, 0x156 ;  /* 0x00000156000b7836 */ /* 0x000fe20000000000 */
[----:B------:R-:W-:Y:S01]  /*32e90*/  SHF.R.U32.HI R27, RZ, 0x6, R24 ;  /* 0x00000006ff1b7819 */ /* 0x000fe20000011618 */
[----:B------:R1:W-:Y:S04]  /*32ea0*/  REDG.E.OR.64.STRONG.GPU desc[UR4][R30.64], R14 ;  /* 0x0000000e1e00798e */ /* 0x0003e8000f12e504 */
[----:B0-----:R-:W5:Y:S01]  /*32eb0*/  LDG.E.64.CONSTANT R12, desc[UR4][R2.64+0xf00] ;  /* 0x000f0004020c7981 */ /* 0x001f62000c1e9b00 */
[----:B------:R-:W-:Y:S01]  /*32ec0*/  IMAD.WIDE.U32 R26, R27, 0x8, R8 ;  /* 0x000000081b1a7825 */ /* 0x000fe200078e0008 */
[----:B------:R-:W-:-:S03]  /*32ed0*/  LOP3.LUT R10, R10, 0x3fffff, RZ, 0xc0, !PT ;  /* 0x003fffff0a0a7812 */ /* 0x000fc600078ec0ff */
[----:B------:R-:W-:Y:S01]  /*32ee0*/  IMAD.MOV.U32 R24, RZ, RZ, RZ ;  /* 0x000000ffff187224 */ /* 0x000fe200078e00ff */
[----:B-1----:R-:W5:Y:S01]  /*32ef0*/  LDG.E.64.CONSTANT R14, desc[UR4][R2.64+0x1000] ;  /* 0x00100004020e7981 */ /* 0x002f62000c1e9b00 */
[----:B------:R-:W-:Y:S01]  /*32f00*/  SHF.R.U32.HI R31, RZ, 0x6, R11 ;  /* 0x00000006ff1f7819 */ /* 0x000fe2000001160b */
[----:B------:R-:W-:Y:S02]  /*32f10*/  IMAD.MOV.U32 R11, RZ, RZ, RZ ;  /* 0x000000ffff0b7224 */ /* 0x000fe400078e00ff */
[----:B------:R-:W-:Y:S01]  /*32f20*/  VIADD R32, R0, 0x17c ;  /* 0x0000017c00207836 */ /* 0x000fe20000000000 */
[----:B------:R0:W-:Y:S04]  /*32f30*/  REDG.E.OR.64.STRONG.GPU desc[UR4][R26.64], R24 ;  /* 0x000000181a00798e */ /* 0x0001e8000f12e504 */
[----:B------:R1:W-:Y:S01]  /*32f40*/  REDG.E.OR.64.STRONG.GPU desc[UR4][R26.64+0x8], R10 ;  /* 0x0000080a1a00798e */ /* 0x0003e2000f12e504 */
[----:B------:R-:W-:Y:S01]  /*32f50*/  IMAD.WIDE.U32 R30, R31, 0x8, R8 ;  /* 0x000000081f1e7825 */ /* 0x000fe200078e0008 */
[----:B0-----:R-:W-:-:S03]  /*32f60*/  SHF.R.U32.HI R25, RZ, 0x6, R32 ;  /* 0x00000006ff197819 */ /* 0x001fc60000011620 */
[----:B-1----:R-:W-:Y:S02]  /*32f70*/  VIADD R26, R0, 0x1a2 ;  /* 0x000001a2001a7836 */ /* 0x002fe40000000000 */
[----:B------:R-:W-:-:S03]  /*32f80*/  IMAD.WIDE.U32 R24, R25, 0x8, R8 ;  /* 0x0000000819187825 */ /* 0x000fc600078e0008 */
[----:B------:R-:W-:Y:S01]  /*32f90*/  SHF.R.U32.HI R27, RZ, 0x6, R26 ;  /* 0x00000006ff1b7819 */ /* 0x000fe2000001161a */
[----:B------:R-:W-:-:S04]  /*32fa0*/  IMAD.MOV.U32 R34, RZ, RZ, RZ ;  /* 0x000000ffff227224 */ /* 0x000fc800078e00ff */
[----:B------:R-:W-:Y:S01]  /*32fb0*/  IMAD.WIDE.U32 R26, R27, 0x8, R8 ;  /* 0x000000081b1a7825 */ /* 0x000fe200078e0008 */
[----:B--2---:R-:W-:-:S03]  /*32fc0*/  SHF.L.U64.HI R5, R4, 0x16, R5 ;  /* 0x0000001604057819 */ /* 0x004fc60000010205 */
[----:B------:R-:W-:Y:S01]  /*32fd0*/  IMAD.SHL.U32 R4, R4, 0x400000, RZ ;  /* 0x0040000004047824 */ /* 0x000fe200078e00ff */
[----:B------:R-:W-:-:S04]  /*32fe0*/  LOP3.LUT R29, R5, 0xfffffff, RZ, 0xc0, !PT ;  /* 0x0fffffff051d7812 */ /* 0x000fc800078ec0ff */
[----:B------:R-:W-:Y:S02]  /*32ff0*/  LOP3.LUT R28, R4, 0xffc00000, RZ, 0xc0, !PT ;  /* 0xffc00000041c7812 */ /* 0x000fe400078ec0ff */
[----:B------:R-:W2:Y:S01]  /*33000*/  LDG.E.64.CONSTANT R4, desc[UR4][R2.64+0x1100] ;  /* 0x0011000402047981 */ /* 0x000ea2000c1e9b00 */
[--C-:B---3--:R-:W-:Y:S01]  /*33010*/  SHF.R.U32.HI R10, RZ, 0x4, R7.reuse ;  /* 0x00000004ff0a7819 */ /* 0x108fe20000011607 */
[C---:B------:R-:W-:Y:S01]  /*33020*/  IMAD.SHL.U32 R35, R6.reuse, 0x10000000, RZ ;  /* 0x1000000006237824 */ /* 0x040fe200078e00ff */
[----:B------:R-:W-:Y:S01]  /*33030*/  SHF.R.U64 R32, R6, 0x4, R7 ;  /* 0x0000000406207819 */ /* 0x000fe20000001207 */
[----:B------:R4:W-:Y:S01]  /*33040*/  REDG.E.OR.64.STRONG.GPU desc[UR4][R30.64], R28 ;  /* 0x0000001c1e00798e */ /* 0x0009e2000f12e504 */
[----:B------:R-:W-:-:S03]  /*33050*/  LOP3.LUT R33, R10, 0x3, RZ, 0xc0, !PT ;  /* 0x000000030a217812 */ /* 0x000fc600078ec0ff */
[----:B------:R-:W3:Y:S04]  /*33060*/  LDG.E.64.CONSTANT R6, desc[UR4][R2.64+0x1200] ;  /* 0x0012000402067981 */ /* 0x000ee8000c1e9b00 */
[----:B------:R-:W3:Y:S04]  /*33070*/  LDG.E.64.CONSTANT R10, desc[UR4][R2.64+0x1300] ;  /* 0x00130004020a7981 */ /* 0x000ee8000c1e9b00 */
[----:B------:R-:W-:Y:S01]  /*33080*/  REDG.E.OR.64.STRONG.GPU desc[UR4][R24.64], R34 ;  /* 0x000000221800798e */ /* 0x000fe2000f12e504 */
[C---:B----4-:R-:W-:Y:S01]  /*33090*/  SHF.R.U64 R30, R16.reuse, 0x1e, R17 ;  /* 0x0000001e101e7819 */ /* 0x050fe20000001211 */
[----:B------:R-:W-:-:S02]  /*330a0*/  IMAD.SHL.U32 R17, R16, 0x4, RZ ;  /* 0x0000000410117824 */ /* 0x000fc400078e00ff */
[----:B------:R0:W-:Y:S01]  /*330b0*/  REDG.E.OR.64.STRONG.GPU desc[UR4][R24.64+0x8], R32 ;  /* 0x000008201800798e */ /* 0x0001e2000f12e504 */
[----:B------:R-:W-:Y:S02]  /*330c0*/  IMAD.MOV.U32 R16, RZ, RZ, RZ ;  /* 0x000000ffff107224 */ /* 0x000fe400078e00ff */
[----:B-----5:R-:W-:-:S03]  /*330d0*/  IMAD.SHL.U32 R28, R18, 0x100, RZ ;  /* 0x00000100121c7824 */ /* 0x020fc600078e00ff */
[----:B------:R1:W-:Y:S01]  /*330e0*/  REDG.E.OR.64.STRONG.GPU desc[UR4][R26.64], R16 ;  /* 0x000000101a00798e */ /* 0x0003e2000f12e504 */
[----:B0-----:R-:W-:-:S03]  /*330f0*/  SHF.L.U64.HI R25, R18, 0x8, R19 ;  /* 0x0000000812197819 */ /* 0x001fc60000010213 */
[----:B------:R-:W4:Y:S04]  /*33100*/  LDG.E.64.CONSTANT R18, desc[UR4][R2.64+0x1400] ;  /* 0x0014000402127981 */ /* 0x000f28000c1e9b00 */
[----:B-1----:R-:W5:Y:S01]  /*33110*/  LDG.E.64.CONSTANT R16, desc[UR4][R2.64+0x1500] ;  /* 0x0015000402107981 */ /* 0x002f62000c1e9b00 */
[----:B------:R-:W-:Y:S01]  /*33120*/  VIADD R24, R0, 0x1c8 ;  /* 0x000001c800187836 */ /* 0x000fe20000000000 */
[----:B------:R-:W-:Y:S01]  /*33130*/  LOP3.LUT R30, R30, 0xff, RZ, 0xc0, !PT ;  /* 0x000000ff1e1e7812 */ /* 0x000fe200078ec0ff */
[----:B------:R-:W-:-:S03]  /*33140*/  IMAD.MOV.U32 R31, RZ, RZ, RZ ;  /* 0x000000ffff1f7224 */ /* 0x000fc600078e00ff */
[----:B------:R-:W-:Y:S02]  /*33150*/  SHF.R.U32.HI R29, RZ, 0x6, R24 ;  /* 0x00000006ff1d7819 */ /* 0x000fe40000011618 */
[----:B------:R-:W-:Y:S01]  /*33160*/  LOP3.LUT R24, R28, 0xffffff00, RZ, 0xc0, !PT ;  /* 0xffffff001c187812 */ /* 0x000fe200078ec0ff */
[----:B------:R0:W-:Y:S01]  /*33170*/  REDG.E.OR.64.STRONG.GPU desc[UR4][R26.64+0x8], R30 ;  /* 0x0000081e1a00798e */ /* 0x0001e2000f12e504 */
[----:B------:R-:W-:Y:S01]  /*33180*/  LOP3.LUT R25, R25, 0x3fff, RZ, 0xc0, !PT ;  /* 0x00003fff19197812 */ /* 0x000fe200078ec0ff */
[----:B------:R-:W-:-:S05]  /*33190*/  IMAD.WIDE.U32 R28, R29, 0x8, R8 ;  /* 0x000000081d1c7825 */ /* 0x000fca00078e0008 */
[----:B------:R1:W-:Y:S01]  /*331a0*/  REDG.E.OR.64.STRONG.GPU desc[UR4][R28.64], R24 ;  /* 0x000000181c00798e */ /* 0x0003e2000f12e504 */
[----:B0-----:R-:W-:-:S05]  /*331b0*/  VIADD R26, R0, 0x1ee ;  /* 0x000001ee001a7836 */ /* 0x001fca0000000000 */
[----:B------:R-:W-:Y:S01]  /*331c0*/  SHF.R.U32.HI R27, RZ, 0x6, R26 ;  /* 0x00000006ff1b7819 */ /* 0x000fe2000001161a */
[----:B-1----:R-:W-:-:S04]  /*331d0*/  VIADD R24, R0, 0x214 ;  /* 0x0000021400187836 */ /* 0x002fc80000000000 */
[----:B------:R-:W-:Y:S01]  /*331e0*/  IMAD.WIDE.U32 R26, R27, 0x8, R8 ;  /* 0x000000081b1a7825 */ /* 0x000fe200078e0008 */
[----:B------:R-:W-:Y:S02]  /*331f0*/  SHF.R.U32.HI R33, RZ, 0x6, R24 ;  /* 0x00000006ff217819 */ /* 0x000fe40000011618 */
[C---:B------:R-:W-:Y:S01]  /*33200*/  SHF.R.U64 R30, R20.reuse, 0x12, R21 ;  /* 0x00000012141e7819 */ /* 0x040fe20000001215 */
[----:B------:R-:W-:Y:S02]  /*33210*/  IMAD.SHL.U32 R21, R20, 0x4000, RZ ;  /* 0x0000400014157824 */ /* 0x000fe400078e00ff */
[----:B------:R-:W-:Y:S01]  /*33220*/  IMAD.MOV.U32 R20, RZ, RZ, RZ ;  /* 0x000000ffff147224 */ /* 0x000fe200078e00ff */
[C---:B------:R-:W-:Y:S01]  /*33230*/  SHF.L.U64.HI R23, R22.reuse, 0x14, R23 ;  /* 0x0000001416177819 */ /* 0x040fe20000010217 */
[----:B------:R-:W-:Y:S01]  /*33240*/  IMAD.SHL.U32 R22, R22, 0x100000, RZ ;  /* 0x0010000016167824 */ /* 0x000fe200078e00ff */
[----:B------:R-:W-:Y:S02]  /*33250*/  LOP3.LUT R30, R30, 0xfffff, RZ, 0xc0, !PT ;  /* 0x000fffff1e1e7812 */ /* 0x000fe400078ec0ff */
[----:B------:R0:W-:Y:S02]  /*33260*/  REDG.E.OR.64.STRONG.GPU desc[UR4][R26.64], R20 ;  /* 0x000000141a00798e */ /* 0x0001e4000f12e504 */
[----:B------:R-:W-:Y:S01]  /*33270*/  LOP3.LUT R24, R22, 0xfff00000, RZ, 0xc0, !PT ;  /* 0xfff0000016187812 */ /* 0x000fe200078ec0ff */
[----:B------:R-:W-:Y:S01]  /*33280*/  VIADD R22, R0, 0x23a ;  /* 0x0000023a00167836 */ /* 0x000fe20000000000 */
[----:B------:R1:W-:Y:S01]  /*33290*/  REDG.E.OR.64.STRONG.GPU desc[UR4][R26.64+0x8], R30 ;  /* 0x0000081e1a00798e */ /* 0x0003e2000f12e504 */
[----:B------:R-:W-:Y:S01]  /*332a0*/  LOP3.LUT R25, R23, 0x3ffffff, RZ, 0xc0, !PT ;  /* 0x03ffffff17197812 */ /* 0x000fe200078ec0ff */
[----:B------:R-:W-:-:S05]  /*332b0*/  IMAD.WIDE.U32 R32, R33, 0x8, R8 ;  /* 0x0000000821207825 */ /* 0x000fca00078e0008 */
[----:B------:R1:W-:Y:S01]  /*332c0*/  REDG.E.OR.64.STRONG.GPU desc[UR4][R32.64], R24 ;  /* 0x000000182000798e */ /* 0x0003e2000f12e504 */
[----:B------:R-:W-:-:S03]  /*332d0*/  IMAD.MOV.U32 R29, RZ, RZ, RZ ;  /* 0x000000ffff1d7224 */ /* 0x000fc600078e00ff */
[----:B0-----:R-:W5:Y:S01]  /*332e0*/  LDG.E.64.CONSTANT R20, desc[UR4][R2.64+0x1600] ;  /* 0x0016000402147981 */ /* 0x001f62000c1e9b00 */
[----:B-1----:R-:W-:Y:S01]  /*332f0*/  SHF.R.U32.HI R31, RZ, 0x6, R22 ;  /* 0x00000006ff1f7819 */ /* 0x002fe20000011616 */
[----:B------:R-:W-:Y:S02]  /*33300*/  IMAD.MOV.U32 R26, RZ, RZ, RZ ;  /* 0x000000ffff1a7224 */ /* 0x000fe400078e00ff */
[----:B------:R-:W-:Y:S02]  /*33310*/  VIADD R22, R0, 0x260 ;  /* 0x0000026000167836 */ /* 0x000fe40000000000 */
[----:B------:R-:W-:-:S04]  /*33320*/  IMAD.WIDE.U32 R30, R31, 0x8, R8 ;  /* 0x000000081f1e7825 */ /* 0x000fc800078e0008 */
[C---:B------:R-:W-:Y:S01]  /*33330*/  IMAD.SHL.U32 R27, R12.reuse, 0x4000000, RZ ;  /* 0x040000000c1b7824 */ /* 0x040fe200078e00ff */
[----:B------:R-:W-:Y:S02]  /*33340*/  SHF.R.U64 R28, R12, 0x6, R13 ;  /* 0x000000060c1c7819 */ /* 0x000fe4000000120d */
[----:B------:R-:W-:Y:S01]  /*33350*/  SHF.R.U32.HI R23, RZ, 0x6, R22 ;  /* 0x00000006ff177819 */ /* 0x000fe20000011616 */
[----:B------:R-:W5:Y:S04]  /*33360*/  LDG.E.64.CONSTANT R12, desc[UR4][R2.64+0x1700] ;  /* 0x00170004020c7981 */ /* 0x000f68000c1e9b00 */
[----:B------:R0:W-:Y:S01]  /*33370*/  REDG.E.OR.64.STRONG.GPU desc[UR4][R30.64], R26 ;  /* 0x0000001a1e00798e */ /* 0x0001e2000f12e504 */
[----:B------:R-:W-:Y:S01]  /*33380*/  IMAD.WIDE.U32 R22, R23, 0x8, R8 ;  /* 0x0000000817167825 */ /* 0x000fe200078e0008 */
[----:B------:R-:W-:-:S02]  /*33390*/  LOP3.LUT R24, R15, 0x3f, RZ, 0xc0, !PT ;  /* 0x0000003f0f187812 */ /* 0x000fc400078ec0ff */
[----:B------:R1:W-:Y:S01]  /*333a0*/  REDG.E.OR.64.STRONG.GPU desc[UR4][R30.64+0x8], R28 ;  /* 0x0000081c1e00798e */ /* 0x0003e2000f12e504 */
[----:B------:R-:W-:Y:S02]  /*333b0*/  IMAD.MOV.U32 R25, RZ, RZ, RZ ;  /* 0x000000ffff197224 */ /* 0x000fe400078e00ff */
[----:B0-----:R-:W-:Y:S02]  /*333c0*/  IMAD.MOV.U32 R27, RZ, RZ, R14 ;  /* 0x000000ffff1b7224 */ /* 0x001fe400078e000e */
[C---:B------:R-:W-:Y:S02]  /*333d0*/  VIADD R14, R0.reuse, 0x286 ;  /* 0x00000286000e7836 */ /* 0x040fe40000000000 */
[----:B-1----:R-:W-:Y:S01]  /*333e0*/  VIADD R30, R0, 0x2ac ;  /* 0x000002ac001e7836 */ /* 0x002fe20000000000 */
[----:B------:R-:W-:Y:S02]  /*333f0*/  REDG.E.OR.64.STRONG.GPU desc[UR4][R22.64], R26 ;  /* 0x0000001a1600798e */ /* 0x000fe4000f12e504 */
[----:B------:R-:W-:-:S02]  /*33400*/  SHF.R.U32.HI R33, RZ, 0x6, R14 ;  /* 0x00000006ff217819 */ /* 0x000fc4000001160e */
[----:B------:R0:W-:Y:S01]  /*33410*/  REDG.E.OR.64.STRONG.GPU desc[UR4][R22.64+0x8], R24 ;  /* 0x000008181600798e */ /* 0x0001e2000f12e504 */
[----:B------:R-:W-:Y:S02]  /*33420*/  SHF.R.U32.HI R31, RZ, 0x6, R30 ;  /* 0x00000006ff1f7819 */ /* 0x000fe4000001161e */
[----:B------:R-:W-:-:S04]  /*33430*/  IMAD.WIDE.U32 R28, R33, 0x8, R8 ;  /* 0x00000008211c7825 */ /* 0x000fc800078e0008 */
[----:B0-----:R-:W-:Y:S02]  /*33440*/  VIADD R25, R0, 0x2d2 ;  /* 0x000002d200197836 */ /* 0x001fe40000000000 */
[----:B------:R-:W-:Y:S01]  /*33450*/  IMAD.WIDE.U32 R22, R31, 0x8, R8 ;  /* 0x000000081f167825 */ /* 0x000fe200078e0008 */
[----:B--2---:R-:W-:-:S03]  /*33460*/  SHF.L.U64.HI R5, R4, 0x6, R5 ;  /* 0x0000000604057819 */ /* 0x004fc60000010205 */
[----:B------:R-:W-:Y:S01]  /*33470*/  IMAD.SHL.U32 R4, R4, 0x40, RZ ;  /* 0x0000004004047824 */ /* 0x000fe200078e00ff */
[----:B------:R-:W-:-:S04]  /*33480*/  LOP3.LUT R15, R5, 0xfff, RZ, 0xc0, !PT ;  /* 0x00000fff050f7812 */ /* 0x000fc800078ec0ff */
[----:B------:R-:W-:Y:S02]  /*33490*/  LOP3.LUT R14, R4, 0xffffffc0, RZ, 0xc0, !PT ;  /* 0xffffffc0040e7812 */ /* 0x000fe400078ec0ff */
[----:B------:R-:W2:Y:S01]  /*334a0*/  LDG.E.64.CONSTANT R4, desc[UR4][R2.64+0x1800] ;  /* 0x0018000402047981 */ /* 0x000ea2000c1e9b00 */
[C---:B---3--:R-:W-:Y:S01]  /*334b0*/  SHF.R.U64 R26, R6.reuse, 0x14, R7 ;  /* 0x00000014061a7819 */ /* 0x048fe20000001207 */
[----:B------:R-:W-:Y:S01]  /*334c0*/  IMAD.SHL.U32 R27, R6, 0x1000, RZ ;  /* 0x00001000061b7824 */ /* 0x000fe200078e00ff */
[----:B------:R-:W-:Y:S01]  /*334d0*/  SHF.L.U64.HI R11, R10, 0x12, R11 ;  /* 0x000000120a0b7819 */ /* 0x000fe2000001020b */
[----:B------:R0:W-:Y:S01]  /*334e0*/  REDG.E.OR.64.STRONG.GPU desc[UR4][R28.64], R14 ;  /* 0x0000000e1c00798e */ /* 0x0001e2000f12e504 */
[----:B------:R-:W-:Y:S01]  /*334f0*/  LOP3.LUT R24, R26, 0x3ffff, RZ, 0xc0, !PT ;  /* 0x0003ffff1a187812 */ /* 0x000fe200078ec0ff */
[----:B------:R-:W-:Y:S02]  /*33500*/  IMAD.MOV.U32 R26, RZ, RZ, RZ ;  /* 0x000000ffff1a7224 */ /* 0x000fe400078e00ff */
[----:B------:R-:W-:Y:S01]  /*33510*/  IMAD.SHL.U32 R10, R10, 0x40000, RZ ;  /* 0x000400000a0a7824 */ /* 0x000fe200078e00ff */
[----:B------:R-:W3:Y:S01]  /*33520*/  LDG.E.64.CONSTANT R6, desc[UR4][R2.64+0x1900] ;  /* 0x0019000402067981 */ /* 0x000ee2000c1e9b00 */
[----:B------:R-:W-:-:S03]  /*33530*/  LOP3.LUT R31, R11, 0xffffff, RZ, 0xc0, !PT ;  /* 0x00ffffff0b1f7812 */ /* 0x000fc600078ec0ff */
[----:B------:R1:W-:Y:S01]  /*33540*/  REDG.E.OR.64.STRONG.GPU desc[UR4][R22.64], R26 ;  /* 0x0000001a1600798e */ /* 0x0003e2000f12e504 */
[----:B------:R-:W-:-:S03]  /*33550*/  LOP3.LUT R30, R10, 0xfffc0000, RZ, 0xc0, !PT ;  /* 0xfffc00000a1e7812 */ /* 0x000fc600078ec0ff */
[----:B------:R-:W3:Y:S01]  /*33560*/  LDG.E.64.CONSTANT R10, desc[UR4][R2.64+0x1b00] ;  /* 0x001b0004020a7981 */ /* 0x000ee2000c1e9b00 */
[----:B0-----:R-:W-:Y:S01]  /*33570*/  SHF.R.U32.HI R29, RZ, 0x6, R25 ;  /* 0x00000006ff1d7819 */ /* 0x001fe20000011619 */
[----:B------:R-:W-:Y:S02]  /*33580*/  IMAD.MOV.U32 R25, RZ, RZ, RZ ;  /* 0x000000ffff197224 */ /* 0x000fe400078e00ff */
[----:B------:R-:W3:Y:S02]  /*33590*/  LDG.E.64.CONSTANT R14, desc[UR4][R2.64+0x1a00] ;  /* 0x001a0004020e7981 */ /* 0x000ee4000c1e9b00 */
[----:B------:R-:W-:Y:S02]  /*335a0*/  IMAD.WIDE.U32 R28, R29, 0x8, R8 ;  /* 0x000000081d1c7825 */ /* 0x000fe400078e0008 */
[----:B------:R0:W-:Y:S02]  /*335b0*/  REDG.E.OR.64.STRONG.GPU desc[UR4][R22.64+0x8], R24 ;  /* 0x000008181600798e */ /* 0x0001e4000f12e504 */
[----:B-1----:R-:W-:-:S02]  /*335c0*/  VIADD R26, R0, 0x2f8 ;  /* 0x000002f8001a7836 */ /* 0x002fc40000000000 */
[----:B------:R5:W-:Y:S01]  /*335d0*/  REDG.E.OR.64.STRONG.GPU desc[UR4][R28.64], R30 ;  /* 0x0000001e1c00798e */ /* 0x000be2000f12e504 */
[C---:B----4-:R-:W-:Y:S01]  /*335e0*/  SHF.R.U64 R19, R18.reuse, 0x8, R19 ;  /* 0x0000000812137819 */ /* 0x050fe20000001213 */
[----:B------:R-:W-:Y:S01]  /*335f0*/  IMAD.SHL.U32 R27, R18, 0x1000000, RZ ;  /* 0x01000000121b7824 */ /* 0x000fe200078e00ff */
[----:B------:R-:W-:Y:S01]  /*33600*/  SHF.R.U32.HI R33, RZ, 0x6, R26 ;  /* 0x00000006ff217819 */ /* 0x000fe2000001161a */
[----:B------:R-:W-:Y:S02]  /*33610*/  VIADD R18, R0, 0x31e ;  /* 0x0000031e00127836 */ /* 0x000fe40000000000 */
[----:B------:R-:W-:Y:S02]  /*33620*/  IMAD.MOV.U32 R26, RZ, RZ, RZ ;  /* 0x000000ffff1a7224 */ /* 0x000fe400078e00ff */
[----:B0-----:R-:W-:Y:S01]  /*33630*/  IMAD.WIDE.U32 R22, R33, 0x8, R8 ;  /* 0x0000000821167825 */ /* 0x001fe200078e0008 */
[----:B-----5:R-:W-:-:S03]  /*33640*/  SHF.L.U64.HI R29, R16, 0x1e, R17 ;  /* 0x0000001e101d7819 */ /* 0x020fc60000010211 */
[----:B------:R-:W-:Y:S01]  /*33650*/  IMAD.SHL.U32 R28, R16, 0x40000000, RZ ;  /* 0x40000000101c7824 */ /* 0x000fe200078e00ff */
[----:B------:R-:W-:Y:S01]  /*33660*/  SHF.R.U32.HI R16, RZ, 0x2, R17 ;  /* 0x00000002ff107819 */ /* 0x000fe20000011611 */
[----:B------:R-:W-:Y:S01]  /*33670*/  REDG.E.OR.64.STRONG.GPU desc[UR4][R22.64], R26 ;  /* 0x0000001a1600798e */ /* 0x000fe2000f12e504 */
[----:B------:R-:W-:Y:S02]  /*33680*/  LOP3.LUT R24, R19, 0x3fffffff, RZ, 0xc0, !PT ;  /* 0x3fffffff13187812 */ /* 0x000fe400078ec0ff */
[----:B------:R-:W-:Y:S02]  /*33690*/  SHF.R.U32.HI R31, RZ, 0x6, R18 ;  /* 0x00000006ff1f7819 */ /* 0x000fe40000011612 */
[----:B------:R-:W-:Y:S01]  /*336a0*/  LOP3.LUT R32, R16, 0xf, RZ, 0xc0, !PT ;  /* 0x0000000f10207812 */ /* 0x000fe200078ec0ff */
[----:B------:R-:W4:Y:S04]  /*336b0*/  LDG.E.64.CONSTANT R18, desc[UR4][R2.64+0x1c00] ;  /* 0x001c000402127981 */ /* 0x000f28000c1e9b00 */
[----:B------:R-:W5:Y:S04]  /*336c0*/  LDG.E.64.CONSTANT R16, desc[UR4][R2.64+0x1d00] ;  /* 0x001d000402107981 */ /* 0x000f68000c1e9b00 */
[----:B------:R0:W-:Y:S04]  /*336d0*/  REDG.E.OR.64.STRONG.GPU desc[UR4][R22.64+0x8], R24 ;  /* 0x000008181600798e */ /* 0x0001e8000f12e504 */
[----:B0-----:R-:W4:Y:S04]  /*336e0*/  LDG.E.64.CONSTANT R22, desc[UR4][R2.64+0x1e00] ;  /* 0x001e000402167981 */ /* 0x001f28000c1e9b00 */
[----:B------:R0:W4:Y:S01]  /*336f0*/  LDG.E.64.CONSTANT R24, desc[UR4][R2.64+0x1f00] ;  /* 0x001f000402187981 */ /* 0x000122000c1e9b00 */
[----:B------:R-:W-:-:S04]  /*33700*/  IMAD.WIDE.U32 R30, R31, 0x8, R8 ;  /* 0x000000081f1e7825 */ /* 0x000fc800078e0008 */
[----:B------:R-:W-:Y:S01]  /*33710*/  VIADD R26, R0, 0x344 ;  /* 0x00000344001a7836 */ /* 0x000fe20000000000 */
[----:B------:R1:W-:Y:S01]  /*33720*/  REDG.E.OR.64.STRONG.GPU desc[UR4][R30.64], R28 ;  /* 0x0000001c1e00798e */ /* 0x0003e2000f12e504 */
[----:B------:R-:W-:-:S03]  /*33730*/  IMAD.MOV.U32 R33, RZ, RZ, RZ ;  /* 0x000000ffff217224 */ /* 0x000fc600078e00ff */
[----:B------:R-:W-:Y:S02]  /*33740*/  SHF.R.U32.HI R27, RZ, 0x6, R26 ;  /* 0x00000006ff1b7819 */ /* 0x000fe4000001161a */
[----:B------:R0:W-:Y:S03]  /*33750*/  REDG.E.OR.64.STRONG.GPU desc[UR4][R30.64+0x8], R32 ;  /* 0x000008201e00798e */ /* 0x0001e6000f12e504 */
[----:B------:R-:W-:-:S04]  /*33760*/  IMAD.WIDE.U32 R26, R27, 0x8, R8 ;  /* 0x000000081b1a7825 */ /* 0x000fc800078e0008 */
[----:B-1----:R-:W-:Y:S01]  /*33770*/  VIADD R28, R0, 0x36a ;  /* 0x0000036a001c7836 */ /* 0x002fe20000000000 */
[C---:B------:R-:W-:Y:S01]  /*33780*/  SHF.L.U64.HI R21, R20.reuse, 0x4, R21 ;  /* 0x0000000414157819 */ /* 0x040fe20000010215 */
[----:B------:R-:W-:-:S03]  /*33790*/  IMAD.SHL.U32 R20, R20, 0x10, RZ ;  /* 0x0000001014147824 */ /* 0x000fc600078e00ff */
[----:B------:R-:W-:Y:S02]  /*337a0*/  SHF.R.U32.HI R29, RZ, 0x6, R28 ;  /* 0x00000006ff1d7819 */ /* 0x000fe4000001161c */
[----:B------:R-:W-:Y:S02]  /*337b0*/  LOP3.LUT R21, R21, 0x3ff, RZ, 0xc0, !PT ;  /* 0x000003ff15157812 */ /* 0x000fe400078ec0ff */
[----:B------:R-:W-:Y:S01]  /*337c0*/  LOP3.LUT R20, R20, 0xfffffff0, RZ, 0xc0, !PT ;  /* 0xfffffff014147812 */ /* 0x000fe200078ec0ff */
[----:B------:R-:W-:-:S04]  /*337d0*/  IMAD.WIDE.U32 R28, R29, 0x8, R8 ;  /* 0x000000081d1c7825 */ /* 0x000fc800078e0008 */
[----:B------:R1:W-:Y:S01]  /*337e0*/  REDG.E.OR.64.STRONG.GPU desc[UR4][R26.64], R20 ;  /* 0x000000141a00798e */ /* 0x0003e2000f12e504 */
[C---:B0-----:R-:W-:Y:S01]  /*337f0*/  SHF.R.U64 R30, R12.reuse, 0x16, R13 ;  /* 0x000000160c1e7819 */ /* 0x041fe2000000120d */
[----:B------:R-:W-:Y:S02]  /*33800*/  IMAD.SHL.U32 R3, R12, 0x400, RZ ;  /* 0x000004000c037824 */ /* 0x000fe400078e00ff */
[C---:B------:R-:W-:Y:S02]  /*33810*/  VIADD R12, R0.reuse, 0x390 ;  /* 0x00000390000c7836 */ /* 0x040fe40000000000 */
[----:B------:R-:W-:Y:S01]  /*33820*/  VIADD R13, R0, 0x3b6 ;  /* 0x000003b6000d7836 */ /* 0x000fe20000000000 */
[----:B------:R-:W-:Y:S01]  /*33830*/  LOP3.LUT R30, R30, 0xffff, RZ, 0xc0, !PT ;  /* 0x0000ffff1e1e7812 */ /* 0x000fe200078ec0ff */
[----:B------:R-:W-:Y:S02]  /*33840*/  IMAD.MOV.U32 R2, RZ, RZ, RZ ;  /* 0x000000ffff027224 */ /* 0x000fe400078e00ff */
[----:B------:R-:W-:Y:S01]  /*33850*/  IMAD.MOV.U32 R31, RZ, RZ, RZ ;  /* 0x000000ffff1f7224 */ /* 0x000fe200078e00ff */
[----:B-1----:R-:W-:-:S02]  /*33860*/  SHF.R.U32.HI R27, RZ, 0x6, R12 ;  /* 0x00000006ff1b7819 */ /* 0x002fc4000001160c */
[----:B------:R-:W-:Y:S01]  /*33870*/  SHF.R.U32.HI R21, RZ, 0x6, R13 ;  /* 0x00000006ff157819 */ /* 0x000fe2000001160d */
[----:B------:R0:W-:Y:S02]  /*33880*/  REDG.E.OR.64.STRONG.GPU desc[UR4][R28.64], R2 ;  /* 0x000000021c00798e */ /* 0x0001e4000f12e504 */
[----:B------:R-:W-:Y:S02]  /*33890*/  IMAD.WIDE.U32 R26, R27, 0x8, R8 ;  /* 0x000000081b1a7825 */ /* 0x000fe400078e0008 */
[----:B------:R1:W-:Y:S02]  /*338a0*/  REDG.E.OR.64.STRONG.GPU desc[UR4][R28.64+0x8], R30 ;  /* 0x0000081e1c00798e */ /* 0x0003e4000f12e504 */
[----:B------:R-:W-:Y:S02]  /*338b0*/  IMAD.MOV.U32 R12, RZ, RZ, RZ ;  /* 0x000000ffff0c7224 */ /* 0x000fe400078e00ff */
[----:B0-----:R-:W-:Y:S02]  /*338c0*/  VIADD R2, R0, 0x3dc ;  /* 0x000003dc00027836 */ /* 0x001fe40000000000 */
[----:B-1----:R-:W-:-:S03]  /*338d0*/  IMAD.MOV.U32 R29, RZ, RZ, RZ ;  /* 0x000000ffff1d7224 */ /* 0x002fc600078e00ff */
[----:B------:R-:W-:-:S05]  /*338e0*/  SHF.R.U32.HI R3, RZ, 0x6, R2 ;  /* 0x00000006ff037819 */ /* 0x000fca0000011602 */
[----:B------:R-:W-:Y:S01]  /*338f0*/  IMAD.WIDE.U32 R2, R3, 0x8, R8 ;  /* 0x0000000803027825 */ /* 0x000fe200078e0008 */
[----:B--2---:R-:W-:-:S03]  /*33900*/  SHF.L.U64.HI R5, R4, 0x10, R5 ;  /* 0x0000001004057819 */ /* 0x004fc60000010205 */
[----:B------:R-:W-:Y:S01]  /*33910*/  IMAD.U32 R4, R4, 0x10000, RZ ;  /* 0x0001000004047824 */ /* 0x000fe200078e00ff */
[----:B------:R-:W-:-:S04]  /*33920*/  LOP3.LUT R5, R5, 0x3fffff, RZ, 0xc0, !PT ;  /* 0x003fffff05057812 */ /* 0x000fc800078ec0ff */
[----:B------:R-:W-:Y:S01]  /*33930*/  LOP3.LUT R4, R4, 0xffff0000, RZ, 0xc0, !PT ;  /* 0xffff000004047812 */ /* 0x000fe200078ec0ff */
[C---:B---3--:R-:W-:Y:S01]  /*33940*/  IMAD.SHL.U32 R13, R6.reuse, 0x400000, RZ ;  /* 0x00400000060d7824 */ /* 0x048fe200078e00ff */
[----:B------:R-:W-:Y:S01]  /*33950*/  SHF.R.U64 R28, R6, 0xa, R7 ;  /* 0x0000000a061c7819 */ /* 0x000fe20000001207 */
[----:B------:R-:W-:Y:S02]  /*33960*/  IMAD.WIDE.U32 R6, R21, 0x8, R8 ;  /* 0x0000000815067825 */ /* 0x000fe400078e0008 */
[----:B------:R0:W-:Y:S04]  /*33970*/  REDG.E.OR.64.STRONG.GPU desc[UR4][R26.64], R4 ;  /* 0x000000041a00798e */ /* 0x0001e8000f12e504 */
[----:B------:R1:W-:Y:S01]  /*33980*/  REDG.E.OR.64.STRONG.GPU desc[UR4][R6.64], R12 ;  /* 0x0000000c0600798e */ /* 0x0003e2000f12e504 */
[----:B------:R-:W-:Y:S01]  /*33990*/  VIADD R21, R0, 0x474 ;  /* 0x0000047400157836 */ /* 0x000fe20000000000 */
[----:B------:R-:W-:-:S02]  /*339a0*/  LOP3.LUT R28, R28, 0xfffffff, RZ, 0xc0, !PT ;  /* 0x0fffffff1c1c7812 */ /* 0x000fc400078ec0ff */
[C---:B------:R-:W-:Y:S01]  /*339b0*/  SHF.L.U64.HI R31, R14.reuse, 0x1c, R15 ;  /* 0x0000001c0e1f7819 */ /* 0x040fe2000001020f */
[----:B------:R-:W-:Y:S01]  /*339c0*/  IMAD.SHL.U32 R30, R14, 0x10000000, RZ ;  /* 0x100000000e1e7824 */ /* 0x000fe200078e00ff */
[C---:B0-----:R-:W-:Y:S01]  /*339d0*/  SHF.L.U64.HI R4, R10.reuse, 0x2, R11 ;  /* 0x000000020a047819 */ /* 0x041fe2000001020b */
[----:B------:R-:W-:Y:S02]  /*339e0*/  IMAD.SHL.U32 R5, R10, 0x4, RZ ;  /* 0x000000040a057824 */ /* 0x000fe400078e00ff */
[C---:B-1----:R-:W-:Y:S01]  /*339f0*/  VIADD R12, R0.reuse, 0x428 ;  /* 0x00000428000c7836 */ /* 0x042fe20000000000 */
[----:B------:R-:W-:Y:S01]  /*33a00*/  SHF.R.U32.HI R20, RZ, 0x4, R15 ;  /* 0x00000004ff147819 */ /* 0x000fe2000001160f */
[C---:B------:R-:W-:Y:S01]  /*33a10*/  VIADD R10, R0.reuse, 0x402 ;  /* 0x00000402000a7836 */ /* 0x040fe20000000000 */
[----:B------:R-:W-:Y:S01]  /*33a20*/  SHF.R.U32.HI R21, RZ, 0x6, R21 ;  /* 0x00000006ff157819 */ /* 0x000fe20000011615 */
[C---:B------:R-:W-:Y:S01]  /*33a30*/  VIADD R14, R0.reuse, 0x44e ;  /* 0x0000044e000e7836 */ /* 0x040fe20000000000 */
[----:B------:R0:W-:Y:S01]  /*33a40*/  REDG.E.OR.64.STRONG.GPU desc[UR4][R6.64+0x8], R28 ;  /* 0x0000081c0600798e */ /* 0x0001e2000f12e504 */
[----:B------:R-:W-:Y:S01]  /*33a50*/  VIADD R0, R0, 0x49a ;  /* 0x0000049a00007836 */ /* 0x000fe20000000000 */
[----:B------:R-:W-:-:S02]  /*33a60*/  SHF.R.U32.HI R11, RZ, 0x6, R10 ;  /* 0x00000006ff0b7819 */ /* 0x000fc4000001160a */
[----:B------:R-:W-:Y:S01]  /*33a70*/  SHF.R.U32.HI R13, RZ, 0x6, R12 ;  /* 0x00000006ff0d7819 */ /* 0x000fe2000001160c */
[----:B------:R-:W-:Y:S01]  /*33a80*/  REDG.E.OR.64.STRONG.GPU desc[UR4][R2.64], R30 ;  /* 0x0000001e0200798e */ /* 0x000fe2000f12e504 */
[----:B------:R-:W-:Y:S02]  /*33a90*/  SHF.R.U32.HI R15, RZ, 0x6, R14 ;  /* 0x00000006ff0f7819 */ /* 0x000fe4000001160e */
[----:B------:R-:W-:Y:S02]  /*33aa0*/  SHF.R.U32.HI R27, RZ, 0x6, R0 ;  /* 0x00000006ff1b7819 */ /* 0x000fe40000011600 */
[----:B------:R-:W-:Y:S01]  /*33ab0*/  LOP3.LUT R26, R5, 0xfffffffc, RZ, 0xc0, !PT ;  /* 0xfffffffc051a7812 */ /* 0x000fe200078ec0ff */
[----:B0-----:R-:W-:Y:S01]  /*33ac0*/  IMAD.WIDE.U32 R6, R11, 0x8, R8 ;  /* 0x000000080b067825 */ /* 0x001fe200078e0008 */
[----:B------:R-:W-:-:S03]  /*33ad0*/  LOP3.LUT R20, R20, 0x3, RZ, 0xc0, !PT ;  /* 0x0000000314147812 */ /* 0x000fc600078ec0ff */
[----:B------:R-:W-:Y:S01]  /*33ae0*/  IMAD.WIDE.U32 R10, R13, 0x8, R8 ;  /* 0x000000080d0a7825 */ /* 0x000fe200078e0008 */
[----:B-----5:R-:W-:-:S03]  /*33af0*/  SHF.L.U64.HI R17, R16, 0xe, R17 ;  /* 0x0000000e10117819 */ /* 0x020fc60000010211 */
[----:B------:R-:W-:-:S04]  /*33b00*/  IMAD.WIDE.U32 R12, R15, 0x8, R8 ;  /* 0x000000080f0c7825 */ /* 0x000fc800078e0008 */
[C---:B----4-:R-:W-:Y:S01]  /*33b10*/  IMAD.SHL.U32 R5, R18.reuse, 0x100, RZ ;  /* 0x0000010012057824 */ /* 0x050fe200078e00ff */
[----:B------:R-:W-:Y:S01]  /*33b20*/  SHF.R.U64 R18, R18, 0x18, R19 ;  /* 0x0000001812127819 */ /* 0x000fe20000001213 */
[----:B------:R-:W-:-:S04]  /*33b30*/  IMAD.WIDE.U32 R14, R21, 0x8, R8 ;  /* 0x00000008150e7825 */ /* 0x000fc800078e0008 */
[----:B------:R-:W-:Y:S02]  /*33b40*/  IMAD.SHL.U32 R16, R16, 0x4000, RZ ;  /* 0x0000400010107824 */ /* 0x000fe400078e00ff */
[----:B------:R-:W-:Y:S01]  /*33b50*/  IMAD.WIDE.U32 R8, R27, 0x8, R8 ;  /* 0x000000081b087825 */ /* 0x000fe200078e0008 */
[----:B------:R-:W-:-:S03]  /*33b60*/  LOP3.LUT R27, R4, 0xff, RZ, 0xc0, !PT ;  /* 0x000000ff041b7812 */ /* 0x000fc600078ec0ff */
[----:B------:R-:W-:Y:S01]  /*33b70*/  IMAD.MOV.U32 R21, RZ, RZ, RZ ;  /* 0x000000ffff157224 */ /* 0x000fe200078e00ff */
[----:B------:R-:W-:Y:S01]  /*33b80*/  SHF.R.U64 R0, R22, 0xc, R23 ;  /* 0x0000000c16007819 */ /* 0x000fe20000001217 */
[----:B------:R-:W-:Y:S01]  /*33b90*/  IMAD.MOV.U32 R4, RZ, RZ, RZ ;  /* 0x000000ffff047224 */ /* 0x000fe200078e00ff */
[----:B------:R-:W-:Y:S01]  /*33ba0*/  LOP3.LUT R18, R18, 0x3fff, RZ, 0xc0, !PT ;  /* 0x00003fff12127812 */ /* 0x000fe200078ec0ff */
[----:B------:R-:W-:Y:S01]  /*33bb0*/  IMAD.MOV.U32 R19, RZ, RZ, RZ ;  /* 0x000000ffff137224 */ /* 0x000fe200078e00ff */
[----:B------:R-:W-:Y:S01]  /*33bc0*/  LOP3.LUT R16, R16, 0xffffc000, RZ, 0xc0, !PT ;  /* 0xffffc00010107812 */ /* 0x000fe200078ec0ff */
[----:B------:R-:W-:Y:S01]  /*33bd0*/  IMAD.SHL.U32 R23, R22, 0x100000, RZ ;  /* 0x0010000016177824 */ /* 0x000fe200078e00ff */
[----:B------:R-:W-:Y:S01]  /*33be0*/  LOP3.LUT R17, R17, 0xfffff, RZ, 0xc0, !PT ;  /* 0x000fffff11117812 */ /* 0x000fe200078ec0ff */
        /* <DEDUP_REMOVED lines=14> */
.L_x_941:
        /* <DEDUP_REMOVED lines=13> */
.L_x_943:
        /* <DEDUP_REMOVED lines=8> */
.L_x_944:
[----:B------:R-:W-:Y:S05]  /*33e20*/  BSYNC.RECONVERGENT B0 ;  /* 0x0000000000007941 */ /* 0x000fea0003800200 */
.L_x_942:
        /* <DEDUP_REMOVED lines=17> */
.L_x_946:
[CC--:B------:R-:W-:Y:S01]  /*33f40*/  SHF.L.U64.HI R7, R10.reuse, R13.reuse, R12 ;  /* 0x0000000d0a077219 */ /* 0x0c0fe2000001020c */
[----:B------:R-:W-:Y:S01]  /*33f50*/  IMAD.WIDE.U32 R4, R5, 0x8, R8 ;  /* 0x0000000805047825 */ /* 0x000fe200078e0008 */
[----:B------:R-:W-:-:S05]  /*33f60*/  SHF.L.U32 R6, R10, R13, RZ ;  /* 0x0000000d0a067219 */ /* 0x000fca00000006ff */
[----:B------:R0:W-:Y:S02]  /*33f70*/  REDG.E.OR.64.STRONG.GPU desc[UR4][R4.64], R6 ;  /* 0x000000060400798e */ /* 0x0001e4000f12e504 */
.L_x_947:
[----:B------:R-:W-:Y:S05]  /*33f80*/  BSYNC.RECONVERGENT B0 ;  /* 0x0000000000007941 */ /* 0x000fea0003800200 */
.L_x_945:
        /* <DEDUP_REMOVED lines=17> */
.L_x_949:
[CC--:B------:R-:W-:Y:S01]  /*340a0*/  SHF.L.U64.HI R7, R10.reuse, R13.reuse, R12 ;  /* 0x0000000d0a077219 */ /* 0x0c0fe2000001020c */
[----:B------:R-:W-:Y:S01]  /*340b0*/  IMAD.WIDE.U32 R4, R5, 0x8, R8 ;  /* 0x0000000805047825 */ /* 0x000fe200078e0008 */
[----:B------:R-:W-:-:S05]  /*340c0*/  SHF.L.U32 R6, R10, R13, RZ ;  /* 0x0000000d0a067219 */ /* 0x000fca00000006ff */
[----:B------:R1:W-:Y:S02]  /*340d0*/  REDG.E.OR.64.STRONG.GPU desc[UR4][R4.64], R6 ;  /* 0x000000060400798e */ /* 0x0003e4000f12e504 */
.L_x_950:
[----:B------:R-:W-:Y:S05]  /*340e0*/  BSYNC.RECONVERGENT B0 ;  /* 0x0000000000007941 */ /* 0x000fea0003800200 */
.L_x_948:
        /* <DEDUP_REMOVED lines=17> */
.L_x_952:
[CC--:B------:R-:W-:Y:S01]  /*34200*/  SHF.L.U64.HI R7, R10.reuse, R13.reuse, R12 ;  /* 0x0000000d0a077219 */ /* 0x0c0fe2000001020c */
[----:B------:R-:W-:Y:S01]  /*34210*/  IMAD.WIDE.U32 R4, R5, 0x8, R8 ;  /* 0x0000000805047825 */ /* 0x000fe200078e0008 */
[----:B------:R-:W-:-:S05]  /*34220*/  SHF.L.U32 R6, R10, R13, RZ ;  /* 0x0000000d0a067219 */ /* 0x000fca00000006ff */
[----:B------:R0:W-:Y:S02]  /*34230*/  REDG.E.OR.64.STRONG.GPU desc[UR4][R4.64], R6 ;  /* 0x000000060400798e */ /* 0x0001e4000f12e504 */
.L_x_953:
[----:B------:R-:W-:Y:S05]  /*34240*/  BSYNC.RECONVERGENT B0 ;  /* 0x0000000000007941 */ /* 0x000fea0003800200 */
.L_x_951:
        /* <DEDUP_REMOVED lines=17> */
.L_x_955:
[CC--:B------:R-:W-:Y:S01]  /*34360*/  SHF.L.U64.HI R7, R10.reuse, R13.reuse, R12 ;  /* 0x0000000d0a077219 */ /* 0x0c0fe2000001020c */
[----:B------:R-:W-:Y:S01]  /*34370*/  IMAD.WIDE.U32 R4, R5, 0x8, R8 ;  /* 0x0000000805047825 */ /* 0x000fe200078e0008 */
[----:B------:R-:W-:-:S05]  /*34380*/  SHF.L.U32 R6, R10, R13, RZ ;  /* 0x0000000d0a067219 */ /* 0x000fca00000006ff */
[----:B------:R1:W-:Y:S02]  /*34390*/  REDG.E.OR.64.STRONG.GPU desc[UR4][R4.64], R6 ;  /* 0x000000060400798e */ /* 0x0003e4000f12e504 */
.L_x_956:
[----:B------:R-:W-:Y:S05]  /*343a0*/  BSYNC.RECONVERGENT B0 ;  /* 0x0000000000007941 */ /* 0x000fea0003800200 */
.L_x_954:
        /* <DEDUP_REMOVED lines=17> */
.L_x_958:
[CC--:B------:R-:W-:Y:S01]  /*344c0*/  SHF.L.U64.HI R7, R10.reuse, R13.reuse, R12 ;  /* 0x0000000d0a077219 */ /* 0x0c0fe2000001020c */
[----:B------:R-:W-:Y:S01]  /*344d0*/  IMAD.WIDE.U32 R4, R5, 0x8, R8 ;  /* 0x0000000805047825 */ /* 0x000fe200078e0008 */
[----:B------:R-:W-:-:S05]  /*344e0*/  SHF.L.U32 R6, R10, R13, RZ ;  /* 0x0000000d0a067219 */ /* 0x000fca00000006ff */
[----:B------:R0:W-:Y:S02]  /*344f0*/  REDG.E.OR.64.STRONG.GPU desc[UR4][R4.64], R6 ;  /* 0x000000060400798e */ /* 0x0001e4000f12e504 */
.L_x_959:
[----:B------:R-:W-:Y:S05]  /*34500*/  BSYNC.RECONVERGENT B0 ;  /* 0x0000000000007941 */ /* 0x000fea0003800200 */
.L_x_957:
        /* <DEDUP_REMOVED lines=30> */
.L_x_961:
[CC--:B------:R-:W-:Y:S02]  /*346f0*/  SHF.L.U64.HI R7, R4.reuse, R17.reuse, R14 ;  /* 0x0000001104077219 */ /* 0x0c0fe4000001020e */
[----:B------:R-:W-:Y:S01]  /*34700*/  SHF.L.U32 R6, R4, R17, RZ ;  /* 0x0000001104067219 */ /* 0x000fe200000006ff */
[----:B------:R-:W-:-:S05]  /*34710*/  IMAD.WIDE.U32 R4, R15, 0x8, R8 ;  /* 0x000000080f047825 */ /* 0x000fca00078e0008 */
[----:B------:R1:W-:Y:S02]  /*34720*/  REDG.E.OR.64.STRONG.GPU desc[UR4][R4.64], R6 ;  /* 0x000000060400798e */ /* 0x0003e4000f12e504 */
.L_x_962:
[----:B------:R-:W-:Y:S05]  /*34730*/  BSYNC.RECONVERGENT B0 ;  /* 0x0000000000007941 */ /* 0x000fea0003800200 */
.L_x_960:
        /* <DEDUP_REMOVED lines=17> */
.L_x_964:
[CC--:B------:R-:W-:Y:S01]  /*34850*/  SHF.L.U64.HI R7, R10.reuse, R13.reuse, R12 ;  /* 0x0000000d0a077219 */ /* 0x0c0fe2000001020c */
[----:B------:R-:W-:Y:S01]  /*34860*/  IMAD.WIDE.U32 R4, R5, 0x8, R8 ;  /* 0x0000000805047825 */ /* 0x000fe200078e0008 */
[----:B------:R-:W-:-:S05]  /*34870*/  SHF.L.U32 R6, R10, R13, RZ ;  /* 0x0000000d0a067219 */ /* 0x000fca00000006ff */
[----:B------:R0:W-:Y:S02]  /*34880*/  REDG.E.OR.64.STRONG.GPU desc[UR4][R4.64], R6 ;  /* 0x000000060400798e */ /* 0x0001e4000f12e504 */
.L_x_965:
[----:B------:R-:W-:Y:S05]  /*34890*/  BSYNC.RECONVERGENT B0 ;  /* 0x0000000000007941 */ /* 0x000fea0003800200 */
.L_x_963:
        /* <DEDUP_REMOVED lines=17> */
.L_x_967:
[CC--:B------:R-:W-:Y:S01]  /*349b0*/  SHF.L.U64.HI R7, R10.reuse, R13.reuse, R12 ;  /* 0x0000000d0a077219 */ /* 0x0c0fe2000001020c */
[----:B------:R-:W-:Y:S01]  /*349c0*/  IMAD.WIDE.U32 R4, R5, 0x8, R8 ;  /* 0x0000000805047825 */ /* 0x000fe200078e0008 */
[----:B------:R-:W-:-:S05]  /*349d0*/  SHF.L.U32 R6, R10, R13, RZ ;  /* 0x0000000d0a067219 */ /* 0x000fca00000006ff */
[----:B------:R1:W-:Y:S02]  /*349e0*/  REDG.E.OR.64.STRONG.GPU desc[UR4][R4.64], R6 ;  /* 0x000000060400798e */ /* 0x0003e4000f12e504 */
.L_x_968:
[----:B------:R-:W-:Y:S05]  /*349f0*/  BSYNC.RECONVERGENT B0 ;  /* 0x0000000000007941 */ /* 0x000fea0003800200 */
.L_x_966:
        /* <DEDUP_REMOVED lines=17> */
.L_x_970:
[CC--:B------:R-:W-:Y:S01]  /*34b10*/  SHF.L.U64.HI R7, R10.reuse, R13.reuse, R12 ;  /* 0x0000000d0a077219 */ /* 0x0c0fe2000001020c */
[----:B------:R-:W-:Y:S01]  /*34b20*/  IMAD.WIDE.U32 R4, R5, 0x8, R8 ;  /* 0x0000000805047825 */ /* 0x000fe200078e0008 */
[----:B------:R-:W-:-:S05]  /*34b30*/  SHF.L.U32 R6, R10, R13, RZ ;  /* 0x0000000d0a067219 */ /* 0x000fca00000006ff */
[----:B------:R0:W-:Y:S02]  /*34b40*/  REDG.E.OR.64.STRONG.GPU desc[UR4][R4.64], R6 ;  /* 0x000000060400798e */ /* 0x0001e4000f12e504 */
.L_x_971:
[----:B------:R-:W-:Y:S05]  /*34b50*/  BSYNC.RECONVERGENT B0 ;  /* 0x0000000000007941 */ /* 0x000fea0003800200 */
.L_x_969:
        /* <DEDUP_REMOVED lines=17> */
.L_x_973:
[CC--:B------:R-:W-:Y:S01]  /*34c70*/  SHF.L.U64.HI R7, R10.reuse, R13.reuse, R12 ;  /* 0x0000000d0a077219 */ /* 0x0c0fe2000001020c */
[----:B------:R-:W-:Y:S01]  /*34c80*/  IMAD.WIDE.U32 R4, R5, 0x8, R8 ;  /* 0x0000000805047825 */ /* 0x000fe200078e0008 */
[----:B------:R-:W-:-:S05]  /*34c90*/  SHF.L.U32 R6, R10, R13, RZ ;  /* 0x0000000d0a067219 */ /* 0x000fca00000006ff */
[----:B------:R1:W-:Y:S02]  /*34ca0*/  REDG.E.OR.64.STRONG.GPU desc[UR4][R4.64], R6 ;  /* 0x000000060400798e */ /* 0x0003e4000f12e504 */
.L_x_974:
[----:B------:R-:W-:Y:S05]  /*34cb0*/  BSYNC.RECONVERGENT B0 ;  /* 0x0000000000007941 */ /* 0x000fea0003800200 */
.L_x_972:
        /* <DEDUP_REMOVED lines=30> */
.L_x_976:
[CC--:B------:R-:W-:Y:S02]  /*34ea0*/  SHF.L.U64.HI R7, R4.reuse, R17.reuse, R14 ;  /* 0x0000001104077219 */ /* 0x0c0fe4000001020e */
[----:B------:R-:W-:Y:S01]  /*34eb0*/  SHF.L.U32 R6, R4, R17, RZ ;  /* 0x0000001104067219 */ /* 0x000fe200000006ff */
[----:B------:R-:W-:-:S05]  /*34ec0*/  IMAD.WIDE.U32 R4, R15, 0x8, R8 ;  /* 0x000000080f047825 */ /* 0x000fca00078e0008 */
[----:B------:R0:W-:Y:S02]  /*34ed0*/  REDG.E.OR.64.STRONG.GPU desc[UR4][R4.64], R6 ;  /* 0x000000060400798e */ /* 0x0001e4000f12e504 */
.L_x_977:
[----:B------:R-:W-:Y:S05]  /*34ee0*/  BSYNC.RECONVERGENT B0 ;  /* 0x0000000000007941 */ /* 0x000fea0003800200 */
.L_x_975:
        /* <DEDUP_REMOVED lines=17> */
.L_x_979:
[CC--:B------:R-:W-:Y:S01]  /*35000*/  SHF.L.U64.HI R7, R10.reuse, R13.reuse, R12 ;  /* 0x0000000d0a077219 */ /* 0x0c0fe2000001020c */
[----:B------:R-:W-:Y:S01]  /*35010*/  IMAD.WIDE.U32 R4, R5, 0x8, R8 ;  /* 0x0000000805047825 */ /* 0x000fe200078e0008 */
[----:B------:R-:W-:-:S05]  /*35020*/  SHF.L.U32 R6, R10, R13, RZ ;  /* 0x0000000d0a067219 */ /* 0x000fca00000006ff */
[----:B------:R1:W-:Y:S02]  /*35030*/  REDG.E.OR.64.STRONG.GPU desc[UR4][R4.64], R6 ;  /* 0x000000060400798e */ /* 0x0003e4000f12e504 */
.L_x_980:
[----:B------:R-:W-:Y:S05]  /*35040*/  BSYNC.RECONVERGENT B0 ;  /* 0x0000000000007941 */ /* 0x000fea0003800200 */
.L_x_978:
        /* <DEDUP_REMOVED lines=17> */
.L_x_982:
[CC--:B------:R-:W-:Y:S01]  /*35160*/  SHF.L.U64.HI R7, R10.reuse, R13.reuse, R12 ;  /* 0x0000000d0a077219 */ /* 0x0c0fe2000001020c */
[----:B------:R-:W-:Y:S01]  /*35170*/  IMAD.WIDE.U32 R4, R5, 0x8, R8 ;  /* 0x0000000805047825 */ /* 0x000fe200078e0008 */
[----:B------:R-:W-:-:S05]  /*35180*/  SHF.L.U32 R6, R10, R13, RZ ;  /* 0x0000000d0a067219 */ /* 0x000fca00000006ff */
[----:B------:R0:W-:Y:S02]  /*35190*/  REDG.E.OR.64.STRONG.GPU desc[UR4][R4.64], R6 ;  /* 0x000000060400798e */ /* 0x0001e4000f12e504 */
.L_x_983:
[----:B------:R-:W-:Y:S05]  /*351a0*/  BSYNC.RECONVERGENT B0 ;  /* 0x0000000000007941 */ /* 0x000fea0003800200 */
.L_x_981:
        /* <DEDUP_REMOVED lines=17> */
.L_x_985:
[CC--:B------:R-:W-:Y:S01]  /*352c0*/  SHF.L.U64.HI R7, R10.reuse, R13.reuse, R12 ;  /* 0x0000000d0a077219 */ /* 0x0c0fe2000001020c */
[----:B------:R-:W-:Y:S01]  /*352d0*/  IMAD.WIDE.U32 R4, R5, 0x8, R8 ;  /* 0x0000000805047825 */ /* 0x000fe200078e0008 */
[----:B------:R-:W-:-:S05]  /*352e0*/  SHF.L.U32 R6, R10, R13, RZ ;  /* 0x0000000d0a067219 */ /* 0x000fca00000006ff */
[----:B------:R1:W-:Y:S02]  /*352f0*/  REDG.E.OR.64.STRONG.GPU desc[UR4][R4.64], R6 ;  /* 0x000000060400798e */ /* 0x0003e4000f12e504 */
.L_x_986:
[----:B------:R-:W-:Y:S05]  /*35300*/  BSYNC.RECONVERGENT B0 ;  /* 0x0000000000007941 */ /* 0x000fea0003800200 */
.L_x_984:
        /* <DEDUP_REMOVED lines=17> */
.L_x_988:
[CC--:B------:R-:W-:Y:S01]  /*35420*/  SHF.L.U64.HI R7, R10.reuse, R13.reuse, R12 ;  /* 0x0000000d0a077219 */ /* 0x0c0fe2000001020c */
[----:B------:R-:W-:Y:S01]  /*35430*/  IMAD.WIDE.U32 R4, R5, 0x8, R8 ;  /* 0x0000000805047825 */ /* 0x000fe200078e0008 */
[----:B------:R-:W-:-:S05]  /*35440*/  SHF.L.U32 R6, R10, R13, RZ ;  /* 0x0000000d0a067219 */ /* 0x000fca00000006ff */
[----:B------:R0:W-:Y:S02]  /*35450*/  REDG.E.OR.64.STRONG.GPU desc[UR4][R4.64], R6 ;  /* 0x000000060400798e */ /* 0x0001e4000f12e504 */
.L_x_989:
[----:B------:R-:W-:Y:S05]  /*35460*/  BSYNC.RECONVERGENT B0 ;  /* 0x0000000000007941 */ /* 0x000fea0003800200 */
.L_x_987:
        /* <DEDUP_REMOVED lines=17> */
.L_x_991:
[CC--:B------:R-:W-:Y:S01]  /*35580*/  SHF.L.U64.HI R7, R10.reuse, R13.reuse, R12 ;  /* 0x0000000d0a077219 */ /* 0x0c0fe2000001020c */
[----:B------:R-:W-:Y:S01]  /*35590*/  IMAD.WIDE.U32 R4, R5, 0x8, R8 ;  /* 0x0000000805047825 */ /* 0x000fe200078e0008 */
[----:B------:R-:W-:-:S05]  /*355a0*/  SHF.L.U32 R6, R10, R13, RZ ;  /* 0x0000000d0a067219 */ /* 0x000fca00000006ff */
[----:B------:R1:W-:Y:S02]  /*355b0*/  REDG.E.OR.64.STRONG.GPU desc[UR4][R4.64], R6 ;  /* 0x000000060400798e */ /* 0x0003e4000f12e504 */
.L_x_992:
[----:B------:R-:W-:Y:S05]  /*355c0*/  BSYNC.RECONVERGENT B0 ;  /* 0x0000000000007941 */ /* 0x000fea0003800200 */
.L_x_990:
        /* <DEDUP_REMOVED lines=30> */
.L_x_994:
[CC--:B------:R-:W-:Y:S02]  /*357b0*/  SHF.L.U64.HI R7, R4.reuse, R17.reuse, R14 ;  /* 0x0000001104077219 */ /* 0x0c0fe4000001020e */
[----:B------:R-:W-:Y:S01]  /*357c0*/  SHF.L.U32 R6, R4, R17, RZ ;  /* 0x0000001104067219 */ /* 0x000fe200000006ff */
[----:B------:R-:W-:-:S05]  /*357d0*/  IMAD.WIDE.U32 R4, R15, 0x8, R8 ;  /* 0x000000080f047825 */ /* 0x000fca00078e0008 */
[----:B------:R0:W-:Y:S02]  /*357e0*/  REDG.E.OR.64.STRONG.GPU desc[UR4][R4.64], R6 ;  /* 0x000000060400798e */ /* 0x0001e4000f12e504 */
.L_x_995:
[----:B------:R-:W-:Y:S05]  /*357f0*/  BSYNC.RECONVERGENT B0 ;  /* 0x0000000000007941 */ /* 0x000fea0003800200 */
.L_x_993:
        /* <DEDUP_REMOVED lines=17> */
.L_x_997:
[CC--:B------:R-:W-:Y:S01]  /*35910*/  SHF.L.U64.HI R7, R10.reuse, R13.reuse, R12 ;  /* 0x0000000d0a077219 */ /* 0x0c0fe2000001020c */
[----:B------:R-:W-:Y:S01]  /*35920*/  IMAD.WIDE.U32 R4, R5, 0x8, R8 ;  /* 0x0000000805047825 */ /* 0x000fe200078e0008 */
[----:B------:R-:W-:-:S05]  /*35930*/  SHF.L.U32 R6, R10, R13, RZ ;  /* 0x0000000d0a067219 */ /* 0x000fca00000006ff */
[----:B------:R1:W-:Y:S02]  /*35940*/  REDG.E.OR.64.STRONG.GPU desc[UR4][R4.64], R6 ;  /* 0x000000060400798e */ /* 0x0003e4000f12e504 */
.L_x_998:
[----:B------:R-:W-:Y:S05]  /*35950*/  BSYNC.RECONVERGENT B0 ;  /* 0x0000000000007941 */ /* 0x000fea0003800200 */
.L_x_996:
        /* <DEDUP_REMOVED lines=17> */
.L_x_1000:
[CC--:B------:R-:W-:Y:S01]  /*35a70*/  SHF.L.U64.HI R7, R10.reuse, R13.reuse, R12 ;  /* 0x0000000d0a077219 */ /* 0x0c0fe2000001020c */
[----:B------:R-:W-:Y:S01]  /*35a80*/  IMAD.WIDE.U32 R4, R5, 0x8, R8 ;  /* 0x0000000805047825 */ /* 0x000fe200078e0008 */
[----:B------:R-:W-:-:S05]  /*35a90*/  SHF.L.U32 R6, R10, R13, RZ ;  /* 0x0000000d0a067219 */ /* 0x000fca00000006ff */
[----:B------:R0:W-:Y:S02]  /*35aa0*/  REDG.E.OR.64.STRONG.GPU desc[UR4][R4.64], R6 ;  /* 0x000000060400798e */ /* 0x0001e4000f12e504 */
.L_x_1001:
[----:B------:R-:W-:Y:S05]  /*35ab0*/  BSYNC.RECONVERGENT B0 ;  /* 0x0000000000007941 */ /* 0x000fea0003800200 */
.L_x_999:
        /* <DEDUP_REMOVED lines=17> */
.L_x_1003:
[CC--:B------:R-:W-:Y:S01]  /*35bd0*/  SHF.L.U64.HI R7, R10.reuse, R13.reuse, R12 ;  /* 0x0000000d0a077219 */ /* 0x0c0fe2000001020c */
[----:B------:R-:W-:Y:S01]  /*35be0*/  IMAD.WIDE.U32 R4, R5, 0x8, R8 ;  /* 0x0000000805047825 */ /* 0x000fe200078e0008 */
[----:B------:R-:W-:-:S05]  /*35bf0*/  SHF.L.U32 R6, R10, R13, RZ ;  /* 0x0000000d0a067219 */ /* 0x000fca00000006ff */
[----:B------:R1:W-:Y:S02]  /*35c00*/  REDG.E.OR.64.STRONG.GPU desc[UR4][R4.64], R6 ;  /* 0x000000060400798e */ /* 0x0003e4000f12e504 */
.L_x_1004:
[----:B------:R-:W-:Y:S05]  /*35c10*/  BSYNC.RECONVERGENT B0 ;  /* 0x0000000000007941 */ /* 0x000fea0003800200 */
.L_x_1002:
        /* <DEDUP_REMOVED lines=17> */
.L_x_1006:
[CC--:B------:R-:W-:Y:S01]  /*35d30*/  SHF.L.U64.HI R7, R10.reuse, R13.reuse, R12 ;  /* 0x0000000d0a077219 */ /* 0x0c0fe2000001020c */
[----:B------:R-:W-:Y:S01]  /*35d40*/  IMAD.WIDE.U32 R4, R5, 0x8, R8 ;  /* 0x0000000805047825 */ /* 0x000fe200078e0008 */
[----:B------:R-:W-:-:S05]  /*35d50*/  SHF.L.U32 R6, R10, R13, RZ ;  /* 0x0000000d0a067219 */ /* 0x000fca00000006ff */
[----:B------:R0:W-:Y:S02]  /*35d60*/  REDG.E.OR.64.STRONG.GPU desc[UR4][R4.64], R6 ;  /* 0x000000060400798e */ /* 0x0001e4000f12e504 */
.L_x_1007:
[----:B------:R-:W-:Y:S05]  /*35d70*/  BSYNC.RECONVERGENT B0 ;  /* 0x0000000000007941 */ /* 0x000fea0003800200 */
.L_x_1005:
        /* <DEDUP_REMOVED lines=30> */
.L_x_1009:
[CC--:B------:R-:W-:Y:S02]  /*35f60*/  SHF.L.U64.HI R7, R4.reuse, R17.reuse, R14 ;  /* 0x0000001104077219 */ /* 0x0c0fe4000001020e */
[----:B------:R-:W-:Y:S01]  /*35f70*/  SHF.L.U32 R6, R4, R17, RZ ;  /* 0x0000001104067219 */ /* 0x000fe200000006ff */
[----:B------:R-:W-:-:S05]  /*35f80*/  IMAD.WIDE.U32 R4, R15, 0x8, R8 ;  /* 0x000000080f047825 */ /* 0x000fca00078e0008 */
[----:B------:R1:W-:Y:S02]  /*35f90*/  REDG.E.OR.64.STRONG.GPU desc[UR4][R4.64], R6 ;  /* 0x000000060400798e */ /* 0x0003e4000f12e504 */
.L_x_1010:
[----:B------:R-:W-:Y:S05]  /*35fa0*/  BSYNC.RECONVERGENT B0 ;  /* 0x0000000000007941 */ /* 0x000fea0003800200 */
.L_x_1008:
        /* <DEDUP_REMOVED lines=17> */
.L_x_1012:
[CC--:B------:R-:W-:Y:S01]  /*360c0*/  SHF.L.U64.HI R7, R10.reuse, R13.reuse, R12 ;  /* 0x0000000d0a077219 */ /* 0x0c0fe2000001020c */
[----:B------:R-:W-:Y:S01]  /*360d0*/  IMAD.WIDE.U32 R4, R5, 0x8, R8 ;  /* 0x0000000805047825 */ /* 0x000fe200078e0008 */
[----:B------:R-:W-:-:S05]  /*360e0*/  SHF.L.U32 R6, R10, R13, RZ ;  /* 0x0000000d0a067219 */ /* 0x000fca00000006ff */
[----:B------:R0:W-:Y:S02]  /*360f0*/  REDG.E.OR.64.STRONG.GPU desc[UR4][R4.64], R6 ;  /* 0x000000060400798e */ /* 0x0001e4000f12e504 */
.L_x_1013:
[----:B------:R-:W-:Y:S05]  /*36100*/  BSYNC.RECONVERGENT B0 ;  /* 0x0000000000007941 */ /* 0x000fea0003800200 */
.L_x_1011:
        /* <DEDUP_REMOVED lines=17> */
.L_x_1015:
[CC--:B------:R-:W-:Y:S01]  /*36220*/  SHF.L.U64.HI R7, R10.reuse, R13.reuse, R12 ;  /* 0x0000000d0a077219 */ /* 0x0c0fe2000001020c */
[----:B------:R-:W-:Y:S01]  /*36230*/  IMAD.WIDE.U32 R4, R5, 0x8, R8 ;  /* 0x0000000805047825 */ /* 0x000fe200078e0008 */
[----:B------:R-:W-:-:S05]  /*36240*/  SHF.L.U32 R6, R10, R13, RZ ;  /* 0x0000000d0a067219 */ /* 0x000fca00000006ff */
[----:B------:R1:W-:Y:S02]  /*36250*/  REDG.E.OR.64.STRONG.GPU desc[UR4][R4.64], R6 ;  /* 0x000000060400798e */ /* 0x0003e4000f12e504 */
.L_x_1016:
[----:B------:R-:W-:Y:S05]  /*36260*/  BSYNC.RECONVERGENT B0 ;  /* 0x0000000000007941 */ /* 0x000fea0003800200 */
.L_x_1014:
        /* <DEDUP_REMOVED lines=17> */
.L_x_1018:
[CC--:B------:R-:W-:Y:S01]  /*36380*/  SHF.L.U64.HI R7, R10.reuse, R13.reuse, R12 ;  /* 0x0000000d0a077219 */ /* 0x0c0fe2000001020c */
[----:B------:R-:W-:Y:S01]  /*36390*/  IMAD.WIDE.U32 R4, R5, 0x8, R8 ;  /* 0x0000000805047825 */ /* 0x000fe200078e0008 */
[----:B------:R-:W-:-:S05]  /*363a0*/  SHF.L.U32 R6, R10, R13, RZ ;  /* 0x0000000d0a067219 */ /* 0x000fca00000006ff */
[----:B------:R0:W-:Y:S02]  /*363b0*/  REDG.E.OR.64.STRONG.GPU desc[UR4][R4.64], R6 ;  /* 0x000000060400798e */ /* 0x0001e4000f12e504 */
.L_x_1019:
[----:B------:R-:W-:Y:S05]  /*363c0*/  BSYNC.RECONVERGENT B0 ;  /* 0x0000000000007941 */ /* 0x000fea0003800200 */
.L_x_1017:
        /* <DEDUP_REMOVED lines=17> */
.L_x_1021:
[CC--:B------:R-:W-:Y:S01]  /*364e0*/  SHF.L.U64.HI R7, R10.reuse, R13.reuse, R12 ;  /* 0x0000000d0a077219 */ /* 0x0c0fe2000001020c */
[----:B------:R-:W-:Y:S01]  /*364f0*/  IMAD.WIDE.U32 R4, R5, 0x8, R8 ;  /* 0x0000000805047825 */ /* 0x000fe200078e0008 */
[----:B------:R-:W-:-:S05]  /*36500*/  SHF.L.U32 R6, R10, R13, RZ ;  /* 0x0000000d0a067219 */ /* 0x000fca00000006ff */
[----:B------:R1:W-:Y:S02]  /*36510*/  REDG.E.OR.64.STRONG.GPU desc[UR4][R4.64], R6 ;  /* 0x000000060400798e */ /* 0x0003e4000f12e504 */
.L_x_1022:
[----:B------:R-:W-:Y:S05]  /*36520*/  BSYNC.RECONVERGENT B0 ;  /* 0x0000000000007941 */ /* 0x000fea0003800200 */
.L_x_1020:
        /* <DEDUP_REMOVED lines=16> */
.L_x_1023:
[C---:B------:R-:W-:Y:S01]  /*36630*/  SHF.L.U64.HI R3, R4.reuse, 0x1b, R0 ;  /* 0x0000001b04037819 */ /* 0x040fe20000010200 */
[----:B------:R-:W-:Y:S02]  /*36640*/  IMAD.SHL.U32 R2, R4, 0x8000000, RZ ;  /* 0x0800000004027824 */ /* 0x000fe400078e00ff */
[----:B------:R-:W-:-:S05]  /*36650*/  IMAD.WIDE.U32 R8, R7, 0x8, R8 ;  /* 0x0000000807087825 */ /* 0x000fca00078e0008 */
[----:B------:R-:W-:Y:S01]  /*36660*/  REDG.E.OR.64.STRONG.GPU desc[UR4][R8.64], R2 ;  /* 0x000000020800798e */ /* 0x000fe2000f12e504 */
[----:B------:R-:W-:Y:S05]  /*36670*/  EXIT ;  /* 0x000000000000794d */ /* 0x000fea0003800000 */
.L_x_940:
        /* <DEDUP_REMOVED lines=18> */
[----:B------:R-:W-:Y:S01]  /*367a0*/  IMAD.WIDE.U32 R10, R11, 0x8, R8 ;  /* 0x000000080b0a7825 */ /* 0x000fe200078e0008 */
[----:B------:R-:W-:-:S03]  /*367b0*/  SHF.R.U32.HI R27, RZ, 0x6, R26 ;  /* 0x00000006ff1b7819 */ /* 0x000fc6000001161a */
[----:B------:R-:W-:Y:S02]  /*367c0*/  IMAD.MOV.U32 R29, RZ, RZ, RZ ;  /* 0x000000ffff1d7224 */ /* 0x000fe400078e00ff */
[----:B------:R-:W-:Y:S02]  /*367d0*/  IMAD.MOV.U32 R26, RZ, RZ, RZ ;  /* 0x000000ffff1a7224 */ /* 0x000fe400078e00ff */
[----:B------:R-:W-:Y:S02]  /*367e0*/  IMAD.MOV.U32 R33, RZ, RZ, RZ ;  /* 0x000000ffff217224 */ /* 0x000fe400078e00ff */
[C---:B--2---:R-:W-:Y:S01]  /*367f0*/  IMAD.SHL.U32 R25, R20.reuse, 0x100, RZ ;  /* 0x0000010014197824 */ /* 0x044fe200078e00ff */
[----:B------:R-:W-:Y:S02]  /*36800*/  SHF.R.U64 R20, R20, 0x18, R21 ;  /* 0x0000001814147819 */ /* 0x000fe40000001215 */
[C---:B---3--:R-:W-:Y:S01]  /*36810*/  SHF.L.U64.HI R19, R18.reuse, 0x10, R19 ;  /* 0x0000001012137819 */ /* 0x048fe20000010213 */
[----:B------:R-:W-:Y:S01]  /*36820*/  IMAD.U32 R18, R18, 0x10000, RZ ;  /* 0x0001000012127824 */ /* 0x000fe200078e00ff */
[----:B------:R-:W-:-:S02]  /*36830*/  LOP3.LUT R28, R20, 0xffff, RZ, 0xc0, !PT ;  /* 0x0000ffff141c7812 */ /* 0x000fc400078ec0ff */
[----:B----4-:R-:W-:Y:S01]  /*36840*/  LOP3.LUT R23, R23, 0xff, RZ, 0xc0, !PT ;  /* 0x000000ff17177812 */ /* 0x010fe200078ec0ff */
[----:B------:R-:W2:Y:S01]  /*36850*/  LDG.E.64.CONSTANT R20, desc[UR4][R6.64+0x800] ;  /* 0x0008000406147981 */ /* 0x000ea2000c1e9b00 */
[----:B------:R-:W-:Y:S02]  /*36860*/  LOP3.LUT R30, R18, 0xffff0000, RZ, 0xc0, !PT ;  /* 0xffff0000121e7812 */ /* 0x000fe400078ec0ff */
[----:B------:R-:W-:Y:S01]  /*36870*/  LOP3.LUT R31, R19, 0xffffff, RZ, 0xc0, !PT ;  /* 0x00ffffff131f7812 */ /* 0x000fe200078ec0ff */
[----:B------:R0:W-:Y:S04]  /*36880*/  REDG.E.OR.64.STRONG.GPU desc[UR4][R10.64], R22 ;  /* 0x000000160a00798e */ /* 0x0001e8000f12e504 */
[----:B------:R-:W3:Y:S01]  /*36890*/  LDG.E.64.CONSTANT R18, desc[UR4][R6.64+0xa00] ;  /* 0x000a000406127981 */ /* 0x000ee2000c1e9b00 */
[----:B-----5:R-:W-:-:S03]  /*368a0*/  SHF.R.U64 R32, R12, 0x8, R13 ;  /* 0x000000080c207819 */ /* 0x020fc6000000120d */
[----:B------:R1:W-:Y:S04]  /*368b0*/  REDG.E.OR.64.STRONG.GPU desc[UR4][R10.64], R24 ;  /* 0x000000180a00798e */ /* 0x0003e8000f12e504 */
[----:B------:R4:W-:Y:S04]  /*368c0*/  REDG.E.OR.64.STRONG.GPU desc[UR4][R10.64+0x8], R28 ;  /* 0x0000081c0a00798e */ /* 0x0009e8000f12e504 */
[----:B0-----:R-:W5:Y:S01]  /*368d0*/  LDG.E.64.CONSTANT R22, desc[UR4][R6.64+0x900] ;  /* 0x0009000406167981 */ /* 0x001f62000c1e9b00 */
[----:B-1----:R-:W-:-:S04]  /*368e0*/  IMAD.WIDE.U32 R24, R27, 0x8, R8 ;  /* 0x000000081b187825 */ /* 0x002fc800078e0008 */
[----:B----4-:R-:W-:Y:S01]  /*368f0*/  VIADD R28, R0, 0x80 ;  /* 0x00000080001c7836 */ /* 0x010fe20000000000 */
[----:B------:R0:W-:Y:S01]  /*36900*/  REDG.E.OR.64.STRONG.GPU desc[UR4][R24.64], R30 ;  /* 0x0000001e1800798e */ /* 0x0001e2000f12e504 */
[----:B------:R-:W-:-:S03]  /*36910*/  IMAD.SHL.U32 R27, R12, 0x1000000, RZ ;  /* 0x010000000c1b7824 */ /* 0x000fc600078e00ff */
[----:B------:R-:W4:Y:S01]  /*36920*/  LDG.E.64.CONSTANT R12, desc[UR4][R6.64+0xb00] ;  /* 0x000b0004060c7981 */ /* 0x000f22000c1e9b00 */
[----:B------:R-:W-:-:S03]  /*36930*/  SHF.R.U32.HI R29, RZ, 0x6, R28 ;  /* 0x00000006ff1d7819 */ /* 0x000fc6000001161c */
[----:B------:R-:W-:Y:S02]  /*36940*/  REDG.E.OR.64.STRONG.GPU desc[UR4][R24.64], R26 ;  /* 0x0000001a1800798e */ /* 0x000fe4000f12e504 */
[----:B------:R-:W-:Y:S02]  /*36950*/  IMAD.WIDE.U32 R28, R29, 0x8, R8 ;  /* 0x000000081d1c7825 */ /* 0x000fe400078e0008 */
[----:B------:R1:W-:Y:S01]  /*36960*/  REDG.E.OR.64.STRONG.GPU desc[UR4][R24.64+0x8], R32 ;  /* 0x000008201800798e */ /* 0x0003e2000f12e504 */
[----:B0-----:R-:W-:Y:S01]  /*36970*/  LOP3.LUT R30, R3, 0xff, RZ, 0xc0, !PT ;  /* 0x000000ff031e7812 */ /* 0x001fe200078ec0ff */
[----:B------:R-:W-:Y:S02]  /*36980*/  IMAD.MOV.U32 R3, RZ, RZ, R2 ;  /* 0x000000ffff037224 */ /* 0x000fe400078e0002 */
[----:B------:R-:W-:-:S05]  /*36990*/  IMAD.MOV.U32 R2, RZ, RZ, RZ ;  /* 0x000000ffff027224 */ /* 0x000fca00078e00ff */
[----:B------:R0:W-:Y:S01]  /*369a0*/  REDG.E.OR.64.STRONG.GPU desc[UR4][R28.64], R2 ;  /* 0x000000021c00798e */ /* 0x0001e2000f12e504 */
[C---:B-1----:R-:W-:Y:S01]  /*369b0*/  SHF.L.U64.HI R24, R4.reuse, 0x8, R5 ;  /* 0x0000000804187819 */ /* 0x042fe20000010205 */
[----:B------:R-:W-:Y:S02]  /*369c0*/  IMAD.SHL.U32 R32, R4, 0x100, RZ ;  /* 0x0000010004207824 */ /* 0x000fe400078e00ff */
[----:B------:R-:W4:Y:S04]  /*369d0*/  LDG.E.64.CONSTANT R4, desc[UR4][R6.64+0xc00] ;  /* 0x000c000406047981 */ /* 0x000f28000c1e9b00 */
[----:B0-----:R-:W4:Y:S01]  /*369e0*/  LDG.E.64.CONSTANT R2, desc[UR4][R6.64+0xd00] ;  /* 0x000d000406027981 */ /* 0x001f22000c1e9b00 */
[----:B------:R-:W-:Y:S02]  /*369f0*/  IMAD.MOV.U32 R31, RZ, RZ, RZ ;  /* 0x000000ffff1f7224 */ /* 0x000fe400078e00ff */
[----:B------:R-:W-:-:S03]  /*36a00*/  IMAD.U32 R27, R14, 0x10000, RZ ;  /* 0x000100000e1b7824 */ /* 0x000fc600078e00ff */
[----:B------:R0:W-:Y:S02]  /*36a10*/  REDG.E.OR.64.STRONG.GPU desc[UR4][R28.64+0x8], R30 ;  /* 0x0000081e1c00798e */ /* 0x0001e4000f12e504 */
[----:B0-----:R-:W-:Y:S02]  /*36a20*/  SHF.R.U64 R30, R14, 0x10, R15 ;  /* 0x000000100e1e7819 */ /* 0x001fe4000000120f */
[----:B------:R-:W4:Y:S01]  /*36a30*/  LDG.E.64.CONSTANT R14, desc[UR4][R6.64+0xe00] ;  /* 0x000e0004060e7981 */ /* 0x000f22000c1e9b00 */
[----:B------:R-:W-:Y:S01]  /*36a40*/  VIADD R26, R0, 0xc0 ;  /* 0x000000c0001a7836 */ /* 0x000fe20000000000 */
[----:B------:R-:W-:-:S04]  /*36a50*/  LOP3.LUT R33, R24, 0xffff, RZ, 0xc0, !PT ;  /* 0x0000ffff18217812 */ /* 0x000fc800078ec0ff */
[----:B------:R-:W-:Y:S01]  /*36a60*/  SHF.R.U32.HI R25, RZ, 0x6, R26 ;  /* 0x00000006ff197819 */ /* 0x000fe2000001161a */
[----:B------:R-:W-:Y:S01]  /*36a70*/  VIADD R28, R0, 0x118 ;  /* 0x00000118001c7836 */ /* 0x000fe20000000000 */
[----:B------:R-:W-:-:S03]  /*36a80*/  LOP3.LUT R32, R32, 0xffffff00, RZ, 0xc0, !PT ;  /* 0xffffff0020207812 */ /* 0x000fc600078ec0ff */
[----:B------:R-:W-:Y:S01]  /*36a90*/  IMAD.WIDE.U32 R24, R25, 0x8, R8 ;  /* 0x0000000819187825 */ /* 0x000fe200078e0008 */
[----:B------:R-:W-:Y:S02]  /*36aa0*/  SHF.R.U32.HI R29, RZ, 0x6, R28 ;  /* 0x00000006ff1d7819 */ /* 0x000fe4000001161c */
[----:B------:R-:W-:Y:S01]  /*36ab0*/  LOP3.LUT R30, R30, 0xffffff, RZ, 0xc0, !PT ;  /* 0x00ffffff1e1e7812 */ /* 0x000fe200078ec0ff */
[----:B------:R-:W-:Y:S01]  /*36ac0*/  IMAD.MOV.U32 R26, RZ, RZ, RZ ;  /* 0x000000ffff1a7224 */ /* 0x000fe200078e00ff */
[----:B------:R0:W-:Y:S01]  /*36ad0*/  REDG.E.OR.64.STRONG.GPU desc[UR4][R24.64], R32 ;  /* 0x000000201800798e */ /* 0x0001e2000f12e504 */
[----:B------:R-:W-:-:S03]  /*36ae0*/  IMAD.WIDE.U32 R28, R29, 0x8, R8 ;  /* 0x000000081d1c7825 */ /* 0x000fc600078e0008 */
[----:B------:R-:W-:Y:S04]  /*36af0*/  REDG.E.OR.64.STRONG.GPU desc[UR4][R24.64], R26 ;  /* 0x0000001a1800798e */ /* 0x000fe8000f12e504 */
[----:B------:R1:W-:Y:S01]  /*36b00*/  REDG.E.OR.64.STRONG.GPU desc[UR4][R24.64+0x8], R30 ;  /* 0x0000081e1800798e */ /* 0x0003e2000f12e504 */
[C---:B0-----:R-:W-:Y:S01]  /*36b10*/  SHF.L.U64.HI R33, R16.reuse, 0x18, R17 ;  /* 0x0000001810217819 */ /* 0x041fe20000010211 */
[----:B------:R-:W-:Y:S02]  /*36b20*/  IMAD.SHL.U32 R32, R16, 0x1000000, RZ ;  /* 0x0100000010207824 */ /* 0x000fe400078e00ff */
[----:B------:R-:W-:-:S03]  /*36b30*/  VIADD R16, R0, 0x168 ;  /* 0x0000016800107836 */ /* 0x000fc60000000000 */
[----:B------:R0:W-:Y:S02]  /*36b40*/  REDG.E.OR.64.STRONG.GPU desc[UR4][R28.64], R32 ;  /* 0x000000201c00798e */ /* 0x0001e4000f12e504 */
[----:B------:R-:W-:Y:S01]  /*36b50*/  SHF.R.U32.HI R17, RZ, 0x6, R16 ;  /* 0x00000006ff117819 */ /* 0x000fe20000011610 */
[----:B-1----:R-:W-:Y:S02]  /*36b60*/  VIADD R24, R0, 0x190 ;  /* 0x0000019000187836 */ /* 0x002fe40000000000 */
[----:B------:R-:W-:Y:S02]  /*36b70*/  IMAD.MOV.U32 R27, RZ, RZ, RZ ;  /* 0x000000ffff1b7224 */ /* 0x000fe400078e00ff */
[----:B------:R-:W-:Y:S02]  /*36b80*/  IMAD.MOV.U32 R30, RZ, RZ, RZ ;  /* 0x000000ffff1e7224 */ /* 0x000fe400078e00ff */
[----:B0-----:R-:W-:Y:S01]  /*36b90*/  IMAD.MOV.U32 R33, RZ, RZ, RZ ;  /* 0x000000ffff217224 */ /* 0x001fe200078e00ff */
[----:B--2---:R-:W-:Y:S01]  /*36ba0*/  LOP3.LUT R35, R21, 0xff, RZ, 0xc0, !PT ;  /* 0x000000ff15237812 */ /* 0x004fe200078ec0ff */
[----:B------:R-:W-:-:S02]  /*36bb0*/  IMAD.MOV.U32 R34, RZ, RZ, R20 ;  /* 0x000000ffff227224 */ /* 0x000fc400078e0014 */
[----:B------:R-:W-:-:S03]  /*36bc0*/  IMAD.MOV.U32 R20, RZ, RZ, RZ ;  /* 0x000000ffff147224 */ /* 0x000fc600078e00ff */
[----:B------:R0:W-:Y:S01]  /*36bd0*/  REDG.E.OR.64.STRONG.GPU desc[UR4][R10.64+0x28], R34 ;  /* 0x000028220a00798e */ /* 0x0001e2000f12e504 */
[C---:B---3--:R-:W-:Y:S01]  /*36be0*/  SHF.L.U64.HI R19, R18.reuse, 0x10, R19 ;  /* 0x0000001012137819 */ /* 0x048fe20000010213 */
[----:B------:R-:W-:-:S03]  /*36bf0*/  IMAD.U32 R18, R18, 0x10000, RZ ;  /* 0x0001000012127824 */ /* 0x000fc600078e00ff */
[----:B------:R-:W-:Y:S02]  /*36c00*/  LOP3.LUT R29, R19, 0xffffff, RZ, 0xc0, !PT ;  /* 0x00ffffff131d7812 */ /* 0x000fe400078ec0ff */
[----:B------:R-:W-:Y:S02]  /*36c10*/  LOP3.LUT R28, R18, 0xffff0000, RZ, 0xc0, !PT ;  /* 0xffff0000121c7812 */ /* 0x000fe400078ec0ff */
[----:B------:R-:W2:Y:S01]  /*36c20*/  LDG.E.64.CONSTANT R18, desc[UR4][R6.64+0x1000] ;  /* 0x0010000406127981 */ /* 0x000ea2000c1e9b00 */
[C---:B-----5:R-:W-:Y:S01]  /*36c30*/  IMAD.SHL.U32 R21, R22.reuse, 0x100, RZ ;  /* 0x0000010016157824 */ /* 0x060fe200078e00ff */
[----:B------:R-:W-:Y:S01]  /*36c40*/  SHF.R.U64 R26, R22, 0x18, R23 ;  /* 0x00000018161a7819 */ /* 0x000fe20000001217 */
[----:B------:R-:W-:Y:S01]  /*36c50*/  IMAD.WIDE.U32 R22, R17, 0x8, R8 ;  /* 0x0000000811167825 */ /* 0x000fe200078e0008 */
[----:B0-----:R-:W-:Y:S01]  /*36c60*/  SHF.R.U32.HI R35, RZ, 0x6, R24 ;  /* 0x00000006ff237819 */ /* 0x001fe20000011618 */
[----:B------:R-:W3:Y:S02]  /*36c70*/  LDG.E.64.CONSTANT R16, desc[UR4][R6.64+0xf00] ;  /* 0x000f000406107981 */ /* 0x000ee4000c1e9b00 */
[----:B------:R-:W-:Y:S01]  /*36c80*/  VIADD R24, R0, 0x1b8 ;  /* 0x000001b800187836 */ /* 0x000fe20000000000 */
[----:B------:R-:W-:Y:S01]  /*36c90*/  LOP3.LUT R26, R26, 0xffff, RZ, 0xc0, !PT ;  /* 0x0000ffff1a1a7812 */ /* 0x000fe200078ec0ff */
[----:B------:R0:W-:Y:S01]  /*36ca0*/  REDG.E.OR.64.STRONG.GPU desc[UR4][R22.64], R20 ;  /* 0x000000141600798e */ /* 0x0001e2000f12e504 */
[----:B------:R-:W-:-:S02]  /*36cb0*/  IMAD.WIDE.U32 R34, R35, 0x8, R8 ;  /* 0x0000000823227825 */ /* 0x000fc400078e0008 */
[----:B------:R-:W-:Y:S01]  /*36cc0*/  SHF.R.U32.HI R25, RZ, 0x6, R24 ;  /* 0x00000006ff197819 */ /* 0x000fe20000011618 */
[----:B------:R1:W-:Y:S01]  /*36cd0*/  REDG.E.OR.64.STRONG.GPU desc[UR4][R22.64+0x8], R26 ;  /* 0x0000081a1600798e */ /* 0x0003e2000f12e504 */
[C---:B----4-:R-:W-:Y:S01]  /*36ce0*/  IMAD.SHL.U32 R31, R12.reuse, 0x1000000, RZ ;  /* 0x010000000c1f7824 */ /* 0x050fe200078e00ff */
[----:B------:R-:W-:Y:S01]  /*36cf0*/  SHF.R.U64 R32, R12, 0x8, R13 ;  /* 0x000000080c207819 */ /* 0x000fe2000000120d */
[----:B------:R-:W-:Y:S01]  /*36d00*/  VIADD R12, R0, 0x1e0 ;  /* 0x000001e0000c7836 */ /* 0x000fe20000000000 */
[----:B------:R4:W-:Y:S04]  /*36d10*/  REDG.E.OR.64.STRONG.GPU desc[UR4][R34.64], R28 ;  /* 0x0000001c2200798e */ /* 0x0009e8000f12e504 */
[----:B0-----:R-:W5:Y:S01]  /*36d20*/  LDG.E.64.CONSTANT R20, desc[UR4][R6.64+0x1100] ;  /* 0x0011000406147981 */ /* 0x001f62000c1e9b00 */
[----:B------:R-:W-:Y:S01]  /*36d30*/  SHF.R.U32.HI R13, RZ, 0x6, R12 ;  /* 0x00000006ff0d7819 */ /* 0x000fe2000001160c */
[----:B------:R-:W-:-:S02]  /*36d40*/  IMAD.WIDE.U32 R24, R25, 0x8, R8 ;  /* 0x0000000819187825 */ /* 0x000fc400078e0008 */
[----:B-1----:R-:W5:Y:S04]  /*36d50*/  LDG.E.64.CONSTANT R22, desc[UR4][R6.64+0x1200] ;  /* 0x0012000406167981 */ /* 0x002f68000c1e9b00 */
[----:B------:R0:W-:Y:S01]  /*36d60*/  REDG.E.OR.64.STRONG.GPU desc[UR4][R24.64], R30 ;  /* 0x0000001e1800798e */ /* 0x0001e2000f12e504 */
[----:B----4-:R-:W-:-:S03]  /*36d70*/  IMAD.WIDE.U32 R28, R13, 0x8, R8 ;  /* 0x000000080d1c7825 */ /* 0x010fc600078e0008 */
[----:B------:R-:W4:Y:S04]  /*36d80*/  LDG.E.64.CONSTANT R12, desc[UR4][R6.64+0x1300] ;  /* 0x00130004060c7981 */ /* 0x000f28000c1e9b00 */
[----:B------:R1:W-:Y:S01]  /*36d90*/  REDG.E.OR.64.STRONG.GPU desc[UR4][R24.64+0x8], R32 ;  /* 0x000008201800798e */ /* 0x0003e2000f12e504 */
[----:B------:R-:W-:Y:S01]  /*36da0*/  LOP3.LUT R26, R5, 0xff, RZ, 0xc0, !PT ;  /* 0x000000ff051a7812 */ /* 0x000fe200078ec0ff */
[----:B0-----:R-:W-:Y:S01]  /*36db0*/  VIADD R30, R0, 0x208 ;  /* 0x00000208001e7836 */ /* 0x001fe20000000000 */
[C---:B------:R-:W-:Y:S01]  /*36dc0*/  SHF.L.U64.HI R3, R2.reuse, 0x8, R3 ;  /* 0x0000000802037819 */ /* 0x040fe20000010203 */
[----:B------:R-:W-:Y:S02]  /*36dd0*/  IMAD.SHL.U32 R2, R2, 0x100, RZ ;  /* 0x0000010002027824 */ /* 0x000fe400078e00ff */
[----:B------:R-:W-:Y:S01]  /*36de0*/  IMAD.MOV.U32 R5, RZ, RZ, R4 ;  /* 0x000000ffff057224 */ /* 0x000fe200078e0004 */
[----:B------:R-:W-:Y:S01]  /*36df0*/  LOP3.LUT R31, R3, 0xffff, RZ, 0xc0, !PT ;  /* 0x0000ffff031f7812 */ /* 0x000fe200078ec0ff */
[----:B------:R-:W-:Y:S01]  /*36e00*/  IMAD.MOV.U32 R4, RZ, RZ, RZ ;  /* 0x000000ffff047224 */ /* 0x000fe200078e00ff */
[----:B-1----:R-:W-:-:S02]  /*36e10*/  SHF.R.U32.HI R33, RZ, 0x6, R30 ;  /* 0x00000006ff217819 */ /* 0x002fc4000001161e */
[----:B------:R-:W-:Y:S02]  /*36e20*/  LOP3.LUT R30, R2, 0xffffff00, RZ, 0xc0, !PT ;  /* 0xffffff00021e7812 */ /* 0x000fe400078ec0ff */
[----:B------:R-:W4:Y:S04]  /*36e30*/  LDG.E.64.CONSTANT R2, desc[UR4][R6.64+0x1400] ;  /* 0x0014000406027981 */ /* 0x000f28000c1e9b00 */
[----:B------:R0:W-:Y:S04]  /*36e40*/  REDG.E.OR.64.STRONG.GPU desc[UR4][R28.64], R4 ;  /* 0x000000041c00798e */ /* 0x0001e8000f12e504 */
[----:B------:R1:W-:Y:S01]  /*36e50*/  REDG.E.OR.64.STRONG.GPU desc[UR4][R28.64+0x8], R26 ;  /* 0x0000081a1c00798e */ /* 0x0003e2000f12e504 */
[----:B------:R-:W-:-:S03]  /*36e60*/  IMAD.U32 R25, R14, 0x10000, RZ ;  /* 0x000100000e197824 */ /* 0x000fc600078e00ff */
[----:B0-----:R-:W4:Y:S01]  /*36e70*/  LDG.E.64.CONSTANT R4, desc[UR4][R6.64+0x1500] ;  /* 0x0015000406047981 */ /* 0x001f22000c1e9b00 */
[----:B-1----:R-:W-:-:S03]  /*36e80*/  SHF.R.U64 R28, R14, 0x10, R15 ;  /* 0x000000100e1c7819 */ /* 0x002fc6000000120f */
[----:B------:R-:W4:Y:S01]  /*36e90*/  LDG.E.64.CONSTANT R14, desc[UR4][R6.64+0x1600] ;  /* 0x00160004060e7981 */ /* 0x000f22000c1e9b00 */
[----:B------:R-:W-:-:S04]  /*36ea0*/  IMAD.WIDE.U32 R32, R33, 0x8, R8 ;  /* 0x0000000821207825 */ /* 0x000fc800078e0008 */
[C---:B------:R-:W-:Y:S01]  /*36eb0*/  VIADD R24, R0.reuse, 0x230 ;  /* 0x0000023000187836 */ /* 0x040fe20000000000 */
[----:B------:R0:W-:Y:S04]  /*36ec0*/  REDG.E.OR.64.STRONG.GPU desc[UR4][R32.64], R30 ;  /* 0x0000001e2000798e */ /* 0x0001e8000f12e504 */
[----:B------:R-:W-:Y:S01]  /*36ed0*/  SHF.R.U32.HI R27, RZ, 0x6, R24 ;  /* 0x00000006ff1b7819 */ /* 0x000fe20000011618 */
[----:B------:R-:W-:Y:S02]  /*36ee0*/  IMAD.MOV.U32 R24, RZ, RZ, RZ ;  /* 0x000000ffff187224 */ /* 0x000fe400078e00ff */
[----:B0-----:R-:W-:Y:S02]  /*36ef0*/  VIADD R30, R0, 0x258 ;  /* 0x00000258001e7836 */ /* 0x001fe40000000000 */
[----:B------:R-:W-:-:S03]  /*36f00*/  IMAD.WIDE.U32 R26, R27, 0x8, R8 ;  /* 0x000000081b1a7825 */ /* 0x000fc600078e0008 */
[----:B------:R-:W-:Y:S01]  /*36f10*/  SHF.R.U32.HI R33, RZ, 0x6, R30 ;  /* 0x00000006ff217819 */ /* 0x000fe2000001161e */
[----:B------:R-:W-:Y:S01]  /*36f20*/  VIADD R32, R0, 0x2a8 ;  /* 0x000002a800207836 */ /* 0x000fe20000000000 */
[----:B------:R-:W-:Y:S01]  /*36f30*/  LOP3.LUT R28, R28, 0xffffff, RZ, 0xc0, !PT ;  /* 0x00ffffff1c1c7812 */ /* 0x000fe200078ec0ff */
[----:B------:R-:W-:Y:S01]  /*36f40*/  IMAD.MOV.U32 R29, RZ, RZ, RZ ;  /* 0x000000ffff1d7224 */ /* 0x000fe200078e00ff */
[----:B------:R0:W-:Y:S04]  /*36f50*/  REDG.E.OR.64.STRONG.GPU desc[UR4][R26.64], R24 ;  /* 0x000000181a00798e */ /* 0x0001e8000f12e504 */
[----:B------:R1:W-:Y:S01]  /*36f60*/  REDG.E.OR.64.STRONG.GPU desc[UR4][R26.64+0x8], R28 ;  /* 0x0000081c1a00798e */ /* 0x0003e2000f12e504 */
[----:B0-----:R-:W-:Y:S01]  /*36f70*/  SHF.R.U32.HI R25, RZ, 0x6, R32 ;  /* 0x00000006ff197819 */ /* 0x001fe20000011620 */
[----:B-1----:R-:W-:-:S04]  /*36f80*/  VIADD R28, R0, 0x2f8 ;  /* 0x000002f8001c7836 */ /* 0x002fc80000000000 */
[----:B------:R-:W-:-:S04]  /*36f90*/  IMAD.WIDE.U32 R24, R25, 0x8, R8 ;  /* 0x0000000819187825 */ /* 0x000fc800078e0008 */
[----:B------:R-:W-:Y:S02]  /*36fa0*/  IMAD.MOV.U32 R27, RZ, RZ, RZ ;  /* 0x000000ffff1b7224 */ /* 0x000fe400078e00ff */
[----:B--2---:R-:W-:Y:S01]  /*36fb0*/  IMAD.MOV.U32 R32, RZ, RZ, R18 ;  /* 0x000000ffff207224 */ /* 0x004fe200078e0012 */
[C---:B---3--:R-:W-:Y:S01]  /*36fc0*/  SHF.L.U64.HI R31, R16.reuse, 0x18, R17 ;  /* 0x00000018101f7819 */ /* 0x048fe20000010211 */
[----:B------:R-:W-:Y:S02]  /*36fd0*/  IMAD.SHL.U32 R30, R16, 0x1000000, RZ ;  /* 0x01000000101e7824 */ /* 0x000fe400078e00ff */
[----:B------:R-:W-:Y:S01]  /*36fe0*/  IMAD.WIDE.U32 R16, R33, 0x8, R8 ;  /* 0x0000000821107825 */ /* 0x000fe200078e0008 */
[----:B------:R-:W-:-:S03]  /*36ff0*/  LOP3.LUT R33, R19, 0xff, RZ, 0xc0, !PT ;  /* 0x000000ff13217812 */ /* 0x000fc600078ec0ff */
[----:B------:R-:W-:Y:S01]  /*37000*/  IMAD.MOV.U32 R18, RZ, RZ, RZ ;  /* 0x000000ffff127224 */ /* 0x000fe200078e00ff */
[----:B------:R0:W-:Y:S04]  /*37010*/  REDG.E.OR.64.STRONG.GPU desc[UR4][R16.64], R30 ;  /* 0x0000001e1000798e */ /* 0x0001e8000f12e504 */
[----:B------:R1:W-:Y:S01]  /*37020*/  REDG.E.OR.64.STRONG.GPU desc[UR4][R10.64+0x50], R32 ;  /* 0x000050200a00798e */ /* 0x0003e2000f12e504 */
[C---:B-----5:R-:W-:Y:S01]  /*37030*/  IMAD.SHL.U32 R19, R20.reuse, 0x100, RZ ;  /* 0x0000010014137824 */ /* 0x060fe200078e00ff */
[----:B------:R-:W-:Y:S01]  /*37040*/  SHF.R.U64 R20, R20, 0x18, R21 ;  /* 0x0000001814147819 */ /* 0x000fe20000001215 */
[----:B------:R-:W-:Y:S01]  /*37050*/  VIADD R21, R0, 0x2d0 ;  /* 0x000002d000157836 */ /* 0x000fe20000000000 */
[----:B0-----:R-:W2:Y:S02]  /*37060*/  LDG.E.64.CONSTANT R16, desc[UR4][R6.64+0x1700] ;  /* 0x0017000406107981 */ /* 0x001ea4000c1e9b00 */
[----:B------:R-:W-:-:S02]  /*37070*/  LOP3.LUT R26, R20, 0xffff, RZ, 0xc0, !PT ;  /* 0x0000ffff141a7812 */ /* 0x000fc400078ec0ff */
[C---:B------:R-:W-:Y:S01]  /*37080*/  SHF.L.U64.HI R20, R22.reuse, 0x10, R23 ;  /* 0x0000001016147819 */ /* 0x040fe20000010217 */
[----:B------:R-:W-:Y:S01]  /*37090*/  IMAD.U32 R22, R22, 0x10000, RZ ;  /* 0x0001000016167824 */ /* 0x000fe200078e00ff */
[----:B------:R-:W-:Y:S01]  /*370a0*/  SHF.R.U32.HI R21, RZ, 0x6, R21 ;  /* 0x00000006ff157819 */ /* 0x000fe20000011615 */
[----:B------:R0:W-:Y:S01]  /*370b0*/  REDG.E.OR.64.STRONG.GPU desc[UR4][R24.64], R18 ;  /* 0x000000121800798e */ /* 0x0001e2000f12e504 */
[C---:B----4-:R-:W-:Y:S01]  /*370c0*/  IMAD.SHL.U32 R29, R12.reuse, 0x1000000, RZ ;  /* 0x010000000c1d7824 */ /* 0x050fe200078e00ff */
[----:B-1----:R-:W-:Y:S01]  /*370d0*/  SHF.R.U64 R32, R12, 0x8, R13 ;  /* 0x000000080c207819 */ /* 0x002fe2000000120d */
[----:B------:R-:W-:Y:S01]  /*370e0*/  VIADD R12, R0, 0x320 ;  /* 0x00000320000c7836 */ /* 0x000fe20000000000 */
[----:B------:R-:W-:Y:S01]  /*370f0*/  SHF.R.U32.HI R31, RZ, 0x6, R28 ;  /* 0x00000006ff1f7819 */ /* 0x000fe2000001161c */
[----:B------:R-:W-:Y:S01]  /*37100*/  IMAD.WIDE.U32 R34, R21, 0x8, R8 ;  /* 0x0000000815227825 */ /* 0x000fe200078e0008 */
[----:B------:R-:W-:Y:S01]  /*37110*/  LOP3.LUT R22, R22, 0xffff0000, RZ, 0xc0, !PT ;  /* 0xffff000016167812 */ /* 0x000fe200078ec0ff */
[----:B------:R1:W-:Y:S01]  /*37120*/  REDG.E.OR.64.STRONG.GPU desc[UR4][R24.64+0x8], R26 ;  /* 0x0000081a1800798e */ /* 0x0003e2000f12e504 */
[----:B------:R-:W-:-:S03]  /*37130*/  LOP3.LUT R23, R20, 0xffffff, RZ, 0xc0, !PT ;  /* 0x00ffffff14177812 */ /* 0x000fc600078ec0ff */
[----:B------:R-:W3:Y:S01]  /*37140*/  LDG.E.64.CONSTANT R20, desc[UR4][R6.64+0x1800] ;  /* 0x0018000406147981 */ /* 0x000ee2000c1e9b00 */
[----:B------:R-:W-:-:S03]  /*37150*/  IMAD.WIDE.U32 R30, R31, 0x8, R8 ;  /* 0x000000081f1e7825 */ /* 0x000fc600078e0008 */
[----:B0-----:R-:W4:Y:S01]  /*37160*/  LDG.E.64.CONSTANT R18, desc[UR4][R6.64+0x1900] ;  /* 0x0019000406127981 */ /* 0x001f22000c1e9b00 */
[----:B------:R-:W-:-:S03]  /*37170*/  IMAD.MOV.U32 R28, RZ, RZ, RZ ;  /* 0x000000ffff1c7224 */ /* 0x000fc600078e00ff */
[----:B------:R0:W-:Y:S01]  /*37180*/  REDG.E.OR.64.STRONG.GPU desc[UR4][R34.64], R22 ;  /* 0x000000162200798e */ /* 0x0001e2000f12e504 */
[----:B-1----:R-:W-:Y:S01]  /*37190*/  SHF.R.U32.HI R25, RZ, 0x6, R12 ;  /* 0x00000006ff197819 */ /* 0x002fe2000001160c */
[----:B------:R-:W-:Y:S02]  /*371a0*/  IMAD.MOV.U32 R33, RZ, RZ, RZ ;  /* 0x000000ffff217224 */ /* 0x000fe400078e00ff */
[----:B------:R-:W5:Y:S01]  /*371b0*/  LDG.E.64.CONSTANT R12, desc[UR4][R6.64+0x1a00] ;  /* 0x001a0004060c7981 */ /* 0x000f62000c1e9b00 */
[----:B------:R-:W-:Y:S01]  /*371c0*/  LOP3.LUT R26, R3, 0xff, RZ, 0xc0, !PT ;  /* 0x000000ff031a7812 */ /* 0x000fe200078ec0ff */
[----:B------:R-:W-:Y:S02]  /*371d0*/  IMAD.MOV.U32 R3, RZ, RZ, R2 ;  /* 0x000000ffff037224 */ /* 0x000fe400078e0002 */
[----:B------:R-:W-:Y:S01]  /*371e0*/  IMAD.WIDE.U32 R24, R25, 0x8, R8 ;  /* 0x0000000819187825 */ /* 0x000fe200078e0008 */
[----:B------:R1:W-:Y:S03]  /*371f0*/  REDG.E.OR.64.STRONG.GPU desc[UR4][R30.64], R28 ;  /* 0x0000001c1e00798e */ /* 0x0003e6000f12e504 */
[----:B------:R-:W-:Y:S01]  /*37200*/  IMAD.MOV.U32 R2, RZ, RZ, RZ ;  /* 0x000000ffff027224 */ /* 0x000fe200078e00ff */
[----:B------:R1:W-:Y:S04]  /*37210*/  REDG.E.OR.64.STRONG.GPU desc[UR4][R30.64+0x8], R32 ;  /* 0x000008201e00798e */ /* 0x0003e8000f12e504 */
[----:B0-----:R-:W5:Y:S04]  /*37220*/  LDG.E.64.CONSTANT R22, desc[UR4][R6.64+0x1b00] ;  /* 0x001b000406167981 */ /* 0x001f68000c1e9b00 */
[----:B------:R0:W-:Y:S01]  /*37230*/  REDG.E.OR.64.STRONG.GPU desc[UR4][R24.64], R2 ;  /* 0x000000021800798e */ /* 0x0001e2000f12e504 */
[----:B-1----:R-:W-:Y:S01]  /*37240*/  SHF.L.U64.HI R29, R4, 0x8, R5 ;  /* 0x00000008041d7819 */ /* 0x002fe20000010205 */
[----:B------:R-:W-:-:S02]  /*37250*/  VIADD R28, R0, 0x348 ;  /* 0x00000348001c7836 */ /* 0x000fc40000000000 */
[----:B------:R1:W-:Y:S01]  /*37260*/  REDG.E.OR.64.STRONG.GPU desc[UR4][R24.64+0x8], R26 ;  /* 0x0000081a1800798e */ /* 0x0003e2000f12e504 */
[----:B------:R-:W-:Y:S02]  /*37270*/  IMAD.SHL.U32 R5, R4, 0x100, RZ ;  /* 0x0000010004057824 */ /* 0x000fe400078e00ff */
[----:B------:R-:W-:Y:S01]  /*37280*/  VIADD R4, R0, 0x370 ;  /* 0x0000037000047836 */ /* 0x000fe20000000000 */
[----:B------:R-:W-:Y:S02]  /*37290*/  SHF.R.U32.HI R33, RZ, 0x6, R28 ;  /* 0x00000006ff217819 */ /* 0x000fe4000001161c */
[----:B------:R-:W-:Y:S02]  /*372a0*/  LOP3.LUT R28, R5, 0xffffff00, RZ, 0xc0, !PT ;  /* 0xffffff00051c7812 */ /* 0x000fe400078ec0ff */
[----:B------:R-:W-:Y:S01]  /*372b0*/  SHF.R.U32.HI R31, RZ, 0x6, R4 ;  /* 0x00000006ff1f7819 */ /* 0x000fe20000011604 */
[----:B0-----:R-:W5:Y:S01]  /*372c0*/  LDG.E.64.CONSTANT R2, desc[UR4][R6.64+0x1c00] ;  /* 0x001c000406027981 */ /* 0x001f62000c1e9b00 */
[C---:B-1----:R-:W-:Y:S01]  /*372d0*/  IMAD.U32 R27, R14.reuse, 0x10000, RZ ;  /* 0x000100000e1b7824 */ /* 0x042fe200078e00ff */
[----:B------:R-:W-:-:S02]  /*372e0*/  SHF.R.U64 R14, R14, 0x10, R15 ;  /* 0x000000100e0e7819 */ /* 0x000fc4000000120f */
[----:B------:R-:W5:Y:S02]  /*372f0*/  LDG.E.64.CONSTANT R4, desc[UR4][R6.64+0x1d00] ;  /* 0x001d000406047981 */ /* 0x000f64000c1e9b00 */
[----:B------:R-:W-:Y:S02]  /*37300*/  LOP3.LUT R34, R14, 0xffffff, RZ, 0xc0, !PT ;  /* 0x00ffffff0e227812 */ /* 0x000fe400078ec0ff */
[----:B------:R-:W5:Y:S04]  /*37310*/  LDG.E.64.CONSTANT R24, desc[UR4][R6.64+0x1f00] ;  /* 0x001f000406187981 */ /* 0x000f68000c1e9b00 */
[----:B------:R5:W5:Y:S01]  /*37320*/  LDG.E.64.CONSTANT R14, desc[UR4][R6.64+0x1e00] ;  /* 0x001e0004060e7981 */ /* 0x000b62000c1e9b00 */
[----:B------:R-:W-:Y:S01]  /*37330*/  LOP3.LUT R29, R29, 0xffff, RZ, 0xc0, !PT ;  /* 0x0000ffff1d1d7812 */ /* 0x000fe200078ec0ff */
[----:B------:R-:W-:-:S04]  /*37340*/  IMAD.WIDE.U32 R32, R33, 0x8, R8 ;  /* 0x0000000821207825 */ /* 0x000fc800078e0008 */
[----:B------:R-:W-:Y:S01]  /*37350*/  IMAD.WIDE.U32 R30, R31, 0x8, R8 ;  /* 0x000000081f1e7825 */ /* 0x000fe200078e0008 */
[----:B------:R0:W-:Y:S03]  /*37360*/  REDG.E.OR.64.STRONG.GPU desc[UR4][R32.64], R28 ;  /* 0x0000001c2000798e */ /* 0x0001e6000f12e504 */
[----:B------:R-:W-:Y:S02]  /*37370*/  IMAD.MOV.U32 R26, RZ, RZ, RZ ;  /* 0x000000ffff1a7224 */ /* 0x000fe400078e00ff */
[----:B------:R-:W-:-:S03]  /*37380*/  IMAD.MOV.U32 R35, RZ, RZ, RZ ;  /* 0x000000ffff237224 */ /* 0x000fc600078e00ff */
[----:B------:R1:W-:Y:S04]  /*37390*/  REDG.E.OR.64.STRONG.GPU desc[UR4][R30.64], R26 ;  /* 0x0000001a1e00798e */ /* 0x0003e8000f12e504 */
[----:B------:R1:W-:Y:S01]  /*373a0*/  REDG.E.OR.64.STRONG.GPU desc[UR4][R30.64+0x8], R34 ;  /* 0x000008221e00798e */ /* 0x0003e2000f12e504 */
[----:B0-----:R-:W-:-:S05]  /*373b0*/  VIADD R28, R0, 0x398 ;  /* 0x00000398001c7836 */ /* 0x001fca0000000000 */
[----:B------:R-:W-:Y:S01]  /*373c0*/  SHF.R.U32.HI R33, RZ, 0x6, R28 ;  /* 0x00000006ff217819 */ /* 0x000fe2000001161c */
[----:B-1----:R-:W-:-:S05]  /*373d0*/  VIADD R26, R0, 0x3e8 ;  /* 0x000003e8001a7836 */ /* 0x002fca0000000000 */
[----:B------:R-:W-:Y:S01]  /*373e0*/  SHF.R.U32.HI R27, RZ, 0x6, R26 ;  /* 0x00000006ff1b7819 */ /* 0x000fe2000001161a */
[----:B------:R-:W-:-:S04]  /*373f0*/  IMAD.MOV.U32 R31, RZ, RZ, RZ ;  /* 0x000000ffff1f7224 */ /* 0x000fc800078e00ff */
[----:B------:R-:W-:Y:S01]  /*37400*/  IMAD.WIDE.U32 R26, R27, 0x8, R8 ;  /* 0x000000081b1a7825 */ /* 0x000fe200078e0008 */
[----:B--2---:R-:W-:-:S03]  /*37410*/  SHF.L.U64.HI R29, R16, 0x18, R17 ;  /* 0x00000018101d7819 */ /* 0x004fc60000010211 */
[----:B------:R-:W-:Y:S02]  /*37420*/  IMAD.SHL.U32 R28, R16, 0x1000000, RZ ;  /* 0x01000000101c7824 */ /* 0x000fe400078e00ff */
[----:B------:R-:W-:-:S05]  /*37430*/  IMAD.WIDE.U32 R16, R33, 0x8, R8 ;  /* 0x0000000821107825 */ /* 0x000fca00078e0008 */
[----:B------:R0:W-:Y:S01]  /*37440*/  REDG.E.OR.64.STRONG.GPU desc[UR4][R16.64], R28 ;  /* 0x0000001c1000798e */ /* 0x0001e2000f12e504 */
[----:B---3--:R-:W-:Y:S02]  /*37450*/  LOP3.LUT R21, R21, 0xff, RZ, 0xc0, !PT ;  /* 0x000000ff15157812 */ /* 0x008fe400078ec0ff */
[C---:B----4-:R-:W-:Y:S01]  /*37460*/  SHF.R.U64 R30, R18.reuse, 0x18, R19 ;  /* 0x00000018121e7819 */ /* 0x050fe20000001213 */
[----:B------:R-:W-:Y:S02]  /*37470*/  IMAD.SHL.U32 R19, R18, 0x100, RZ ;  /* 0x0000010012137824 */ /* 0x000fe400078e00ff */
[----:B------:R1:W-:Y:S01]  /*37480*/  REDG.E.OR.64.STRONG.GPU desc[UR4][R10.64+0x78], R20 ;  /* 0x000078140a00798e */ /* 0x0003e2000f12e504 */
[----:B------:R-:W-:Y:S01]  /*37490*/  IMAD.MOV.U32 R18, RZ, RZ, RZ ;  /* 0x000000ffff127224 */ /* 0x000fe200078e00ff */
[----:B------:R-:W-:Y:S01]  /*374a0*/  LOP3.LUT R30, R30, 0xffff, RZ, 0xc0, !PT ;  /* 0x0000ffff1e1e7812 */ /* 0x000fe200078ec0ff */
[----:B0-----:R-:W-:Y:S01]  /*374b0*/  VIADD R17, R0, 0x4b0 ;  /* 0x000004b000117836 */ /* 0x001fe20000000000 */
[C---:B-----5:R-:W-:Y:S01]  /*374c0*/  SHF.L.U64.HI R6, R12.reuse, 0x10, R13 ;  /* 0x000000100c067819 */ /* 0x060fe2000001020d */
[----:B------:R-:W-:Y:S01]  /*374d0*/  IMAD.U32 R16, R12, 0x10000, RZ ;  /* 0x000100000c107824 */ /* 0x000fe200078e00ff */
[----:B------:R0:W-:Y:S01]  /*374e0*/  REDG.E.OR.64.STRONG.GPU desc[UR4][R26.64], R18 ;  /* 0x000000121a00798e */ /* 0x0001e2000f12e504 */
[----:B------:R-:W-:-:S02]  /*374f0*/  VIADD R12, R0, 0x410 ;  /* 0x00000410000c7836 */ /* 0x000fc40000000000 */
[C---:B------:R-:W-:Y:S01]  /*37500*/  VIADD R13, R0.reuse, 0x438 ;  /* 0x00000438000d7836 */ /* 0x040fe20000000000 */
[----:B------:R2:W-:Y:S01]  /*37510*/  REDG.E.OR.64.STRONG.GPU desc[UR4][R26.64+0x8], R30 ;  /* 0x0000081e1a00798e */ /* 0x0005e2000f12e504 */
[C---:B-1----:R-:W-:Y:S02]  /*37520*/  VIADD R10, R0.reuse, 0x460 ;  /* 0x00000460000a7836 */ /* 0x042fe40000000000 */
[----:B------:R-:W-:Y:S02]  /*37530*/  VIADD R21, R0, 0x488 ;  /* 0x0000048800157836 */ /* 0x000fe40000000000 */
[C---:B------:R-:W-:Y:S01]  /*37540*/  IMAD.SHL.U32 R7, R22.reuse, 0x1000000, RZ ;  /* 0x0100000016077824 */ /* 0x040fe200078e00ff */
[----:B------:R-:W-:Y:S01]  /*37550*/  SHF.R.U64 R22, R22, 0x8, R23 ;  /* 0x0000000816167819 */ /* 0x000fe20000001217 */
[----:B------:R-:W-:Y:S01]  /*37560*/  VIADD R23, R0, 0x4d8 ;  /* 0x000004d800177836 */ /* 0x000fe20000000000 */
[----:B------:R-:W-:Y:S02]  /*37570*/  SHF.R.U32.HI R11, RZ, 0x6, R12 ;  /* 0x00000006ff0b7819 */ /* 0x000fe4000001160c */
[----:B------:R-:W-:-:S02]  /*37580*/  SHF.R.U32.HI R13, RZ, 0x6, R13 ;  /* 0x00000006ff0d7819 */ /* 0x000fc4000001160d */
[----:B0-----:R-:W-:Y:S02]  /*37590*/  SHF.R.U32.HI R19, RZ, 0x6, R10 ;  /* 0x00000006ff137819 */ /* 0x001fe4000001160a */
[----:B------:R-:W-:Y:S02]  /*375a0*/  SHF.R.U32.HI R21, RZ, 0x6, R21 ;  /* 0x00000006ff157819 */ /* 0x000fe40000011615 */
[----:B--2---:R-:W-:Y:S02]  /*375b0*/  SHF.R.U32.HI R27, RZ, 0x6, R17 ;  /* 0x00000006ff1b7819 */ /* 0x004fe40000011611 */
[----:B------:R-:W-:Y:S01]  /*375c0*/  SHF.R.U32.HI R23, RZ, 0x6, R23 ;  /* 0x00000006ff177819 */ /* 0x000fe20000011617 */
[--C-:B------:R-:W-:Y:S01]  /*375d0*/  IMAD.WIDE.U32 R10, R11, 0x8, R8.reuse ;  /* 0x000000080b0a7825 */ /* 0x100fe200078e0008 */
[----:B------:R-:W-:Y:S02]  /*375e0*/  LOP3.LUT R16, R16, 0xffff0000, RZ, 0xc0, !PT ;  /* 0xffff000010107812 */ /* 0x000fe400078ec0ff */
[----:B------:R-:W-:Y:S01]  /*375f0*/  LOP3.LUT R17, R6, 0xffffff, RZ, 0xc0, !PT ;  /* 0x00ffffff06117812 */ /* 0x000fe200078ec0ff */
[----:B------:R-:W-:Y:S01]  /*37600*/  IMAD.WIDE.U32 R12, R13, 0x8, R8 ;  /* 0x000000080d0c7825 */ /* 0x000fe200078e0008 */
[----:B------:R-:W-:-:S03]  /*37610*/  LOP3.LUT R28, R3, 0xff, RZ, 0xc0, !PT ;  /* 0x000000ff031c7812 */ /* 0x000fc600078ec0ff */
[----:B------:R-:W-:Y:S01]  /*37620*/  IMAD.WIDE.U32 R18, R19, 0x8, R8 ;  /* 0x0000000813127825 */ /* 0x000fe200078e0008 */
[----:B------:R-:W-:Y:S01]  /*37630*/  REDG.E.OR.64.STRONG.GPU desc[UR4][R10.64], R16 ;  /* 0x000000100a00798e */ /* 0x000fe2000f12e504 */
[----:B------:R-:W-:Y:S02]  /*37640*/  SHF.L.U64.HI R5, R4, 0x8, R5 ;  /* 0x0000000804057819 */ /* 0x000fe40000010205 */
[----:B------:R-:W-:-:S04]  /*37650*/  IMAD.WIDE.U32 R20, R21, 0x8, R8 ;  /* 0x0000000815147825 */ /* 0x000fc800078e0008 */
[----:B------:R-:W-:-:S04]  /*37660*/  IMAD.WIDE.U32 R26, R27, 0x8, R8 ;  /* 0x000000081b1a7825 */ /* 0x000fc800078e0008 */
[----:B------:R-:W-:-:S04]  /*37670*/  IMAD.WIDE.U32 R8, R23, 0x8, R8 ;  /* 0x0000000817087825 */ /* 0x000fc800078e0008 */
[----:B------:R-:W-:Y:S02]  /*37680*/  IMAD.MOV.U32 R6, RZ, RZ, RZ ;  /* 0x000000ffff067224 */ /* 0x000fe400078e00ff */
[----:B------:R-:W-:Y:S02]  /*37690*/  IMAD.MOV.U32 R23, RZ, RZ, RZ ;  /* 0x000000ffff177224 */ /* 0x000fe400078e00ff */
[----:B------:R-:W-:Y:S01]  /*376a0*/  IMAD.MOV.U32 R3, RZ, RZ, R2 ;  /* 0x000000ffff037224 */ /* 0x000fe200078e0002 */
[----:B------:R-:W-:Y:S01]  /*376b0*/  SHF.R.U64 R0, R14, 0x10, R15 ;  /* 0x000000100e007819 */ /* 0x000fe2000000120f */
[----:B------:R-:W-:Y:S01]  /*376c0*/  IMAD.SHL.U32 R4, R4, 0x100, RZ ;  /* 0x0000010004047824 */ /* 0x000fe200078e00ff */
[----:B------:R0:W-:Y:S01]  /*376d0*/  REDG.E.OR.64.STRONG.GPU desc[UR4][R12.64], R6 ;  /* 0x000000060c00798e */ /* 0x0001e2000f12e504 */
[----:B------:R-:W-:Y:S01]  /*376e0*/  IMAD.MOV.U32 R2, RZ, RZ, RZ ;  /* 0x000000ffff027224 */ /* 0x000fe200078e00ff */
[----:B------:R-:W-:Y:S01]  /*376f0*/  LOP3.LUT R5, R5, 0xffff, RZ, 0xc0, !PT ;  /* 0x0000ffff05057812 */ /* 0x000fe200078ec0ff */
[----:B------:R-:W-:Y:S01]  /*37700*/  IMAD.MOV.U32 R29, RZ, RZ, RZ ;  /* 0x000000ffff1d7224 */ /* 0x000fe200078e00ff */
[----:B------:R-:W-:Y:S01]  /*37710*/  REDG.E.OR.64.STRONG.GPU desc[UR4][R12.64+0x8], R22 ;  /* 0x000008160c00798e */ /* 0x000fe2000f12e504 */
[----:B------:R-:W-:Y:S01]  /*37720*/  LOP3.LUT R4, R4, 0xffffff00, RZ, 0xc0, !PT ;  /* 0xffffff0004047812 */ /* 0x000fe200078ec0ff */
[----:B------:R-:W-:-:S02]  /*37730*/  IMAD.U32 R15, R14, 0x10000, RZ ;  /* 0x000100000e0f7824 */ /* 0x000fc400078e00ff */
[----:B------:R1:W-:Y:S01]  /*37740*/  REDG.E.OR.64.STRONG.GPU desc[UR4][R18.64], R2 ;  /* 0x000000021200798e */ /* 0x0003e2000f12e504 */
[----:B------:R-:W-:-:S03]  /*37750*/  IMAD.MOV.U32 R14, RZ, RZ, RZ ;  /* 0x000000ffff0e7224 */ /* 0x000fc600078e00ff */
[----:B------:R-:W-:Y:S01]  /*37760*/  REDG.E.OR.64.STRONG.GPU desc[UR4][R18.64+0x8], R28 ;  /* 0x0000081c1200798e */ /* 0x000fe2000f12e504 */
[C---:B0-----:R-:W-:Y:S01]  /*37770*/  SHF.L.U64.HI R7, R24.reuse, 0x18, R25 ;  /* 0x0000001818077819 */ /* 0x041fe20000010219 */
[----:B------:R-:W-:Y:S02]  /*37780*/  IMAD.SHL.U32 R6, R24, 0x1000000, RZ ;  /* 0x0100000018067824 */ /* 0x000fe400078e00ff */
[----:B------:R-:W-:Y:S04]  /*37790*/  REDG.E.OR.64.STRONG.GPU desc[UR4][R20.64], R4 ;  /* 0x000000041400798e */ /* 0x000fe8000f12e504 */
[----:B------:R-:W-:Y:S01]  /*377a0*/  REDG.E.OR.64.STRONG.GPU desc[UR4][R26.64], R14 ;  /* 0x0000000e1a00798e */ /* 0x000fe2000f12e504 */
[----:B-1----:R-:W-:Y:S01]  /*377b0*/  LOP3.LUT R2, R0, 0xffffff, RZ, 0xc0, !PT ;  /* 0x00ffffff00027812 */ /* 0x002fe200078ec0ff */
[----:B------:R-:W-:-:S05]  /*377c0*/  IMAD.MOV.U32 R3, RZ, RZ, RZ ;  /* 0x000000ffff037224 */ /* 0x000fca00078e00ff */
[----:B------:R-:W-:Y:S04]  /*377d0*/  REDG.E.OR.64.STRONG.GPU desc[UR4][R26.64+0x8], R2 ;  /* 0x000008021a00798e */ /* 0x000fe8000f12e504 */
[----:B------:R-:W-:Y:S01]  /*377e0*/  REDG.E.OR.64.STRONG.GPU desc[UR4][R8.64], R6 ;  /* 0x000000060800798e */ /* 0x000fe2000f12e504 */
[----:B------:R-:W-:Y:S05]  /*377f0*/  EXIT ;  /* 0x000000000000794d */ /* 0x000fea0003800000 */
.L_x_1024:
        /* <DEDUP_REMOVED lines=13> */
.L_x_1026:
        /* <DEDUP_REMOVED lines=8> */
.L_x_1027:
[----:B------:R-:W-:Y:S05]  /*37950*/  BSYNC.RECONVERGENT B0 ;  /* 0x0000000000007941 */ /* 0x000fea0003800200 */
.L_x_1025:
        /* <DEDUP_REMOVED lines=17> */
.L_x_1029:
[CC--:B------:R-:W-:Y:S01]  /*37a70*/  SHF.L.U64.HI R7, R10.reuse, R13.reuse, R12 ;  /* 0x0000000d0a077219 */ /* 0x0c0fe2000001020c */
[----:B------:R-:W-:Y:S01]  /*37a80*/  IMAD.WIDE.U32 R4, R5, 0x8, R8 ;  /* 0x0000000805047825 */ /* 0x000fe200078e0008 */
[----:B------:R-:W-:-:S05]  /*37a90*/  SHF.L.U32 R6, R10, R13, RZ ;  /* 0x0000000d0a067219 */ /* 0x000fca00000006ff */
[----:B------:R0:W-:Y:S02]  /*37aa0*/  REDG.E.OR.64.STRONG.GPU desc[UR4][R4.64], R6 ;  /* 0x000000060400798e */ /* 0x0001e4000f12e504 */
.L_x_1030:
[----:B------:R-:W-:Y:S05]  /*37ab0*/  BSYNC.RECONVERGENT B0 ;  /* 0x0000000000007941 */ /* 0x000fea0003800200 */
.L_x_1028:
        /* <DEDUP_REMOVED lines=17> */
.L_x_1032:
[CC--:B------:R-:W-:Y:S01]  /*37bd0*/  SHF.L.U64.HI R7, R10.reuse, R13.reuse, R12 ;  /* 0x0000000d0a077219 */ /* 0x0c0fe2000001020c */
[----:B------:R-:W-:Y:S01]  /*37be0*/  IMAD.WIDE.U32 R4, R5, 0x8, R8 ;  /* 0x0000000805047825 */ /* 0x000fe200078e0008 */
[----:B------:R-:W-:-:S05]  /*37bf0*/  SHF.L.U32 R6, R10, R13, RZ ;  /* 0x0000000d0a067219 */ /* 0x000fca00000006ff */
[----:B------:R1:W-:Y:S02]  /*37c00*/  REDG.E.OR.64.STRONG.GPU desc[UR4][R4.64], R6 ;  /* 0x000000060400798e */ /* 0x0003e4000f12e504 */
.L_x_1033:
[----:B------:R-:W-:Y:S05]  /*37c10*/  BSYNC.RECONVERGENT B0 ;  /* 0x0000000000007941 */ /* 0x000fea0003800200 */
.L_x_1031:
        /* <DEDUP_REMOVED lines=17> */
.L_x_1035:
[CC--:B------:R-:W-:Y:S01]  /*37d30*/  SHF.L.U64.HI R7, R10.reuse, R13.reuse, R12 ;  /* 0x0000000d0a077219 */ /* 0x0c0fe2000001020c */
[----:B------:R-:W-:Y:S01]  /*37d40*/  IMAD.WIDE.U32 R4, R5, 0x8, R8 ;  /* 0x0000000805047825 */ /* 0x000fe200078e0008 */
[----:B------:R-:W-:-:S05]  /*37d50*/  SHF.L.U32 R6, R10, R13, RZ ;  /* 0x0000000d0a067219 */ /* 0x000fca00000006ff */
[----:B------:R0:W-:Y:S02]  /*37d60*/  REDG.E.OR.64.STRONG.GPU desc[UR4][R4.64], R6 ;  /* 0x000000060400798e */ /* 0x0001e4000f12e504 */
.L_x_1036:
[----:B------:R-:W-:Y:S05]  /*37d70*/  BSYNC.RECONVERGENT B0 ;  /* 0x0000000000007941 */ /* 0x000fea0003800200 */
.L_x_1034:
        /* <DEDUP_REMOVED lines=30> */
.L_x_1038:
[CC--:B------:R-:W-:Y:S02]  /*37f60*/  SHF.L.U64.HI R7, R4.reuse, R17.reuse, R14 ;  /* 0x0000001104077219 */ /* 0x0c0fe4000001020e */
[----:B------:R-:W-:Y:S01]  /*37f70*/  SHF.L.U32 R6, R4, R17, RZ ;  /* 0x0000001104067219 */ /* 0x000fe200000006ff */
[----:B------:R-:W-:-:S05]  /*37f80*/  IMAD.WIDE.U32 R4, R15, 0x8, R8 ;  /* 0x000000080f047825 */ /* 0x000fca00078e0008 */
[----:B------:R1:W-:Y:S02]  /*37f90*/  REDG.E.OR.64.STRONG.GPU desc[UR4][R4.64], R6 ;  /* 0x000000060400798e */ /* 0x0003e4000f12e504 */
.L_x_1039:
[----:B------:R-:W-:Y:S05]  /*37fa0*/  BSYNC.RECONVERGENT B0 ;  /* 0x0000000000007941 */ /* 0x000fea0003800200 */
.L_x_1037:
        /* <DEDUP_REMOVED lines=17> */
.L_x_1041:
[CC--:B------:R-:W-:Y:S01]  /*380c0*/  SHF.L.U64.HI R7, R10.reuse, R13.reuse, R12 ;  /* 0x0000000d0a077219 */ /* 0x0c0fe2000001020c */
[----:B------:R-:W-:Y:S01]  /*380d0*/  IMAD.WIDE.U32 R4, R5, 0x8, R8 ;  /* 0x0000000805047825 */ /* 0x000fe200078e0008 */
[----:B------:R-:W-:-:S05]  /*380e0*/  SHF.L.U32 R6, R10, R13, RZ ;  /* 0x0000000d0a067219 */ /* 0x000fca00000006ff */
[----:B------:R0:W-:Y:S02]  /*380f0*/  REDG.E.OR.64.STRONG.GPU desc[UR4][R4.64], R6 ;  /* 0x000000060400798e */ /* 0x0001e4000f12e504 */
.L_x_1042:
[----:B------:R-:W-:Y:S05]  /*38100*/  BSYNC.RECONVERGENT B0 ;  /* 0x0000000000007941 */ /* 0x000fea0003800200 */
.L_x_1040:
        /* <DEDUP_REMOVED lines=17> */
.L_x_1044:
[CC--:B------:R-:W-:Y:S01]  /*38220*/  SHF.L.U64.HI R7, R10.reuse, R13.reuse, R12 ;  /* 0x0000000d0a077219 */ /* 0x0c0fe2000001020c */
[----:B------:R-:W-:Y:S01]  /*38230*/  IMAD.WIDE.U32 R4, R5, 0x8, R8 ;  /* 0x0000000805047825 */ /* 0x000fe200078e0008 */
[----:B------:R-:W-:-:S05]  /*38240*/  SHF.L.U32 R6, R10, R13, RZ ;  /* 0x0000000d0a067219 */ /* 0x000fca00000006ff */
[----:B------:R1:W-:Y:S02]  /*38250*/  REDG.E.OR.64.STRONG.GPU desc[UR4][R4.64], R6 ;  /* 0x000000060400798e */ /* 0x0003e4000f12e504 */
.L_x_1045:
[----:B------:R-:W-:Y:S05]  /*38260*/  BSYNC.RECONVERGENT B0 ;  /* 0x0000000000007941 */ /* 0x000fea0003800200 */
.L_x_1043:
        /* <DEDUP_REMOVED lines=17> */
.L_x_1047:
[CC--:B------:R-:W-:Y:S01]  /*38380*/  SHF.L.U64.HI R7, R10.reuse, R13.reuse, R12 ;  /* 0x0000000d0a077219 */ /* 0x0c0fe2000001020c */
[----:B------:R-:W-:Y:S01]  /*38390*/  IMAD.WIDE.U32 R4, R5, 0x8, R8 ;  /* 0x0000000805047825 */ /* 0x000fe200078e0008 */
[----:B------:R-:W-:-:S05]  /*383a0*/  SHF.L.U32 R6, R10, R13, RZ ;  /* 0x0000000d0a067219 */ /* 0x000fca00000006ff */
[----:B------:R0:W-:Y:S02]  /*383b0*/  REDG.E.OR.64.STRONG.GPU desc[UR4][R4.64], R6 ;  /* 0x000000060400798e */ /* 0x0001e4000f12e504 */
.L_x_1048:
[----:B------:R-:W-:Y:S05]  /*383c0*/  BSYNC.RECONVERGENT B0 ;  /* 0x0000000000007941 */ /* 0x000fea0003800200 */
.L_x_1046:
        /* <DEDUP_REMOVED lines=30> */
.L_x_1050:
[CC--:B------:R-:W-:Y:S02]  /*385b0*/  SHF.L.U64.HI R7, R4.reuse, R17.reuse, R14 ;  /* 0x0000001104077219 */ /* 0x0c0fe4000001020e */
[----:B------:R-:W-:Y:S01]  /*385c0*/  SHF.L.U32 R6, R4, R17, RZ ;  /* 0x0000001104067219 */ /* 0x000fe200000006ff */
[----:B------:R-:W-:-:S05]  /*385d0*/  IMAD.WIDE.U32 R4, R15, 0x8, R8 ;  /* 0x000000080f047825 */ /* 0x000fca00078e0008 */
[----:B------:R1:W-:Y:S02]  /*385e0*/  REDG.E.OR.64.STRONG.GPU desc[UR4][R4.64], R6 ;  /* 0x000000060400798e */ /* 0x0003e4000f12e504 */
.L_x_1051:
[----:B------:R-:W-:Y:S05]  /*385f0*/  BSYNC.RECONVERGENT B0 ;  /* 0x0000000000007941 */ /* 0x000fea0003800200 */
.L_x_1049:
        /* <DEDUP_REMOVED lines=17> */
.L_x_1053:
[CC--:B------:R-:W-:Y:S01]  /*38710*/  SHF.L.U64.HI R7, R10.reuse, R13.reuse, R12 ;  /* 0x0000000d0a077219 */ /* 0x0c0fe2000001020c */
[----:B------:R-:W-:Y:S01]  /*38720*/  IMAD.WIDE.U32 R4, R5, 0x8, R8 ;  /* 0x0000000805047825 */ /* 0x000fe200078e0008 */
[----:B------:R-:W-:-:S05]  /*38730*/  SHF.L.U32 R6, R10, R13, RZ ;  /* 0x0000000d0a067219 */ /* 0x000fca00000006ff */
[----:B------:R0:W-:Y:S02]  /*38740*/  REDG.E.OR.64.STRONG.GPU desc[UR4][R4.64], R6 ;  /* 0x000000060400798e */ /* 0x0001e4000f12e504 */
.L_x_1054:
[----:B------:R-:W-:Y:S05]  /*38750*/  BSYNC.RECONVERGENT B0 ;  /* 0x0000000000007941 */ /* 0x000fea0003800200 */
.L_x_1052:
        /* <DEDUP_REMOVED lines=17> */
.L_x_1056:
[CC--:B------:R-:W-:Y:S01]  /*38870*/  SHF.L.U64.HI R7, R10.reuse, R13.reuse, R12 ;  /* 0x0000000d0a077219 */ /* 0x0c0fe2000001020c */
[----:B------:R-:W-:Y:S01]  /*38880*/  IMAD.WIDE.U32 R4, R5, 0x8, R8 ;  /* 0x0000000805047825 */ /* 0x000fe200078e0008 */
[----:B------:R-:W-:-:S05]  /*38890*/  SHF.L.U32 R6, R10, R13, RZ ;  /* 0x0000000d0a067219 */ /* 0x000fca00000006ff */
[----:B------:R1:W-:Y:S02]  /*388a0*/  REDG.E.OR.64.STRONG.GPU desc[UR4][R4.64], R6 ;  /* 0x000000060400798e */ /* 0x0003e4000f12e504 */
.L_x_1057:
[----:B------:R-:W-:Y:S05]  /*388b0*/  BSYNC.RECONVERGENT B0 ;  /* 0x0000000000007941 */ /* 0x000fea0003800200 */
.L_x_1055:
        /* <DEDUP_REMOVED lines=30> */
.L_x_1059:
[CC--:B------:R-:W-:Y:S02]  /*38aa0*/  SHF.L.U64.HI R7, R4.reuse, R17.reuse, R14 ;  /* 0x0000001104077219 */ /* 0x0c0fe4000001020e */
[----:B------:R-:W-:Y:S01]  /*38ab0*/  SHF.L.U32 R6, R4, R17, RZ ;  /* 0x0000001104067219 */ /* 0x000fe200000006ff */
[----:B------:R-:W-:-:S05]  /*38ac0*/  IMAD.WIDE.U32 R4, R15, 0x8, R8 ;  /* 0x000000080f047825 */ /* 0x000fca00078e0008 */
[----:B------:R0:W-:Y:S02]  /*38ad0*/  REDG.E.OR.64.STRONG.GPU desc[UR4][R4.64], R6 ;  /* 0x000000060400798e */ /* 0x0001e4000f12e504 */
.L_x_1060:
[----:B------:R-:W-:Y:S05]  /*38ae0*/  BSYNC.RECONVERGENT B0 ;  /* 0x0000000000007941 */ /* 0x000fea0003800200 */
.L_x_1058:
        /* <DEDUP_REMOVED lines=17> */
.L_x_1062:
[CC--:B------:R-:W-:Y:S01]  /*38c00*/  SHF.L.U64.HI R7, R10.reuse, R13.reuse, R12 ;  /* 0x0000000d0a077219 */ /* 0x0c0fe2000001020c */
[----:B------:R-:W-:Y:S01]  /*38c10*/  IMAD.WIDE.U32 R4, R5, 0x8, R8 ;  /* 0x0000000805047825 */ /* 0x000fe200078e0008 */
[----:B------:R-:W-:-:S05]  /*38c20*/  SHF.L.U32 R6, R10, R13, RZ ;  /* 0x0000000d0a067219 */ /* 0x000fca00000006ff */
[----:B------:R1:W-:Y:S02]  /*38c30*/  REDG.E.OR.64.STRONG.GPU desc[UR4][R4.64], R6 ;  /* 0x000000060400798e */ /* 0x0003e4000f12e504 */
.L_x_1063:
[----:B------:R-:W-:Y:S05]  /*38c40*/  BSYNC.RECONVERGENT B0 ;  /* 0x0000000000007941 */ /* 0x000fea0003800200 */
.L_x_1061:
        /* <DEDUP_REMOVED lines=17> */
.L_x_1065:
[CC--:B------:R-:W-:Y:S01]  /*38d60*/  SHF.L.U64.HI R7, R10.reuse, R13.reuse, R12 ;  /* 0x0000000d0a077219 */ /* 0x0c0fe2000001020c */
[----:B------:R-:W-:Y:S01]  /*38d70*/  IMAD.WIDE.U32 R4, R5, 0x8, R8 ;  /* 0x0000000805047825 */ /* 0x000fe200078e0008 */
[----:B------:R-:W-:-:S05]  /*38d80*/  SHF.L.U32 R6, R10, R13, RZ ;  /* 0x0000000d0a067219 */ /* 0x000fca00000006ff */
[----:B------:R0:W-:Y:S02]  /*38d90*/  REDG.E.OR.64.STRONG.GPU desc[UR4][R4.64], R6 ;  /* 0x000000060400798e */ /* 0x0001e4000f12e504 */
.L_x_1066:
[----:B------:R-:W-:Y:S05]  /*38da0*/  BSYNC.RECONVERGENT B0 ;  /* 0x0000000000007941 */ /* 0x000fea0003800200 */
.L_x_1064:
        /* <DEDUP_REMOVED lines=17> */
.L_x_1068:
[CC--:B------:R-:W-:Y:S01]  /*38ec0*/  SHF.L.U64.HI R7, R10.reuse, R13.reuse, R12 ;  /* 0x0000000d0a077219 */ /* 0x0c0fe2000001020c */
[----:B------:R-:W-:Y:S01]  /*38ed0*/  IMAD.WIDE.U32 R4, R5, 0x8, R8 ;  /* 0x0000000805047825 */ /* 0x000fe200078e0008 */
[----:B------:R-:W-:-:S05]  /*38ee0*/  SHF.L.U32 R6, R10, R13, RZ ;  /* 0x0000000d0a067219 */ /* 0x000fca00000006ff */
[----:B------:R1:W-:Y:S02]  /*38ef0*/  REDG.E.OR.64.STRONG.GPU desc[UR4][R4.64], R6 ;  /* 0x000000060400798e */ /* 0x0003e4000f12e504 */
.L_x_1069:
[----:B------:R-:W-:Y:S05]  /*38f00*/  BSYNC.RECONVERGENT B0 ;  /* 0x0000000000007941 */ /* 0x000fea0003800200 */
.L_x_1067:
        /* <DEDUP_REMOVED lines=30> */
.L_x_1071:
[CC--:B------:R-:W-:Y:S02]  /*390f0*/  SHF.L.U64.HI R7, R4.reuse, R17.reuse, R14 ;  /* 0x0000001104077219 */ /* 0x0c0fe4000001020e */
[----:B------:R-:W-:Y:S01]  /*39100*/  SHF.L.U32 R6, R4, R17, RZ ;  /* 0x0000001104067219 */ /* 0x000fe200000006ff */
[----:B------:R-:W-:-:S05]  /*39110*/  IMAD.WIDE.U32 R4, R15, 0x8, R8 ;  /* 0x000000080f047825 */ /* 0x000fca00078e0008 */
[----:B------:R0:W-:Y:S02]  /*39120*/  REDG.E.OR.64.STRONG.GPU desc[UR4][R4.64], R6 ;  /* 0x000000060400798e */ /* 0x0001e4000f12e504 */
.L_x_1072:
[----:B------:R-:W-:Y:S05]  /*39130*/  BSYNC.RECONVERGENT B0 ;  /* 0x0000000000007941 */ /* 0x000fea0003800200 */
.L_x_1070:
        /* <DEDUP_REMOVED lines=17> */
.L_x_1074:
[CC--:B------:R-:W-:Y:S01]  /*39250*/  SHF.L.U64.HI R7, R10.reuse, R13.reuse, R12 ;  /* 0x0000000d0a077219 */ /* 0x0c0fe2000001020c */
[----:B------:R-:W-:Y:S01]  /*39260*/  IMAD.WIDE.U32 R4, R5, 0x8, R8 ;  /* 0x0000000805047825 */ /* 0x000fe200078e0008 */
[----:B------:R-:W-:-:S05]  /*39270*/  SHF.L.U32 R6, R10, R13, RZ ;  /* 0x0000000d0a067219 */ /* 0x000fca00000006ff */
[----:B------:R1:W-:Y:S02]  /*39280*/  REDG.E.OR.64.STRONG.GPU desc[UR4][R4.64], R6 ;  /* 0x000000060400798e */ /* 0x0003e4000f12e504 */
.L_x_1075:
[----:B------:R-:W-:Y:S05]  /*39290*/  BSYNC.RECONVERGENT B0 ;  /* 0x0000000000007941 */ /* 0x000fea0003800200 */
.L_x_1073:
        /* <DEDUP_REMOVED lines=17> */
.L_x_1077:
[CC--:B------:R-:W-:Y:S01]  /*393b0*/  SHF.L.U64.HI R7, R10.reuse, R13.reuse, R12 ;  /* 0x0000000d0a077219 */ /* 0x0c0fe2000001020c */
[----:B------:R-:W-:Y:S01]  /*393c0*/  IMAD.WIDE.U32 R4, R5, 0x8, R8 ;  /* 0x0000000805047825 */ /* 0x000fe200078e0008 */
[----:B------:R-:W-:-:S05]  /*393d0*/  SHF.L.U32 R6, R10, R13, RZ ;  /* 0x0000000d0a067219 */ /* 0x000fca00000006ff */
[----:B------:R0:W-:Y:S02]  /*393e0*/  REDG.E.OR.64.STRONG.GPU desc[UR4][R4.64], R6 ;  /* 0x000000060400798e */ /* 0x0001e4000f12e504 */
.L_x_1078:
[----:B------:R-:W-:Y:S05]  /*393f0*/  BSYNC.RECONVERGENT B0 ;  /* 0x0000000000007941 */ /* 0x000fea0003800200 */
.L_x_1076:
        /* <DEDUP_REMOVED lines=30> */
.L_x_1080:
[CC--:B------:R-:W-:Y:S02]  /*395e0*/  SHF.L.U64.HI R7, R4.reuse, R17.reuse, R14 ;  /* 0x0000001104077219 */ /* 0x0c0fe4000001020e */
[----:B------:R-:W-:Y:S01]  /*395f0*/  SHF.L.U32 R6, R4, R17, RZ ;  /* 0x0000001104067219 */ /* 0x000fe200000006ff */
[----:B------:R-:W-:-:S05]  /*39600*/  IMAD.WIDE.U32 R4, R15, 0x8, R8 ;  /* 0x000000080f047825 */ /* 0x000fca00078e0008 */
[----:B------:R1:W-:Y:S02]  /*39610*/  REDG.E.OR.64.STRONG.GPU desc[UR4][R4.64], R6 ;  /* 0x000000060400798e */ /* 0x0003e4000f12e504 */
.L_x_1081:
[----:B------:R-:W-:Y:S05]  /*39620*/  BSYNC.RECONVERGENT B0 ;  /* 0x0000000000007941 */ /* 0x000fea0003800200 */
.L_x_1079:
        /* <DEDUP_REMOVED lines=17> */
.L_x_1083:
[CC--:B------:R-:W-:Y:S01]  /*39740*/  SHF.L.U64.HI R7, R10.reuse, R13.reuse, R12 ;  /* 0x0000000d0a077219 */ /* 0x0c0fe2000001020c */
[----:B------:R-:W-:Y:S01]  /*39750*/  IMAD.WIDE.U32 R4, R5, 0x8, R8 ;  /* 0x0000000805047825 */ /* 0x000fe200078e0008 */
[----:B------:R-:W-:-:S05]  /*39760*/  SHF.L.U32 R6, R10, R13, RZ ;  /* 0x0000000d0a067219 */ /* 0x000fca00000006ff */
[----:B------:R0:W-:Y:S02]  /*39770*/  REDG.E.OR.64.STRONG.GPU desc[UR4][R4.64], R6 ;  /* 0x000000060400798e */ /* 0x0001e4000f12e504 */
.L_x_1084:
[----:B------:R-:W-:Y:S05]  /*39780*/  BSYNC.RECONVERGENT B0 ;  /* 0x0000000000007941 */ /* 0x000fea0003800200 */
.L_x_1082:
        /* <DEDUP_REMOVED lines=17> */
.L_x_1086:
[CC--:B------:R-:W-:Y:S01]  /*398a0*/  SHF.L.U64.HI R7, R10.reuse, R13.reuse, R12 ;  /* 0x0000000d0a077219 */ /* 0x0c0fe2000001020c */
[----:B------:R-:W-:Y:S01]  /*398b0*/  IMAD.WIDE.U32 R4, R5, 0x8, R8 ;  /* 0x0000000805047825 */ /* 0x000fe200078e0008 */
[----:B------:R-:W-:-:S05]  /*398c0*/  SHF.L.U32 R6, R10, R13, RZ ;  /* 0x0000000d0a067219 */ /* 0x000fca00000006ff */
[----:B------:R1:W-:Y:S02]  /*398d0*/  REDG.E.OR.64.STRONG.GPU desc[UR4][R4.64], R6 ;  /* 0x000000060400798e */ /* 0x0003e4000f12e504 */
.L_x_1087:
[----:B------:R-:W-:Y:S05]  /*398e0*/  BSYNC.RECONVERGENT B0 ;  /* 0x0000000000007941 */ /* 0x000fea0003800200 */
.L_x_1085:
        /* <DEDUP_REMOVED lines=17> */
.L_x_1089:
[CC--:B------:R-:W-:Y:S01]  /*39a00*/  SHF.L.U64.HI R7, R10.reuse, R13.reuse, R12 ;  /* 0x0000000d0a077219 */ /* 0x0c0fe2000001020c */
[----:B------:R-:W-:Y:S01]  /*39a10*/  IMAD.WIDE.U32 R4, R5, 0x8, R8 ;  /* 0x0000000805047825 */ /* 0x000fe200078e0008 */
[----:B------:R-:W-:-:S05]  /*39a20*/  SHF.L.U32 R6, R10, R13, RZ ;  /* 0x0000000d0a067219 */ /* 0x000fca00000006ff */
[----:B------:R0:W-:Y:S02]  /*39a30*/  REDG.E.OR.64.STRONG.GPU desc[UR4][R4.64], R6 ;  /* 0x000000060400798e */ /* 0x0001e4000f12e504 */
.L_x_1090:
[----:B------:R-:W-:Y:S05]  /*39a40*/  BSYNC.RECONVERGENT B0 ;  /* 0x0000000000007941 */ /* 0x000fea0003800200 */
.L_x_1088:
        /* <DEDUP_REMOVED lines=30> */
.L_x_1092:
[CC--:B------:R-:W-:Y:S02]  /*39c30*/  SHF.L.U64.HI R7, R4.reuse, R17.reuse, R14 ;  /* 0x0000001104077219 */ /* 0x0c0fe4000001020e */
[----:B------:R-:W-:Y:S01]  /*39c40*/  SHF.L.U32 R6, R4, R17, RZ ;  /* 0x0000001104067219 */ /* 0x000fe200000006ff */
[----:B------:R-:W-:-:S05]  /*39c50*/  IMAD.WIDE.U32 R4, R15, 0x8, R8 ;  /* 0x000000080f047825 */ /* 0x000fca00078e0008 */
[----:B------:R1:W-:Y:S02]  /*39c60*/  REDG.E.OR.64.STRONG.GPU desc[UR4][R4.64], R6 ;  /* 0x000000060400798e */ /* 0x0003e4000f12e504 */
.L_x_1093:
[----:B------:R-:W-:Y:S05]  /*39c70*/  BSYNC.RECONVERGENT B0 ;  /* 0x0000000000007941 */ /* 0x000fea0003800200 */
.L_x_1091:
        /* <DEDUP_REMOVED lines=17> */
.L_x_1095:
[CC--:B------:R-:W-:Y:S01]  /*39d90*/  SHF.L.U64.HI R7, R10.reuse, R13.reuse, R12 ;  /* 0x0000000d0a077219 */ /* 0x0c0fe2000001020c */
[----:B------:R-:W-:Y:S01]  /*39da0*/  IMAD.WIDE.U32 R4, R5, 0x8, R8 ;  /* 0x0000000805047825 */ /* 0x000fe200078e0008 */
[----:B------:R-:W-:-:S05]  /*39db0*/  SHF.L.U32 R6, R10, R13, RZ ;  /* 0x0000000d0a067219 */ /* 0x000fca00000006ff */
[----:B------:R0:W-:Y:S02]  /*39dc0*/  REDG.E.OR.64.STRONG.GPU desc[UR4][R4.64], R6 ;  /* 0x000000060400798e */ /* 0x0001e4000f12e504 */
.L_x_1096:
[----:B------:R-:W-:Y:S05]  /*39dd0*/  BSYNC.RECONVERGENT B0 ;  /* 0x0000000000007941 */ /* 0x000fea0003800200 */
.L_x_1094:
        /* <DEDUP_REMOVED lines=17> */
.L_x_1098:
[CC--:B------:R-:W-:Y:S01]  /*39ef0*/  SHF.L.U64.HI R7, R10.reuse, R13.reuse, R12 ;  /* 0x0000000d0a077219 */ /* 0x0c0fe2000001020c */
[----:B------:R-:W-:Y:S01]  /*39f00*/  IMAD.WIDE.U32 R4, R5, 0x8, R8 ;  /* 0x0000000805047825 */ /* 0x000fe200078e0008 */
[----:B------:R-:W-:-:S05]  /*39f10*/  SHF.L.U32 R6, R10, R13, RZ ;  /* 0x0000000d0a067219 */ /* 0x000fca00000006ff */
[----:B------:R1:W-:Y:S02]  /*39f20*/  REDG.E.OR.64.STRONG.GPU desc[UR4][R4.64], R6 ;  /* 0x000000060400798e */ /* 0x0003e4000f12e504 */
.L_x_1099:
[----:B------:R-:W-:Y:S05]  /*39f30*/  BSYNC.RECONVERGENT B0 ;  /* 0x0000000000007941 */ /* 0x000fea0003800200 */
.L_x_1097:
        /* <DEDUP_REMOVED lines=16> */
.L_x_1100:
[C---:B------:R-:W-:Y:S01]  /*3a040*/  SHF.L.U64.HI R3, R4.reuse, 0x19, R0 ;  /* 0x0000001904037819 */ /* 0x040fe20000010200 */
[----:B------:R-:W-:Y:S02]  /*3a050*/  IMAD.SHL.U32 R2, R4, 0x2000000, RZ ;  /* 0x0200000004027824 */ /* 0x000fe400078e00ff */
[----:B------:R-:W-:-:S05]  /*3a060*/  IMAD.WIDE.U32 R8, R7, 0x8, R8 ;  /* 0x0000000807087825 */ /* 0x000fca00078e0008 */
[----:B------:R-:W-:Y:S01]  /*3a070*/  REDG.E.OR.64.STRONG.GPU desc[UR4][R8.64], R2 ;  /* 0x000000020800798e */ /* 0x000fe2000f12e504 */
[----:B------:R-:W-:Y:S05]  /*3a080*/  EXIT ;  /* 0x000000000000794d */ /* 0x000fea0003800000 */
.L_x_753:
        /* <DEDUP_REMOVED lines=19> */
[----:B------:R-:W-:Y:S02]  /*3a1c0*/  SHF.R.U32.HI R27, RZ, 0x6, R0 ;  /* 0x00000006ff1b7819 */ /* 0x000fe40000011600 */
[----:B------:R-:W5:Y:S01]  /*3a1d0*/  LDG.E.64.CONSTANT R12, desc[UR4][R6.64+0x800] ;  /* 0x00080004060c7981 */ /* 0x000f62000c1e9b00 */
[----:B------:R-:W-:Y:S02]  /*3a1e0*/  IMAD.MOV.U32 R4, RZ, RZ, RZ ;  /* 0x000000ffff047224 */ /* 0x000fe400078e00ff */
[----:B------:R-:W-:-:S04]  /*3a1f0*/  IMAD.WIDE.U32 R26, R27, 0x8, R8 ;  /* 0x000000081b1a7825 */ /* 0x000fc800078e0008 */
[----:B------:R-:W-:Y:S02]  /*3a200*/  IMAD.MOV.U32 R31, RZ, RZ, RZ ;  /* 0x000000ffff1f7224 */ /* 0x000fe400078e00ff */
[----:B------:R-:W-:-:S05]  /*3a210*/  VIADD R28, R0, 0x54 ;  /* 0x00000054001c7836 */ /* 0x000fca0000000000 */
[----:B------:R-:W-:Y:S01]  /*3a220*/  SHF.R.U32.HI R29, RZ, 0x6, R28 ;  /* 0x00000006ff1d7819 */ /* 0x000fe2000001161c */
[C---:B--2---:R-:W-:Y:S01]  /*3a230*/  IMAD.SHL.U32 R5, R10.reuse, 0x400, RZ ;  /* 0x000004000a057824 */ /* 0x044fe200078e00ff */
[----:B------:R-:W-:-:S04]  /*3a240*/  SHF.R.U64 R10, R10, 0x16, R11 ;  /* 0x000000160a0a7819 */ /* 0x000fc8000000120b */
[----:B------:R-:W-:Y:S02]  /*3a250*/  LOP3.LUT R30, R10, 0xfffff, RZ, 0xc0, !PT ;  /* 0x000fffff0a1e7812 */ /* 0x000fe400078ec0ff */
[----:B------:R-:W2:Y:S01]  /*3a260*/  LDG.E.64.CONSTANT R10, desc[UR4][R6.64+0x900] ;  /* 0x00090004060a7981 */ /* 0x000ea2000c1e9b00 */
[C---:B---3--:R-:W-:Y:S01]  /*3a270*/  SHF.L.U64.HI R3, R2.reuse, 0x14, R3 ;  /* 0x0000001402037819 */ /* 0x048fe20000010203 */
[----:B------:R-:W-:Y:S01]  /*3a280*/  IMAD.SHL.U32 R2, R2, 0x100000, RZ ;  /* 0x0010000002027824 */ /* 0x000fe200078e00ff */
[----:B----4-:R-:W-:-:S04]  /*3a290*/  LOP3.LUT R25, R25, 0x3ff, RZ, 0xc0, !PT ;  /* 0x000003ff19197812 */ /* 0x010fc800078ec0ff */
[----:B------:R-:W-:Y:S01]  /*3a2a0*/  LOP3.LUT R32, R2, 0xfff00000, RZ, 0xc0, !PT ;  /* 0xfff0000002207812 */ /* 0x000fe200078ec0ff */
[----:B------:R0:W-:Y:S01]  /*3a2b0*/  REDG.E.OR.64.STRONG.GPU desc[UR4][R26.64], R24 ;  /* 0x000000181a00798e */ /* 0x0001e2000f12e504 */
[----:B------:R-:W-:-:S03]  /*3a2c0*/  VIADD R2, R0, 0x7e ;  /* 0x0000007e00027836 */ /* 0x000fc60000000000 */
[----:B------:R1:W-:Y:S01]  /*3a2d0*/  REDG.E.OR.64.STRONG.GPU desc[UR4][R26.64], R4 ;  /* 0x000000041a00798e */ /* 0x0003e2000f12e504 */
[----:B------:R-:W-:-:S03]  /*3a2e0*/  LOP3.LUT R33, R3, 0x3fffffff, RZ, 0xc0, !PT ;  /* 0x3fffffff03217812 */ /* 0x000fc600078ec0ff */
[----:B------:R5:W-:Y:S01]  /*3a2f0*/  REDG.E.OR.64.STRONG.GPU desc[UR4][R26.64+0x8], R30 ;  /* 0x0000081e1a00798e */ /* 0x000be2000f12e504 */
[----:B0-----:R-:W-:-:S03]  /*3a300*/  SHF.R.U32.HI R25, RZ, 0x6, R2 ;  /* 0x00000006ff197819 */ /* 0x001fc60000011602 */
[----:B------:R-:W3:Y:S04]  /*3a310*/  LDG.E.64.CONSTANT R2, desc[UR4][R6.64+0xb00] ;  /* 0x000b000406027981 */ /* 0x000ee8000c1e9b00 */
[----:B-1----:R-:W4:Y:S01]  /*3a320*/  LDG.E.64.CONSTANT R4, desc[UR4][R6.64+0xa00] ;  /* 0x000a000406047981 */ /* 0x002f22000c1e9b00 */
[C---:B-----5:R-:W-:Y:S01]  /*3a330*/  IMAD.SHL.U32 R27, R14.reuse, 0x40000000, RZ ;  /* 0x400000000e1b7824 */ /* 0x060fe200078e00ff */
[--C-:B------:R-:W-:Y:S02]  /*3a340*/  SHF.R.U32.HI R31, RZ, 0x2, R15.reuse ;  /* 0x00000002ff1f7819 */ /* 0x100fe4000001160f */
[----:B------:R-:W-:Y:S02]  /*3a350*/  SHF.R.U64 R30, R14, 0x2, R15 ;  /* 0x000000020e1e7819 */ /* 0x000fe4000000120f */
[----:B------:R-:W5:Y:S01]  /*3a360*/  LDG.E.64.CONSTANT R14, desc[UR4][R6.64+0xc00] ;  /* 0x000c0004060e7981 */ /* 0x000f62000c1e9b00 */
[----:B------:R-:W-:-:S05]  /*3a370*/  IMAD.WIDE.U32 R28, R29, 0x8, R8 ;  /* 0x000000081d1c7825 */ /* 0x000fca00078e0008 */
[----:B------:R0:W-:Y:S01]  /*3a380*/  REDG.E.OR.64.STRONG.GPU desc[UR4][R28.64], R32 ;  /* 0x000000201c00798e */ /* 0x0001e2000f12e504 */
[----:B------:R-:W-:Y:S01]  /*3a390*/  IMAD.WIDE.U32 R24, R25, 0x8, R8 ;  /* 0x0000000819187825 */ /* 0x000fe200078e0008 */
[----:B------:R-:W-:-:S03]  /*3a3a0*/  LOP3.LUT R31, R31, 0xff, RZ, 0xc0, !PT ;  /* 0x000000ff1f1f7812 */ /* 0x000fc600078ec0ff */
[----:B------:R-:W-:Y:S01]  /*3a3b0*/  IMAD.MOV.U32 R26, RZ, RZ, RZ ;  /* 0x000000ffff1a7224 */ /* 0x000fe200078e00ff */
[----:B------:R-:W-:Y:S01]  /*3a3c0*/  SHF.L.U64.HI R23, R22, 0x12, R23 ;  /* 0x0000001216177819 */ /* 0x000fe20000010217 */
[----:B0-----:R-:W-:-:S03]  /*3a3d0*/  VIADD R28, R0, 0xa8 ;  /* 0x000000a8001c7836 */ /* 0x001fc60000000000 */
[----:B------:R0:W-:Y:S01]  /*3a3e0*/  REDG.E.OR.64.STRONG.GPU desc[UR4][R24.64], R26 ;  /* 0x0000001a1800798e */ /* 0x0001e2000f12e504 */
[C---:B------:R-:W-:Y:S02]  /*3a3f0*/  SHF.R.U64 R32, R20.reuse, 0x18, R21 ;  /* 0x0000001814207819 */ /* 0x040fe40000001215 */
[----:B------:R-:W-:Y:S01]  /*3a400*/  SHF.R.U32.HI R29, RZ, 0x6, R28 ;  /* 0x00000006ff1d7819 */ /* 0x000fe2000001161c */
[----:B------:R1:W-:Y:S01]  /*3a410*/  REDG.E.OR.64.STRONG.GPU desc[UR4][R24.64+0x8], R30 ;  /* 0x0000081e1800798e */ /* 0x0003e2000f12e504 */
[----:B------:R-:W-:Y:S02]  /*3a420*/  IMAD.SHL.U32 R21, R20, 0x100, RZ ;  /* 0x0000010014157824 */ /* 0x000fe400078e00ff */
[----:B------:R-:W-:Y:S02]  /*3a430*/  IMAD.MOV.U32 R20, RZ, RZ, RZ ;  /* 0x000000ffff147224 */ /* 0x000fe400078e00ff */
[----:B------:R-:W-:Y:S02]  /*3a440*/  IMAD.SHL.U32 R22, R22, 0x40000, RZ ;  /* 0x0004000016167824 */ /* 0x000fe400078e00ff */
[----:B0-----:R-:W-:-:S04]  /*3a450*/  IMAD.WIDE.U32 R26, R29, 0x8, R8 ;  /* 0x000000081d1a7825 */ /* 0x001fc800078e0008 */
[----:B-1----:R-:W-:Y:S01]  /*3a460*/  VIADD R24, R0, 0xd2 ;  /* 0x000000d200187836 */ /* 0x002fe20000000000 */
[----:B------:R0:W-:Y:S01]  /*3a470*/  REDG.E.OR.64.STRONG.GPU desc[UR4][R26.64], R20 ;  /* 0x000000141a00798e */ /* 0x0001e2000f12e504 */
[----:B------:R-:W-:Y:S01]  /*3a480*/  LOP3.LUT R28, R22, 0xfffc0000, RZ, 0xc0, !PT ;  /* 0xfffc0000161c7812 */ /* 0x000fe200078ec0ff */
[----:B------:R-:W-:Y:S02]  /*3a490*/  VIADD R22, R0, 0xfc ;  /* 0x000000fc00167836 */ /* 0x000fe40000000000 */
[----:B------:R-:W-:Y:S01]  /*3a4a0*/  SHF.R.U32.HI R31, RZ, 0x6, R24 ;  /* 0x00000006ff1f7819 */ /* 0x000fe20000011618 */
[----:B------:R-:W-:Y:S01]  /*3a4b0*/  IMAD.MOV.U32 R33, RZ, RZ, RZ ;  /* 0x000000ffff217224 */ /* 0x000fe200078e00ff */
[----:B------:R-:W-:Y:S02]  /*3a4c0*/  LOP3.LUT R32, R32, 0x3ffff, RZ, 0xc0, !PT ;  /* 0x0003ffff20207812 */ /* 0x000fe400078ec0ff */
[----:B------:R-:W-:Y:S01]  /*3a4d0*/  LOP3.LUT R29, R23, 0xfffffff, RZ, 0xc0, !PT ;  /* 0x0fffffff171d7812 */ /* 0x000fe200078ec0ff */
[----:B------:R-:W-:-:S02]  /*3a4e0*/  IMAD.WIDE.U32 R30, R31, 0x8, R8 ;  /* 0x000000081f1e7825 */ /* 0x000fc400078e0008 */
[----:B------:R1:W-:Y:S01]  /*3a4f0*/  REDG.E.OR.64.STRONG.GPU desc[UR4][R26.64+0x8], R32 ;  /* 0x000008201a00798e */ /* 0x0003e2000f12e504 */
[----:B0-----:R-:W-:-:S03]  /*3a500*/  SHF.R.U32.HI R20, RZ, 0x4, R19 ;  /* 0x00000004ff147819 */ /* 0x001fc60000011613 */
[----:B------:R0:W-:Y:S01]  /*3a510*/  REDG.E.OR.64.STRONG.GPU desc[UR4][R30.64], R28 ;  /* 0x0000001c1e00798e */ /* 0x0001e2000f12e504 */
[----:B------:R-:W-:Y:S02]  /*3a520*/  SHF.R.U32.HI R21, RZ, 0x6, R22 ;  /* 0x00000006ff157819 */ /* 0x000fe40000011616 */
[----:B------:R-:W-:Y:S01]  /*3a530*/  LOP3.LUT R25, R20, 0x3f, RZ, 0xc0, !PT ;  /* 0x0000003f14197812 */ /* 0x000fe200078ec0ff */
[----:B------:R-:W-:Y:S01]  /*3a540*/  VIADD R20, R0, 0x126 ;  /* 0x0000012600147836 */ /* 0x000fe20000000000 */
[C---:B------:R-:W-:Y:S01]  /*3a550*/  SHF.R.U64 R24, R18.reuse, 0x4, R19 ;  /* 0x0000000412187819 */ /* 0x040fe20000001213 */
[----:B------:R-:W-:Y:S02]  /*3a560*/  IMAD.SHL.U32 R23, R18, 0x10000000, RZ ;  /* 0x1000000012177824 */ /* 0x000fe400078e00ff */
[----:B------:R-:W5:Y:S01]  /*3a570*/  LDG.E.64.CONSTANT R18, desc[UR4][R6.64+0xd00] ;  /* 0x000d000406127981 */ /* 0x000f62000c1e9b00 */
[----:B-1----:R-:W-:Y:S01]  /*3a580*/  IMAD.WIDE.U32 R26, R21, 0x8, R8 ;  /* 0x00000008151a7825 */ /* 0x002fe200078e0008 */
[----:B0-----:R-:W-:-:S02]  /*3a590*/  SHF.R.U32.HI R29, RZ, 0x6, R20 ;  /* 0x00000006ff1d7819 */ /* 0x001fc40000011614 */
[----:B------:R-:W5:Y:S01]  /*3a5a0*/  LDG.E.64.CONSTANT R20, desc[UR4][R6.64+0xe00] ;  /* 0x000e000406147981 */ /* 0x000f62000c1e9b00 */
[C---:B------:R-:W-:Y:S01]  /*3a5b0*/  SHF.R.U64 R32, R16.reuse, 0x1a, R17 ;  /* 0x0000001a10207819 */ /* 0x040fe20000001211 */
[----:B------:R-:W-:Y:S02]  /*3a5c0*/  IMAD.MOV.U32 R22, RZ, RZ, RZ ;  /* 0x000000ffff167224 */ /* 0x000fe400078e00ff */
[----:B------:R-:W-:Y:S01]  /*3a5d0*/  IMAD.SHL.U32 R17, R16, 0x40, RZ ;  /* 0x0000004010117824 */ /* 0x000fe200078e00ff */
[----:B------:R-:W-:Y:S01]  /*3a5e0*/  LOP3.LUT R32, R32, 0xffff, RZ, 0xc0, !PT ;  /* 0x0000ffff20207812 */ /* 0x000fe200078ec0ff */
[----:B------:R-:W-:Y:S01]  /*3a5f0*/  IMAD.WIDE.U32 R28, R29, 0x8, R8 ;  /* 0x000000081d1c7825 */ /* 0x000fe200078e0008 */
[----:B------:R0:W-:Y:S03]  /*3a600*/  REDG.E.OR.64.STRONG.GPU desc[UR4][R26.64], R22 ;  /* 0x000000161a00798e */ /* 0x0001e6000f12e504 */
[----:B------:R-:W-:Y:S01]  /*3a610*/  IMAD.MOV.U32 R16, RZ, RZ, RZ ;  /* 0x000000ffff107224 */ /* 0x000fe200078e00ff */
[----:B------:R1:W-:Y:S01]  /*3a620*/  REDG.E.OR.64.STRONG.GPU desc[UR4][R26.64+0x8], R24 ;  /* 0x000008181a00798e */ /* 0x0003e2000f12e504 */
[----:B------:R-:W-:-:S03]  /*3a630*/  VIADD R30, R0, 0x150 ;  /* 0x00000150001e7836 */ /* 0x000fc60000000000 */
[----:B------:R-:W-:Y:S04]  /*3a640*/  REDG.E.OR.64.STRONG.GPU desc[UR4][R28.64], R16 ;  /* 0x000000101c00798e */ /* 0x000fe8000f12e504 */
[----:B------:R-:W-:Y:S04]  /*3a650*/  REDG.E.OR.64.STRONG.GPU desc[UR4][R28.64+0x8], R32 ;  /* 0x000008201c00798e */ /* 0x000fe8000f12e504 */
[----:B0-----:R-:W5:Y:S01]  /*3a660*/  LDG.E.64.CONSTANT R22, desc[UR4][R6.64+0xf00] ;  /* 0x000f000406167981 */ /* 0x001f62000c1e9b00 */
[C---:B------:R-:W-:Y:S01]  /*3a670*/  SHF.L.U64.HI R13, R12.reuse, 0x10, R13 ;  /* 0x000000100c0d7819 */ /* 0x040fe2000001020d */
[----:B------:R-:W-:Y:S01]  /*3a680*/  IMAD.U32 R12, R12, 0x10000, RZ ;  /* 0x000100000c0c7824 */ /* 0x000fe200078e00ff */
[----:B------:R-:W-:Y:S01]  /*3a690*/  SHF.R.U32.HI R31, RZ, 0x6, R30 ;  /* 0x00000006ff1f7819 */ /* 0x000fe2000001161e */
[----:B-1----:R-:W-:Y:S01]  /*3a6a0*/  VIADD R24, R0, 0x17a ;  /* 0x0000017a00187836 */ /* 0x002fe20000000000 */
[----:B------:R-:W-:-:S02]  /*3a6b0*/  LOP3.LUT R13, R13, 0x3ffffff, RZ, 0xc0, !PT ;  /* 0x03ffffff0d0d7812 */ /* 0x000fc400078ec0ff */
[----:B------:R-:W-:Y:S01]  /*3a6c0*/  LOP3.LUT R12, R12, 0xffff0000, RZ, 0xc0, !PT ;  /* 0xffff00000c0c7812 */ /* 0x000fe200078ec0ff */
[----:B------:R-:W-:Y:S01]  /*3a6d0*/  IMAD.WIDE.U32 R30, R31, 0x8, R8 ;  /* 0x000000081f1e7825 */ /* 0x000fe200078e0008 */
[----:B------:R-:W-:-:S03]  /*3a6e0*/  SHF.R.U32.HI R27, RZ, 0x6, R24 ;  /* 0x00000006ff1b7819 */ /* 0x000fc60000011618 */
[----:B------:R-:W-:Y:S01]  /*3a6f0*/  IMAD.MOV.U32 R24, RZ, RZ, RZ ;  /* 0x000000ffff187224 */ /* 0x000fe200078e00ff */
[----:B------:R0:W-:Y:S01]  /*3a700*/  REDG.E.OR.64.STRONG.GPU desc[UR4][R30.64], R12 ;  /* 0x0000000c1e00798e */ /* 0x0001e2000f12e504 */
[----:B------:R-:W-:-:S03]  /*3a710*/  IMAD.WIDE.U32 R26, R27, 0x8, R8 ;  /* 0x000000081b1a7825 */ /* 0x000fc600078e0008 */
[----:B0-----:R-:W5:Y:S01]  /*3a720*/  LDG.E.64.CONSTANT R12, desc[UR4][R6.64+0x1200] ;  /* 0x00120004060c7981 */ /* 0x001f62000c1e9b00 */
[--C-:B--2---:R-:W-:Y:S01]  /*3a730*/  SHF.R.U32.HI R16, RZ, 0x6, R11.reuse ;  /* 0x00000006ff107819 */ /* 0x104fe2000001160b */
[C---:B------:R-:W-:Y:S01]  /*3a740*/  IMAD.SHL.U32 R25, R10.reuse, 0x4000000, RZ ;  /* 0x040000000a197824 */ /* 0x040fe200078e00ff */
[----:B------:R-:W-:Y:S01]  /*3a750*/  SHF.R.U64 R28, R10, 0x6, R11 ;  /* 0x000000060a1c7819 */ /* 0x000fe2000000120b */
[----:B------:R-:W-:Y:S01]  /*3a760*/  VIADD R10, R0, 0x1a4 ;  /* 0x000001a4000a7836 */ /* 0x000fe20000000000 */
[----:B------:R-:W-:Y:S02]  /*3a770*/  LOP3.LUT R29, R16, 0xf, RZ, 0xc0, !PT ;  /* 0x0000000f101d7812 */ /* 0x000fe400078ec0ff */
[----:B------:R-:W2:Y:S02]  /*3a780*/  LDG.E.64.CONSTANT R16, desc[UR4][R6.64+0x1000] ;  /* 0x0010000406107981 */ /* 0x000ea4000c1e9b00 */
[----:B------:R-:W-:Y:S02]  /*3a790*/  SHF.R.U32.HI R33, RZ, 0x6, R10 ;  /* 0x00000006ff217819 */ /* 0x000fe4000001160a */
[----:B------:R-:W2:Y:S03]  /*3a7a0*/  LDG.E.64.CONSTANT R10, desc[UR4][R6.64+0x1100] ;  /* 0x00110004060a7981 */ /* 0x000ea6000c1e9b00 */
[----:B------:R-:W-:Y:S01]  /*3a7b0*/  IMAD.WIDE.U32 R30, R33, 0x8, R8 ;  /* 0x00000008211e7825 */ /* 0x000fe200078e0008 */
[----:B------:R-:W-:Y:S03]  /*3a7c0*/  REDG.E.OR.64.STRONG.GPU desc[UR4][R26.64], R24 ;  /* 0x000000181a00798e */ /* 0x000fe6000f12e504 */
[----:B------:R-:W-:Y:S01]  /*3a7d0*/  IMAD.MOV.U32 R33, RZ, RZ, RZ ;  /* 0x000000ffff217224 */ /* 0x000fe200078e00ff */
[----:B------:R0:W-:Y:S01]  /*3a7e0*/  REDG.E.OR.64.STRONG.GPU desc[UR4][R26.64+0x8], R28 ;  /* 0x0000081c1a00798e */ /* 0x0001e2000f12e504 */
[----:B---3--:R-:W-:-:S02]  /*3a7f0*/  SHF.L.U64.HI R3, R2, 0xe, R3 ;  /* 0x0000000e02037819 */ /* 0x008fc40000010203 */
[C---:B----4-:R-:W-:Y:S01]  /*3a800*/  SHF.R.U64 R32, R4.reuse, 0x1c, R5 ;  /* 0x0000001c04207819 */ /* 0x050fe20000001205 */
[----:B------:R-:W-:Y:S02]  /*3a810*/  IMAD.SHL.U32 R5, R4, 0x10, RZ ;  /* 0x0000001004057824 */ /* 0x000fe400078e00ff */
[----:B------:R-:W-:Y:S02]  /*3a820*/  IMAD.MOV.U32 R4, RZ, RZ, RZ ;  /* 0x000000ffff047224 */ /* 0x000fe400078e00ff */
[----:B------:R-:W-:Y:S01]  /*3a830*/  IMAD.SHL.U32 R2, R2, 0x4000, RZ ;  /* 0x0000400002027824 */ /* 0x000fe200078e00ff */
[----:B------:R-:W-:Y:S02]  /*3a840*/  LOP3.LUT R32, R32, 0x3fff, RZ, 0xc0, !PT ;  /* 0x00003fff20207812 */ /* 0x000fe400078ec0ff */
[----:B------:R1:W-:Y:S01]  /*3a850*/  REDG.E.OR.64.STRONG.GPU desc[UR4][R30.64], R4 ;  /* 0x000000041e00798e */ /* 0x0003e2000f12e504 */
[----:B0-----:R-:W-:Y:S02]  /*3a860*/  LOP3.LUT R27, R3, 0xffffff, RZ, 0xc0, !PT ;  /* 0x00ffffff031b7812 */ /* 0x001fe400078ec0ff */
[----:B------:R-:W-:Y:S01]  /*3a870*/  LOP3.LUT R26, R2, 0xffffc000, RZ, 0xc0, !PT ;  /* 0xffffc000021a7812 */ /* 0x000fe200078ec0ff */
[----:B------:R5:W-:Y:S04]  /*3a880*/  REDG.E.OR.64.STRONG.GPU desc[UR4][R30.64+0x8], R32 ;  /* 0x000008201e00798e */ /* 0x000be8000f12e504 */
[----:B------:R-:W3:Y:S01]  /*3a890*/  LDG.E.64.CONSTANT R2, desc[UR4][R6.64+0x1300] ;  /* 0x0013000406027981 */ /* 0x000ee2000c1e9b00 */
[----:B-1----:R-:W-:-:S02]  /*3a8a0*/  VIADD R4, R0, 0x1f8 ;  /* 0x000001f800047836 */ /* 0x002fc40000000000 */
[----:B-----5:R-:W-:-:S03]  /*3a8b0*/  IMAD.SHL.U32 R33, R14, 0x1000000, RZ ;  /* 0x010000000e217824 */ /* 0x020fc600078e00ff */
[----:B------:R-:W-:Y:S02]  /*3a8c0*/  SHF.R.U32.HI R25, RZ, 0x6, R4 ;  /* 0x00000006ff197819 */ /* 0x000fe40000011604 */
[--C-:B------:R-:W-:Y:S01]  /*3a8d0*/  SHF.R.U32.HI R31, RZ, 0x8, R15.reuse ;  /* 0x00000008ff1f7819 */ /* 0x100fe2000001160f */
[----:B------:R-:W4:Y:S01]  /*3a8e0*/  LDG.E.64.CONSTANT R4, desc[UR4][R6.64+0x1400] ;  /* 0x0014000406047981 */ /* 0x000f22000c1e9b00 */
[----:B------:R-:W-:-:S03]  /*3a8f0*/  SHF.R.U64 R30, R14, 0x8, R15 ;  /* 0x000000080e1e7819 */ /* 0x000fc6000000120f */
[----:B------:R-:W5:Y:S01]  /*3a900*/  LDG.E.64.CONSTANT R14, desc[UR4][R6.64+0x1500] ;  /* 0x00150004060e7981 */ /* 0x000f62000c1e9b00 */
[----:B------:R-:W-:-:S05]  /*3a910*/  VIADD R24, R0, 0x1ce ;  /* 0x000001ce00187836 */ /* 0x000fca0000000000 */
[----:B------:R-:W-:-:S05]  /*3a920*/  SHF.R.U32.HI R29, RZ, 0x6, R24 ;  /* 0x00000006ff1d7819 */ /* 0x000fca0000011618 */
[----:B------:R-:W-:-:S05]  /*3a930*/  IMAD.WIDE.U32 R28, R29, 0x8, R8 ;  /* 0x000000081d1c7825 */ /* 0x000fca00078e0008 */
[----:B------:R0:W-:Y:S01]  /*3a940*/  REDG.E.OR.64.STRONG.GPU desc[UR4][R28.64], R26 ;  /* 0x0000001a1c00798e */ /* 0x0001e2000f12e504 */
[----:B------:R-:W-:Y:S01]  /*3a950*/  IMAD.WIDE.U32 R24, R25, 0x8, R8 ;  /* 0x0000000819187825 */ /* 0x000fe200078e0008 */
[----:B------:R-:W-:-:S03]  /*3a960*/  LOP3.LUT R31, R31, 0x3, RZ, 0xc0, !PT ;  /* 0x000000031f1f7812 */ /* 0x000fc600078ec0ff */
[----:B------:R-:W-:-:S05]  /*3a970*/  IMAD.MOV.U32 R32, RZ, RZ, RZ ;  /* 0x000000ffff207224 */ /* 0x000fca00078e00ff */
[----:B------:R1:W-:Y:S01]  /*3a980*/  REDG.E.OR.64.STRONG.GPU desc[UR4][R24.64], R32 ;  /* 0x000000201800798e */ /* 0x0003e2000f12e504 */
[----:B0-----:R-:W-:-:S03]  /*3a990*/  VIADD R26, R0, 0x222 ;  /* 0x00000222001a7836 */ /* 0x001fc60000000000 */
[----:B------:R0:W-:Y:S02]  /*3a9a0*/  REDG.E.OR.64.STRONG.GPU desc[UR4][R24.64+0x8], R30 ;  /* 0x0000081e1800798e */ /* 0x0001e4000f12e504 */
[----:B------:R-:W-:Y:S02]  /*3a9b0*/  SHF.R.U32.HI R29, RZ, 0x6, R26 ;  /* 0x00000006ff1d7819 */ /* 0x000fe4000001161a */
[----:B------:R-:W-:Y:S02]  /*3a9c0*/  SHF.R.U64 R26, R18, 0x1e, R19 ;  /* 0x0000001e121a7819 */ /* 0x000fe40000001213 */
[C---:B------:R-:W-:Y:S01]  /*3a9d0*/  SHF.L.U64.HI R21, R20.reuse, 0xc, R21 ;  /* 0x0000000c14157819 */ /* 0x040fe20000010215 */
[----:B------:R-:W-:Y:S01]  /*3a9e0*/  IMAD.SHL.U32 R20, R20, 0x1000, RZ ;  /* 0x0000100014147824 */ /* 0x000fe200078e00ff */
[----:B-1----:R-:W-:Y:S01]  /*3a9f0*/  LOP3.LUT R32, R26, 0xfff, RZ, 0xc0, !PT ;  /* 0x00000fff1a207812 */ /* 0x002fe200078ec0ff */
[----:B0-----:R-:W-:-:S03]  /*3aa00*/  VIADD R24, R0, 0x24c ;  /* 0x0000024c00187836 */ /* 0x001fc60000000000 */
[----:B------:R-:W-:Y:S01]  /*3aa10*/  LOP3.LUT R26, R20, 0xfffff000, RZ, 0xc0, !PT ;  /* 0xfffff000141a7812 */ /* 0x000fe200078ec0ff */
[----:B------:R-:W-:Y:S02]  /*3aa20*/  VIADD R20, R0, 0x276 ;  /* 0x0000027600147836 */ /* 0x000fe40000000000 */
[----:B------:R-:W-:Y:S02]  /*3aa30*/  IMAD.SHL.U32 R19, R18, 0x4, RZ ;  /* 0x0000000412137824 */ /* 0x000fe400078e00ff */
[----:B------:R-:W-:Y:S01]  /*3aa40*/  IMAD.WIDE.U32 R28, R29, 0x8, R8 ;  /* 0x000000081d1c7825 */ /* 0x000fe200078e0008 */
[----:B------:R-:W-:-:S03]  /*3aa50*/  SHF.R.U32.HI R25, RZ, 0x6, R20 ;  /* 0x00000006ff197819 */ /* 0x000fc60000011614 */
[----:B------:R-:W-:Y:S01]  /*3aa60*/  IMAD.MOV.U32 R18, RZ, RZ, RZ ;  /* 0x000000ffff127224 */ /* 0x000fe200078e00ff */
[----:B------:R-:W-:Y:S01]  /*3aa70*/  SHF.R.U32.HI R31, RZ, 0x6, R24 ;  /* 0x00000006ff1f7819 */ /* 0x000fe20000011618 */
[----:B------:R-:W-:Y:S02]  /*3aa80*/  IMAD.MOV.U32 R33, RZ, RZ, RZ ;  /* 0x000000ffff217224 */ /* 0x000fe400078e00ff */
[----:B------:R-:W-:Y:S01]  /*3aa90*/  VIADD R20, R0, 0x2a0 ;  /* 0x000002a000147836 */ /* 0x000fe20000000000 */
[----:B------:R0:W-:Y:S01]  /*3aaa0*/  REDG.E.OR.64.STRONG.GPU desc[UR4][R28.64], R18 ;  /* 0x000000121c00798e */ /* 0x0001e2000f12e504 */
[----:B------:R-:W-:Y:S01]  /*3aab0*/  LOP3.LUT R27, R21, 0x3fffff, RZ, 0xc0, !PT ;  /* 0x003fffff151b7812 */ /* 0x000fe200078ec0ff */
[----:B------:R-:W-:Y:S02]  /*3aac0*/  IMAD.WIDE.U32 R30, R31, 0x8, R8 ;  /* 0x000000081f1e7825 */ /* 0x000fe400078e0008 */
[----:B------:R1:W-:Y:S02]  /*3aad0*/  REDG.E.OR.64.STRONG.GPU desc[UR4][R28.64+0x8], R32 ;  /* 0x000008201c00798e */ /* 0x0003e4000f12e504 */
[C---:B------:R-:W-:Y:S01]  /*3aae0*/  IMAD.SHL.U32 R21, R22.reuse, 0x400000, RZ ;  /* 0x0040000016157824 */ /* 0x040fe200078e00ff */
[----:B------:R-:W-:Y:S01]  /*3aaf0*/  SHF.R.U64 R22, R22, 0xa, R23 ;  /* 0x0000000a16167819 */ /* 0x000fe20000001217 */
[----:B------:R-:W-:Y:S01]  /*3ab00*/  IMAD.WIDE.U32 R24, R25, 0x8, R8 ;  /* 0x0000000819187825 */ /* 0x000fe200078e0008 */
[----:B------:R1:W-:Y:S03]  /*3ab10*/  REDG.E.OR.64.STRONG.GPU desc[UR4][R30.64], R26 ;  /* 0x0000001a1e00798e */ /* 0x0003e6000f12e504 */
[----:B------:R-:W-:Y:S01]  /*3ab20*/  IMAD.MOV.U32 R23, RZ, RZ, RZ ;  /* 0x000000ffff177224 */ /* 0x000fe200078e00ff */
[----:B0-----:R-:W5:Y:S01]  /*3ab30*/  LDG.E.64.CONSTANT R18, desc[UR4][R6.64+0x1600] ;  /* 0x0016000406127981 */ /* 0x001f62000c1e9b00 */
[----:B-1----:R-:W-:Y:S01]  /*3ab40*/  SHF.R.U32.HI R29, RZ, 0x6, R20 ;  /* 0x00000006ff1d7819 */ /* 0x002fe20000011614 */
[----:B------:R-:W-:-:S05]  /*3ab50*/  IMAD.MOV.U32 R20, RZ, RZ, RZ ;  /* 0x000000ffff147224 */ /* 0x000fca00078e00ff */
[----:B------:R-:W-:Y:S01]  /*3ab60*/  REDG.E.OR.64.STRONG.GPU desc[UR4][R24.64], R20 ;  /* 0x000000141800798e */ /* 0x000fe2000f12e504 */
[----:B------:R-:W-:-:S03]  /*3ab70*/  IMAD.WIDE.U32 R26, R29, 0x8, R8 ;  /* 0x000000081d1a7825 */ /* 0x000fc600078e0008 */
[----:B------:R0:W-:Y:S01]  /*3ab80*/  REDG.E.OR.64.STRONG.GPU desc[UR4][R24.64+0x8], R22 ;  /* 0x000008161800798e */ /* 0x0001e2000f12e504 */
[----:B------:R-:W-:Y:S02]  /*3ab90*/  IMAD.MOV.U32 R31, RZ, RZ, RZ ;  /* 0x000000ffff1f7224 */ /* 0x000fe400078e00ff */
[C---:B------:R-:W-:Y:S02]  /*3aba0*/  VIADD R28, R0.reuse, 0x2ca ;  /* 0x000002ca001c7836 */ /* 0x040fe40000000000 */
[----:B------:R-:W-:-:S05]  /*3abb0*/  VIADD R29, R0, 0x2f4 ;  /* 0x000002f4001d7836 */ /* 0x000fca0000000000 */
[----:B------:R-:W-:Y:S02]  /*3abc0*/  SHF.R.U32.HI R29, RZ, 0x6, R29 ;  /* 0x00000006ff1d7819 */ /* 0x000fe4000001161d */
[----:B0-----:R-:W-:-:S03]  /*3abd0*/  SHF.R.U32.HI R25, RZ, 0x6, R28 ;  /* 0x00000006ff197819 */ /* 0x001fc6000001161c */
[----:B------:R-:W-:-:S04]  /*3abe0*/  IMAD.WIDE.U32 R28, R29, 0x8, R8 ;  /* 0x000000081d1c7825 */ /* 0x000fc800078e0008 */
[----:B------:R-:W-:Y:S01]  /*3abf0*/  IMAD.WIDE.U32 R24, R25, 0x8, R8 ;  /* 0x0000000819187825 */ /* 0x000fe200078e0008 */
[----:B--2---:R-:W-:-:S03]  /*3ac00*/  LOP3.LUT R30, R17, 0x3ff, RZ, 0xc0, !PT ;  /* 0x000003ff111e7812 */ /* 0x004fc600078ec0ff */
[----:B------:R-:W-:Y:S02]  /*3ac10*/  IMAD.MOV.U32 R21, RZ, RZ, R16 ;  /* 0x000000ffff157224 */ /* 0x000fe400078e0010 */
[----:B------:R-:W2:Y:S01]  /*3ac20*/  LDG.E.64.CONSTANT R16, desc[UR4][R6.64+0x1700] ;  /* 0x0017000406107981 */ /* 0x000ea2000c1e9b00 */
[C---:B------:R-:W-:Y:S01]  /*3ac30*/  SHF.L.U64.HI R32, R10.reuse, 0xa, R11 ;  /* 0x0000000a0a207819 */ /* 0x040fe2000001020b */
[----:B------:R-:W-:Y:S02]  /*3ac40*/  IMAD.SHL.U32 R22, R10, 0x400, RZ ;  /* 0x000004000a167824 */ /* 0x000fe400078e00ff */
[----:B------:R-:W2:Y:S04]  /*3ac50*/  LDG.E.64.CONSTANT R10, desc[UR4][R6.64+0x1800] ;  /* 0x00180004060a7981 */ /* 0x000ea8000c1e9b00 */
[----:B------:R0:W-:Y:S04]  /*3ac60*/  REDG.E.OR.64.STRONG.GPU desc[UR4][R26.64], R20 ;  /* 0x000000141a00798e */ /* 0x0001e8000f12e504 */
[----:B------:R1:W-:Y:S01]  /*3ac70*/  REDG.E.OR.64.STRONG.GPU desc[UR4][R26.64+0x8], R30 ;  /* 0x0000081e1a00798e */ /* 0x0003e2000f12e504 */
[----:B------:R-:W-:-:S02]  /*3ac80*/  LOP3.LUT R22, R22, 0xfffffc00, RZ, 0xc0, !PT ;  /* 0xfffffc0016167812 */ /* 0x000fc400078ec0ff */
[----:B------:R-:W-:-:S05]  /*3ac90*/  LOP3.LUT R23, R32, 0xfffff, RZ, 0xc0, !PT ;  /* 0x000fffff20177812 */ /* 0x000fca00078ec0ff */
[----:B------:R3:W-:Y:S04]  /*3aca0*/  REDG.E.OR.64.STRONG.GPU desc[UR4][R24.64], R22 ;  /* 0x000000161800798e */ /* 0x0007e8000f12e504 */
[----:B0-----:R-:W2:Y:S01]  /*3acb0*/  LDG.E.64.CONSTANT R20, desc[UR4][R6.64+0x1900] ;  /* 0x0019000406147981 */ /* 0x001ea2000c1e9b00 */
[C---:B-1----:R-:W-:Y:S01]  /*3acc0*/  IMAD.SHL.U32 R27, R12.reuse, 0x100000, RZ ;  /* 0x001000000c1b7824 */ /* 0x042fe200078e00ff */
[----:B------:R-:W-:Y:S01]  /*3acd0*/  SHF.R.U64 R12, R12, 0xc, R13 ;  /* 0x0000000c0c0c7819 */ /* 0x000fe2000000120d */
[----:B------:R-:W-:Y:S02]  /*3ace0*/  VIADD R30, R0, 0x31e ;  /* 0x0000031e001e7836 */ /* 0x000fe40000000000 */
[----:B------:R-:W-:Y:S01]  /*3acf0*/  IMAD.MOV.U32 R26, RZ, RZ, RZ ;  /* 0x000000ffff1a7224 */ /* 0x000fe200078e00ff */
[----:B------:R-:W-:-:S02]  /*3ad00*/  LOP3.LUT R32, R12, 0x3fffffff, RZ, 0xc0, !PT ;  /* 0x3fffffff0c207812 */ /* 0x000fc400078ec0ff */
[----:B------:R-:W2:Y:S01]  /*3ad10*/  LDG.E.64.CONSTANT R12, desc[UR4][R6.64+0x1a00] ;  /* 0x001a0004060c7981 */ /* 0x000ea2000c1e9b00 */
[----:B------:R-:W-:Y:S01]  /*3ad20*/  SHF.R.U32.HI R35, RZ, 0x6, R30 ;  /* 0x00000006ff237819 */ /* 0x000fe2000001161e */
[C---:B---3--:R-:W-:Y:S01]  /*3ad30*/  IMAD.SHL.U32 R30, R2.reuse, 0x40000000, RZ ;  /* 0x40000000021e7824 */ /* 0x048fe200078e00ff */
[--C-:B------:R-:W-:Y:S01]  /*3ad40*/  SHF.L.U64.HI R31, R2, 0x1e, R3.reuse ;  /* 0x0000001e021f7819 */ /* 0x100fe20000010203 */
[----:B------:R-:W-:Y:S01]  /*3ad50*/  REDG.E.OR.64.STRONG.GPU desc[UR4][R28.64], R26 ;  /* 0x0000001a1c00798e */ /* 0x000fe2000f12e504 */
[----:B------:R-:W-:Y:S01]  /*3ad60*/  SHF.R.U32.HI R3, RZ, 0x2, R3 ;  /* 0x00000002ff037819 */ /* 0x000fe20000011603 */
[----:B------:R-:W-:Y:S02]  /*3ad70*/  VIADD R2, R0, 0x348 ;  /* 0x0000034800027836 */ /* 0x000fe40000000000 */
[----:B------:R5:W-:Y:S01]  /*3ad80*/  REDG.E.OR.64.STRONG.GPU desc[UR4][R28.64+0x8], R32 ;  /* 0x000008201c00798e */ /* 0x000be2000f12e504 */
[----:B------:R-:W-:Y:S01]  /*3ad90*/  LOP3.LUT R24, R3, 0xff, RZ, 0xc0, !PT ;  /* 0x000000ff03187812 */ /* 0x000fe200078ec0ff */
[----:B------:R-:W-:Y:S01]  /*3ada0*/  IMAD.WIDE.U32 R22, R35, 0x8, R8 ;  /* 0x0000000823167825 */ /* 0x000fe200078e0008 */
[----:B----4-:R-:W-:-:S03]  /*3adb0*/  SHF.L.U64.HI R5, R4, 0x8, R5 ;  /* 0x0000000804057819 */ /* 0x010fc60000010205 */
[----:B------:R-:W-:Y:S01]  /*3adc0*/  IMAD.SHL.U32 R4, R4, 0x100, RZ ;  /* 0x0000010004047824 */ /* 0x000fe200078e00ff */
[----:B------:R-:W-:Y:S01]  /*3add0*/  REDG.E.OR.64.STRONG.GPU desc[UR4][R22.64], R30 ;  /* 0x0000001e1600798e */ /* 0x000fe2000f12e504 */
[C---:B-----5:R-:W-:Y:S01]  /*3ade0*/  IMAD.SHL.U32 R29, R14.reuse, 0x40000, RZ ;  /* 0x000400000e1d7824 */ /* 0x060fe200078e00ff */
[----:B------:R-:W-:Y:S02]  /*3adf0*/  SHF.R.U64 R14, R14, 0xe, R15 ;  /* 0x0000000e0e0e7819 */ /* 0x000fe4000000120f */
[----:B------:R-:W-:Y:S01]  /*3ae00*/  SHF.R.U32.HI R33, RZ, 0x6, R2 ;  /* 0x00000006ff217819 */ /* 0x000fe20000011602 */
[----:B------:R-:W-:Y:S01]  /*3ae10*/  IMAD.MOV.U32 R25, RZ, RZ, RZ ;  /* 0x000000ffff197224 */ /* 0x000fe200078e00ff */
[----:B------:R-:W3:Y:S01]  /*3ae20*/  LDG.E.64.CONSTANT R2, desc[UR4][R6.64+0x1b00] ;  /* 0x001b000406027981 */ /* 0x000ee2000c1e9b00 */
[----:B------:R-:W-:Y:S02]  /*3ae30*/  LOP3.LUT R26, R4, 0xffffff00, RZ, 0xc0, !PT ;  /* 0xffffff00041a7812 */ /* 0x000fe400078ec0ff */
[----:B------:R-:W-:Y:S01]  /*3ae40*/  LOP3.LUT R27, R5, 0x3ffff, RZ, 0xc0, !PT ;  /* 0x0003ffff051b7812 */ /* 0x000fe200078ec0ff */
[----:B------:R0:W-:Y:S01]  /*3ae50*/  REDG.E.OR.64.STRONG.GPU desc[UR4][R22.64+0x8], R24 ;  /* 0x000008181600798e */ /* 0x0001e2000f12e504 */
[----:B------:R-:W-:-:S03]  /*3ae60*/  LOP3.LUT R34, R14, 0xfffffff, RZ, 0xc0, !PT ;  /* 0x0fffffff0e227812 */ /* 0x000fc600078ec0ff */
[----:B------:R-:W4:Y:S04]  /*3ae70*/  LDG.E.64.CONSTANT R4, desc[UR4][R6.64+0x1c00] ;  /* 0x001c000406047981 */ /* 0x000f28000c1e9b00 */
[----:B------:R-:W5:Y:S04]  /*3ae80*/  LDG.E.64.CONSTANT R14, desc[UR4][R6.64+0x1d00] ;  /* 0x001d0004060e7981 */ /* 0x000f68000c1e9b00 */
[----:B0-----:R-:W5:Y:S04]  /*3ae90*/  LDG.E.64.CONSTANT R22, desc[UR4][R6.64+0x1e00] ;  /* 0x001e000406167981 */ /* 0x001f68000c1e9b00 */
[----:B------:R0:W5:Y:S01]  /*3aea0*/  LDG.E.64.CONSTANT R24, desc[UR4][R6.64+0x1f00] ;  /* 0x001f000406187981 */ /* 0x000162000c1e9b00 */
[----:B------:R-:W-:-:S04]  /*3aeb0*/  IMAD.WIDE.U32 R32, R33, 0x8, R8 ;  /* 0x0000000821207825 */ /* 0x000fc800078e0008 */
[C---:B------:R-:W-:Y:S01]  /*3aec0*/  VIADD R28, R0.reuse, 0x372 ;  /* 0x00000372001c7836 */ /* 0x040fe20000000000 */
[----:B------:R1:W-:Y:S04]  /*3aed0*/  REDG.E.OR.64.STRONG.GPU desc[UR4][R32.64], R26 ;  /* 0x0000001a2000798e */ /* 0x0003e8000f12e504 */
[----:B------:R-:W-:Y:S01]  /*3aee0*/  SHF.R.U32.HI R31, RZ, 0x6, R28 ;  /* 0x00000006ff1f7819 */ /* 0x000fe2000001161c */
[----:B------:R-:W-:Y:S02]  /*3aef0*/  IMAD.MOV.U32 R28, RZ, RZ, RZ ;  /* 0x000000ffff1c7224 */ /* 0x000fe400078e00ff */
[----:B-1----:R-:W-:Y:S02]  /*3af00*/  VIADD R26, R0, 0x39c ;  /* 0x0000039c001a7836 */ /* 0x002fe40000000000 */
[----:B------:R-:W-:-:S03]  /*3af10*/  IMAD.WIDE.U32 R30, R31, 0x8, R8 ;  /* 0x000000081f1e7825 */ /* 0x000fc600078e0008 */
[----:B------:R-:W-:Y:S01]  /*3af20*/  SHF.R.U32.HI R33, RZ, 0x6, R26 ;  /* 0x00000006ff217819 */ /* 0x000fe2000001161a */
[----:B------:R-:W-:Y:S01]  /*3af30*/  IMAD.MOV.U32 R35, RZ, RZ, RZ ;  /* 0x000000ffff237224 */ /* 0x000fe200078e00ff */
[----:B------:R1:W-:Y:S03]  /*3af40*/  REDG.E.OR.64.STRONG.GPU desc[UR4][R30.64], R28 ;  /* 0x0000001c1e00798e */ /* 0x0003e6000f12e504 */
[----:B------:R-:W-:Y:S01]  /*3af50*/  IMAD.WIDE.U32 R32, R33, 0x8, R8 ;  /* 0x0000000821207825 */ /* 0x000fe200078e0008 */
[----:B------:R-:W-:Y:S03]  /*3af60*/  REDG.E.OR.64.STRONG.GPU desc[UR4][R30.64+0x8], R34 ;  /* 0x000008221e00798e */ /* 0x000fe6000f12e504 */
[----:B0-----:R-:W-:Y:S02]  /*3af70*/  VIADD R6, R0, 0x3c6 ;  /* 0x000003c600067836 */ /* 0x001fe40000000000 */
[----:B------:R-:W-:-:S02]  /*3af80*/  IMAD.MOV.U32 R27, RZ, RZ, RZ ;  /* 0x000000ffff1b7224 */ /* 0x000fc400078e00ff */
[----:B-1----:R-:W-:Y:S01]  /*3af90*/  VIADD R29, R0, 0x3f0 ;  /* 0x000003f0001d7836 */ /* 0x002fe20000000000 */
[--C-:B------:R-:W-:Y:S02]  /*3afa0*/  SHF.R.U32.HI R26, RZ, 0x4, R19.reuse ;  /* 0x00000004ff1a7819 */ /* 0x100fe40000011613 */
[C---:B------:R-:W-:Y:S01]  /*3afb0*/  SHF.L.U64.HI R19, R18.reuse, 0x1c, R19 ;  /* 0x0000001c12137819 */ /* 0x040fe20000010213 */
[----:B------:R-:W-:-:S05]  /*3afc0*/  IMAD.SHL.U32 R18, R18, 0x10000000, RZ ;  /* 0x1000000012127824 */ /* 0x000fca00078e00ff */
[----:B------:R0:W-:Y:S01]  /*3afd0*/  REDG.E.OR.64.STRONG.GPU desc[UR4][R32.64], R18 ;  /* 0x000000122000798e */ /* 0x0001e2000f12e504 */
[----:B------:R-:W-:Y:S02]  /*3afe0*/  LOP3.LUT R26, R26, 0x3f, RZ, 0xc0, !PT ;  /* 0x0000003f1a1a7812 */ /* 0x000fe400078ec0ff */
[----:B------:R-:W-:-:S03]  /*3aff0*/  SHF.R.U32.HI R29, RZ, 0x6, R29 ;  /* 0x00000006ff1d7819 */ /* 0x000fc6000001161d */
[----:B------:R1:W-:Y:S01]  /*3b000*/  REDG.E.OR.64.STRONG.GPU desc[UR4][R32.64+0x8], R26 ;  /* 0x0000081a2000798e */ /* 0x0003e2000f12e504 */
[----:B0-----:R-:W-:Y:S02]  /*3b010*/  IMAD.MOV.U32 R18, RZ, RZ, RZ ;  /* 0x000000ffff127224 */ /* 0x001fe400078e00ff */
[----:B-1----:R-:W-:-:S04]  /*3b020*/  IMAD.WIDE.U32 R26, R29, 0x8, R8 ;  /* 0x000000081d1a7825 */ /* 0x002fc800078e0008 */
[----:B------:R-:W-:Y:S02]  /*3b030*/  IMAD.MOV.U32 R29, RZ, RZ, RZ ;  /* 0x000000ffff1d7224 */ /* 0x000fe400078e00ff */
[C---:B--2---:R-:W-:Y:S01]  /*3b040*/  IMAD.SHL.U32 R7, R16.reuse, 0x40, RZ ;  /* 0x0000004010077824 */ /* 0x044fe200078e00ff */
[----:B------:R-:W-:Y:S01]  /*3b050*/  SHF.L.U64.HI R28, R16, 0x6, R17 ;  /* 0x00000006101c7819 */ /* 0x000fe20000010211 */
[C---:B------:R-:W-:Y:S01]  /*3b060*/  IMAD.U32 R19, R10.reuse, 0x10000, RZ ;  /* 0x000100000a137824 */ /* 0x040fe200078e00ff */
[----:B------:R-:W-:Y:S02]  /*3b070*/  SHF.R.U64 R10, R10, 0x10, R11 ;  /* 0x000000100a0a7819 */ /* 0x000fe4000000120b */
[----:B------:R-:W-:Y:S02]  /*3b080*/  SHF.R.U32.HI R17, RZ, 0x6, R6 ;  /* 0x00000006ff117819 */ /* 0x000fe40000011606 */
[----:B------:R-:W-:Y:S02]  /*3b090*/  LOP3.LUT R6, R7, 0xffffffc0, RZ, 0xc0, !PT ;  /* 0xffffffc007067812 */ /* 0x000fe400078ec0ff */
[----:B------:R-:W-:Y:S01]  /*3b0a0*/  LOP3.LUT R7, R28, 0xffff, RZ, 0xc0, !PT ;  /* 0x0000ffff1c077812 */ /* 0x000fe200078ec0ff */
[----:B------:R-:W-:Y:S01]  /*3b0b0*/  VIADD R11, R0, 0x444 ;  /* 0x00000444000b7836 */ /* 0x000fe20000000000 */
[----:B------:R-:W-:Y:S01]  /*3b0c0*/  LOP3.LUT R28, R10, 0x3ffffff, RZ, 0xc0, !PT ;  /* 0x03ffffff0a1c7812 */ /* 0x000fe200078ec0ff */
[----:B------:R-:W-:-:S02]  /*3b0d0*/  VIADD R10, R0, 0x41a ;  /* 0x0000041a000a7836 */ /* 0x000fc40000000000 */
[----:B------:R-:W-:Y:S01]  /*3b0e0*/  IMAD.WIDE.U32 R16, R17, 0x8, R8 ;  /* 0x0000000811107825 */ /* 0x000fe200078e0008 */
[----:B------:R-:W-:Y:S02]  /*3b0f0*/  SHF.R.U32.HI R33, RZ, 0x6, R11 ;  /* 0x00000006ff217819 */ /* 0x000fe4000001160b */
[----:B------:R-:W-:Y:S02]  /*3b100*/  SHF.R.U32.HI R31, RZ, 0x6, R10 ;  /* 0x00000006ff1f7819 */ /* 0x000fe4000001160a */
[----:B------:R0:W-:Y:S01]  /*3b110*/  REDG.E.OR.64.STRONG.GPU desc[UR4][R16.64], R6 ;  /* 0x000000061000798e */ /* 0x0001e2000f12e504 */
[C-C-:B------:R-:W-:Y:S01]  /*3b120*/  SHF.L.U64.HI R11, R20.reuse, 0x1a, R21.reuse ;  /* 0x0000001a140b7819 */ /* 0x140fe20000010215 */
[----:B------:R-:W-:Y:S01]  /*3b130*/  IMAD.SHL.U32 R10, R20, 0x4000000, RZ ;  /* 0x04000000140a7824 */ /* 0x000fe200078e00ff */
[----:B------:R-:W-:Y:S01]  /*3b140*/  SHF.R.U32.HI R20, RZ, 0x6, R21 ;  /* 0x00000006ff147819 */ /* 0x000fe20000011615 */
[----:B------:R1:W-:Y:S04]  /*3b150*/  REDG.E.OR.64.STRONG.GPU desc[UR4][R26.64], R18 ;  /* 0x000000121a00798e */ /* 0x0003e8000f12e504 */
[----:B------:R2:W-:Y:S01]  /*3b160*/  REDG.E.OR.64.STRONG.GPU desc[UR4][R26.64+0x8], R28 ;  /* 0x0000081c1a00798e */ /* 0x0005e2000f12e504 */
[----:B------:R-:W-:Y:S01]  /*3b170*/  SHF.L.U64.HI R13, R12, 0x4, R13 ;  /* 0x000000040c0d7819 */ /* 0x000fe2000001020d */
[----:B0-----:R-:W-:-:S04]  /*3b180*/  IMAD.WIDE.U32 R6, R31, 0x8, R8 ;  /* 0x000000081f067825 */ /* 0x001fc800078e0008 */
[----:B------:R-:W-:Y:S01]  /*3b190*/  IMAD.WIDE.U32 R16, R33, 0x8, R8 ;  /* 0x0000000821107825 */ /* 0x000fe200078e0008 */
[----:B------:R0:W-:Y:S03]  /*3b1a0*/  REDG.E.OR.64.STRONG.GPU desc[UR4][R6.64], R10 ;  /* 0x0000000a0600798e */ /* 0x0001e6000f12e504 */
[----:B-1----:R-:W-:Y:S01]  /*3b1b0*/  IMAD.SHL.U32 R18, R12, 0x10, RZ ;  /* 0x000000100c127824 */ /* 0x002fe200078e00ff */
[----:B------:R-:W-:Y:S01]  /*3b1c0*/  LOP3.LUT R12, R20, 0xf, RZ, 0xc0, !PT ;  /* 0x0000000f140c7812 */ /* 0x000fe200078ec0ff */
[C---:B------:R-:W-:Y:S01]  /*3b1d0*/  VIADD R20, R0.reuse, 0x46e ;  /* 0x0000046e00147836 */ /* 0x040fe20000000000 */
[----:B------:R-:W-:Y:S01]  /*3b1e0*/  LOP3.LUT R19, R13, 0x3fff, RZ, 0xc0, !PT ;  /* 0x00003fff0d137812 */ /* 0x000fe200078ec0ff */
[C---:B--2---:R-:W-:Y:S02]  /*3b1f0*/  VIADD R26, R0.reuse, 0x498 ;  /* 0x00000498001a7836 */ /* 0x044fe40000000000 */
[----:B------:R-:W-:-:S02]  /*3b200*/  VIADD R28, R0, 0x4c2 ;  /* 0x000004c2001c7836 */ /* 0x000fc40000000000 */
[C---:B------:R-:W-:Y:S02]  /*3b210*/  VIADD R29, R0.reuse, 0x4ec ;  /* 0x000004ec001d7836 */ /* 0x040fe40000000000 */
[----:B------:R-:W-:Y:S01]  /*3b220*/  VIADD R0, R0, 0x516 ;  /* 0x0000051600007836 */ /* 0x000fe20000000000 */
[----:B------:R-:W-:Y:S01]  /*3b230*/  LOP3.LUT R18, R18, 0xfffffff0, RZ, 0xc0, !PT ;  /* 0xfffffff012127812 */ /* 0x000fe200078ec0ff */
[----:B------:R-:W-:Y:S01]  /*3b240*/  IMAD.MOV.U32 R13, RZ, RZ, RZ ;  /* 0x000000ffff0d7224 */ /* 0x000fe200078e00ff */
[----:B------:R-:W-:Y:S02]  /*3b250*/  SHF.R.U32.HI R21, RZ, 0x6, R20 ;  /* 0x00000006ff157819 */ /* 0x000fe40000011614 */
[----:B------:R-:W-:Y:S02]  /*3b260*/  SHF.R.U32.HI R31, RZ, 0x6, R0 ;  /* 0x00000006ff1f7819 */ /* 0x000fe40000011600 */
[----:B------:R1:W-:Y:S01]  /*3b270*/  REDG.E.OR.64.STRONG.GPU desc[UR4][R6.64+0x8], R12 ;  /* 0x0000080c0600798e */ /* 0x0003e2000f12e504 */
[----:B------:R-:W-:-:S02]  /*3b280*/  SHF.R.U32.HI R27, RZ, 0x6, R26 ;  /* 0x00000006ff1b7819 */ /* 0x000fc4000001161a */
[----:B---3--:R-:W-:Y:S01]  /*3b290*/  SHF.R.U64 R0, R2, 0x12, R3 ;  /* 0x0000001202007819 */ /* 0x008fe20000001203 */
[----:B------:R2:W-:Y:S01]  /*3b2a0*/  REDG.E.OR.64.STRONG.GPU desc[UR4][R16.64], R18 ;  /* 0x000000121000798e */ /* 0x0005e2000f12e504 */
[----:B0-----:R-:W-:Y:S02]  /*3b2b0*/  SHF.R.U32.HI R11, RZ, 0x6, R28 ;  /* 0x00000006ff0b7819 */ /* 0x001fe4000001161c */
[----:B------:R-:W-:Y:S02]  /*3b2c0*/  LOP3.LUT R20, R0, 0xffffff, RZ, 0xc0, !PT ;  /* 0x00ffffff00147812 */ /* 0x000fe400078ec0ff */
[----:B----4-:R-:W-:Y:S02]  /*3b2d0*/  SHF.L.U64.HI R3, R4, 0x18, R5 ;  /* 0x0000001804037819 */ /* 0x010fe40000010205 */
[C---:B-----5:R-:W-:Y:S01]  /*3b2e0*/  SHF.L.U64.HI R15, R14.reuse, 0x2, R15 ;  /* 0x000000020e0f7819 */ /* 0x060fe2000001020f */
[----:B------:R-:W-:Y:S01]  /*3b2f0*/  IMAD.SHL.U32 R14, R14, 0x4, RZ ;  /* 0x000000040e0e7824 */ /* 0x000fe200078e00ff */
[----:B------:R-:W-:Y:S01]  /*3b300*/  SHF.R.U32.HI R29, RZ, 0x6, R29 ;  /* 0x00000006ff1d7819 */ /* 0x000fe2000001161d */
[----:B-1----:R-:W-:-:S04]  /*3b310*/  IMAD.WIDE.U32 R12, R27, 0x8, R8 ;  /* 0x000000081b0c7825 */ /* 0x002fc800078e0008 */
[----:B--2---:R-:W-:Y:S02]  /*3b320*/  IMAD.SHL.U32 R19, R2, 0x4000, RZ ;  /* 0x0000400002137824 */ /* 0x004fe400078e00ff */
[----:B------:R-:W-:-:S04]  /*3b330*/  IMAD.WIDE.U32 R16, R21, 0x8, R8 ;  /* 0x0000000815107825 */ /* 0x000fc800078e0008 */
[----:B------:R-:W-:Y:S01]  /*3b340*/  IMAD.SHL.U32 R2, R4, 0x1000000, RZ ;  /* 0x0100000004027824 */ /* 0x000fe200078e00ff */
[----:B------:R-:W-:Y:S01]  /*3b350*/  SHF.R.U32.HI R4, RZ, 0x8, R5 ;  /* 0x00000008ff047819 */ /* 0x000fe20000011605 */
[----:B------:R-:W-:Y:S02]  /*3b360*/  IMAD.MOV.U32 R18, RZ, RZ, RZ ;  /* 0x000000ffff127224 */ /* 0x000fe400078e00ff */
[----:B------:R-:W-:Y:S01]  /*3b370*/  IMAD.MOV.U32 R21, RZ, RZ, RZ ;  /* 0x000000ffff157224 */ /* 0x000fe200078e00ff */
[----:B------:R-:W-:Y:S01]  /*3b380*/  SHF.R.U64 R0, R22, 0x14, R23 ;  /* 0x0000001416007819 */ /* 0x000fe20000001217 */
[----:B------:R-:W-:Y:S01]  /*3b390*/  IMAD.MOV.U32 R5, RZ, RZ, RZ ;  /* 0x000000ffff057224 */ /* 0x000fe200078e00ff */
[----:B------:R-:W-:Y:S01]  /*3b3a0*/  REDG.E.OR.64.STRONG.GPU desc[UR4][R16.64], R18 ;  /* 0x000000121000798e */ /* 0x000fe2000f12e504 */
[----:B------:R-:W-:Y:S01]  /*3b3b0*/  LOP3.LUT R4, R4, 0x3, RZ, 0xc0, !PT ;  /* 0x0000000304047812 */ /* 0x000fe200078ec0ff */
[----:B------:R-:W-:Y:S01]  /*3b3c0*/  IMAD.WIDE.U32 R10, R11, 0x8, R8 ;  /* 0x000000080b0a7825 */ /* 0x000fe200078e0008 */
[----:B------:R-:W-:Y:S01]  /*3b3d0*/  LOP3.LUT R14, R14, 0xfffffffc, RZ, 0xc0, !PT ;  /* 0xfffffffc0e0e7812 */ /* 0x000fe200078ec0ff */
[----:B------:R0:W-:Y:S01]  /*3b3e0*/  REDG.E.OR.64.STRONG.GPU desc[UR4][R16.64+0x8], R20 ;  /* 0x000008141000798e */ /* 0x0001e2000f12e504 */
[----:B------:R-:W-:Y:S01]  /*3b3f0*/  LOP3.LUT R15, R15, 0xfff, RZ, 0xc0, !PT ;  /* 0x00000fff0f0f7812 */ /* 0x000fe200078ec0ff */
[----:B------:R-:W-:-:S02]  /*3b400*/  IMAD.SHL.U32 R23, R22, 0x1000, RZ ;  /* 0x0000100016177824 */ /* 0x000fc400078e00ff */
[--C-:B------:R-:W-:Y:S01]  /*3b410*/  IMAD.WIDE.U32 R6, R29, 0x8, R8.reuse ;  /* 0x000000081d067825 */ /* 0x100fe200078e0008 */
[----:B------:R1:W-:Y:S03]  /*3b420*/  REDG.E.OR.64.STRONG.GPU desc[UR4][R12.64], R2 ;  /* 0x000000020c00798e */ /* 0x0003e6000f12e504 */
[----:B------:R-:W-:Y:S01]  /*3b430*/  IMAD.MOV.U32 R22, RZ, RZ, RZ ;  /* 0x000000ffff167224 */ /* 0x000fe200078e00ff */
[----:B------:R-:W-:Y:S01]  /*3b440*/  REDG.E.OR.64.STRONG.GPU desc[UR4][R12.64+0x8], R4 ;  /* 0x000008040c00798e */ /* 0x000fe2000f12e504 */
[----:B------:R-:W-:-:S03]  /*3b450*/  IMAD.WIDE.U32 R8, R31, 0x8, R8 ;  /* 0x000000081f087825 */ /* 0x000fc600078e0008 */
[----:B------:R-:W-:Y:S01]  /*3b460*/  REDG.E.OR.64.STRONG.GPU desc[UR4][R10.64], R14 ;  /* 0x0000000e0a00798e */ /* 0x000fe2000f12e504 */
[C---:B0-----:R-:W-:Y:S01]  /*3b470*/  SHF.L.U64.HI R17, R24.reuse, 0x16, R25 ;  /* 0x0000001618117819 */ /* 0x041fe20000010219 */
[----:B------:R-:W-:Y:S02]  /*3b480*/  IMAD.SHL.U32 R16, R24, 0x400000, RZ ;  /* 0x0040000018107824 */ /* 0x000fe400078e00ff */
[----:B------:R-:W-:Y:S01]  /*3b490*/  REDG.E.OR.64.STRONG.GPU desc[UR4][R6.64], R22 ;  /* 0x000000160600798e */ /* 0x000fe2000f12e504 */
[----:B-1----:R-:W-:Y:S01]  /*3b4a0*/  LOP3.LUT R2, R0, 0x3fffff, RZ, 0xc0, !PT ;  /* 0x003fffff00027812 */ /* 0x002fe200078ec0ff */
[----:B------:R-:W-:-:S05]  /*3b4b0*/  IMAD.MOV.U32 R3, RZ, RZ, RZ ;  /* 0x000000ffff037224 */ /* 0x000fca00078e00ff */
[----:B------:R-:W-:Y:S04]  /*3b4c0*/  REDG.E.OR.64.STRONG.GPU desc[UR4][R6.64+0x8], R2 ;  /* 0x000008020600798e */ /* 0x000fe8000f12e504 */
[----:B------:R-:W-:Y:S01]  /*3b4d0*/  REDG.E.OR.64.STRONG.GPU desc[UR4][R8.64], R16 ;  /* 0x000000100800798e */ /* 0x000fe2000f12e504 */
[----:B------:R-:W-:Y:S05]  /*3b4e0*/  EXIT ;  /* 0x000000000000794d */ /* 0x000fea0003800000 */
.L_x_1103:
        /* <DEDUP_REMOVED lines=13> */
.L_x_1105:
        /* <DEDUP_REMOVED lines=8> */
.L_x_1106:
[----:B------:R-:W-:Y:S05]  /*3b640*/  BSYNC.RECONVERGENT B0 ;  /* 0x0000000000007941 */ /* 0x000fea0003800200 */
.L_x_1104:
        /* <DEDUP_REMOVED lines=17> */
.L_x_1108:
[CC--:B------:R-:W-:Y:S01]  /*3b760*/  SHF.L.U64.HI R7, R10.reuse, R13.reuse, R12 ;  /* 0x0000000d0a077219 */ /* 0x0c0fe2000001020c */
[----:B------:R-:W-:Y:S01]  /*3b770*/  IMAD.WIDE.U32 R4, R5, 0x8, R8 ;  /* 0x0000000805047825 */ /* 0x000fe200078e0008 */
[----:B------:R-:W-:-:S05]  /*3b780*/  SHF.L.U32 R6, R10, R13, RZ ;  /* 0x0000000d0a067219 */ /* 0x000fca00000006ff */
[----:B------:R1:W-:Y:S02]  /*3b790*/  REDG.E.OR.64.STRONG.GPU desc[UR4][R4.64], R6 ;  /* 0x000000060400798e */ /* 0x0003e4000f12e504 */
.L_x_1109:
[----:B------:R-:W-:Y:S05]  /*3b7a0*/  BSYNC.RECONVERGENT B0 ;  /* 0x0000000000007941 */ /* 0x000fea0003800200 */
.L_x_1107:
        /* <DEDUP_REMOVED lines=17> */
.L_x_1111:
[CC--:B------:R-:W-:Y:S01]  /*3b8c0*/  SHF.L.U64.HI R7, R10.reuse, R13.reuse, R12 ;  /* 0x0000000d0a077219 */ /* 0x0c0fe2000001020c */
[----:B------:R-:W-:Y:S01]  /*3b8d0*/  IMAD.WIDE.U32 R4, R5, 0x8, R8 ;  /* 0x0000000805047825 */ /* 0x000fe200078e0008 */
[----:B------:R-:W-:-:S05]  /*3b8e0*/  SHF.L.U32 R6, R10, R13, RZ ;  /* 0x0000000d0a067219 */ /* 0x000fca00000006ff */
[----:B------:R0:W-:Y:S02]  /*3b8f0*/  REDG.E.OR.64.STRONG.GPU desc[UR4][R4.64], R6 ;  /* 0x000000060400798e */ /* 0x0001e4000f12e504 */
.L_x_1112:
[----:B------:R-:W-:Y:S05]  /*3b900*/  BSYNC.RECONVERGENT B0 ;  /* 0x0000000000007941 */ /* 0x000fea0003800200 */
.L_x_1110:
        /* <DEDUP_REMOVED lines=30> */
.L_x_1114:
[CC--:B------:R-:W-:Y:S02]  /*3baf0*/  SHF.L.U64.HI R7, R4.reuse, R17.reuse, R14 ;  /* 0x0000001104077219 */ /* 0x0c0fe4000001020e */
[----:B------:R-:W-:Y:S01]  /*3bb00*/  SHF.L.U32 R6, R4, R17, RZ ;  /* 0x0000001104067219 */ /* 0x000fe200000006ff */
[----:B------:R-:W-:-:S05]  /*3bb10*/  IMAD.WIDE.U32 R4, R15, 0x8, R8 ;  /* 0x000000080f047825 */ /* 0x000fca00078e0008 */
[----:B------:R0:W-:Y:S02]  /*3bb20*/  REDG.E.OR.64.STRONG.GPU desc[UR4][R4.64], R6 ;  /* 0x000000060400798e */ /* 0x0001e4000f12e504 */
.L_x_1115:
[----:B------:R-:W-:Y:S05]  /*3bb30*/  BSYNC.RECONVERGENT B0 ;  /* 0x0000000000007941 */ /* 0x000fea0003800200 */
.L_x_1113:
        /* <DEDUP_REMOVED lines=17> */
.L_x_1117:
[CC--:B------:R-:W-:Y:S01]  /*3bc50*/  SHF.L.U64.HI R7, R10.reuse, R13.reuse, R12 ;  /* 0x0000000d0a077219 */ /* 0x0c0fe2000001020c */
[----:B------:R-:W-:Y:S01]  /*3bc60*/  IMAD.WIDE.U32 R4, R5, 0x8, R8 ;  /* 0x0000000805047825 */ /* 0x000fe200078e0008 */
[----:B------:R-:W-:-:S05]  /*3bc70*/  SHF.L.U32 R6, R10, R13, RZ ;  /* 0x0000000d0a067219 */ /* 0x000fca00000006ff */
[----:B------:R1:W-:Y:S02]  /*3bc80*/  REDG.E.OR.64.STRONG.GPU desc[UR4][R4.64], R6 ;  /* 0x000000060400798e */ /* 0x0003e4000f12e504 */
.L_x_1118:
[----:B------:R-:W-:Y:S05]  /*3bc90*/  BSYNC.RECONVERGENT B0 ;  /* 0x0000000000007941 */ /* 0x000fea0003800200 */
.L_x_1116:
        /* <DEDUP_REMOVED lines=17> */
.L_x_1120:
[CC--:B------:R-:W-:Y:S01]  /*3bdb0*/  SHF.L.U64.HI R7, R10.reuse, R13.reuse, R12 ;  /* 0x0000000d0a077219 */ /* 0x0c0fe2000001020c */
[----:B------:R-:W-:Y:S01]  /*3bdc0*/  IMAD.WIDE.U32 R4, R5, 0x8, R8 ;  /* 0x0000000805047825 */ /* 0x000fe200078e0008 */
[----:B------:R-:W-:-:S05]  /*3bdd0*/  SHF.L.U32 R6, R10, R13, RZ ;  /* 0x0000000d0a067219 */ /* 0x000fca00000006ff */
[----:B------:R0:W-:Y:S02]  /*3bde0*/  REDG.E.OR.64.STRONG.GPU desc[UR4][R4.64], R6 ;  /* 0x000000060400798e */ /* 0x0001e4000f12e504 */
.L_x_1121:
[----:B------:R-:W-:Y:S05]  /*3bdf0*/  BSYNC.RECONVERGENT B0 ;  /* 0x0000000000007941 */ /* 0x000fea0003800200 */
.L_x_1119:
        /* <DEDUP_REMOVED lines=30> */
.L_x_1123:
[CC--:B------:R-:W-:Y:S02]  /*3bfe0*/  SHF.L.U64.HI R7, R4.reuse, R17.reuse, R14 ;  /* 0x0000001104077219 */ /* 0x0c0fe4000001020e */
[----:B------:R-:W-:Y:S01]  /*3bff0*/  SHF.L.U32 R6, R4, R17, RZ ;  /* 0x0000001104067219 */ /* 0x000fe200000006ff */
[----:B------:R-:W-:-:S05]  /*3c000*/  IMAD.WIDE.U32 R4, R15, 0x8, R8 ;  /* 0x000000080f047825 */ /* 0x000fca00078e0008 */
[----:B------:R1:W-:Y:S02]  /*3c010*/  REDG.E.OR.64.STRONG.GPU desc[UR4][R4.64], R6 ;  /* 0x000000060400798e */ /* 0x0003e4000f12e504 */
.L_x_1124:
[----:B------:R-:W-:Y:S05]  /*3c020*/  BSYNC.RECONVERGENT B0 ;  /* 0x0000000000007941 */ /* 0x000fea0003800200 */
.L_x_1122:
        /* <DEDUP_REMOVED lines=17> */
.L_x_1126:
[CC--:B------:R-:W-:Y:S01]  /*3c140*/  SHF.L.U64.HI R7, R10.reuse, R13.reuse, R12 ;  /* 0x0000000d0a077219 */ /* 0x0c0fe2000001020c */
[----:B------:R-:W-:Y:S01]  /*3c150*/  IMAD.WIDE.U32 R4, R5, 0x8, R8 ;  /* 0x0000000805047825 */ /* 0x000fe200078e0008 */
[----:B------:R-:W-:-:S05]  /*3c160*/  SHF.L.U32 R6, R10, R13, RZ ;  /* 0x0000000d0a067219 */ /* 0x000fca00000006ff */
[----:B------:R0:W-:Y:S02]  /*3c170*/  REDG.E.OR.64.STRONG.GPU desc[UR4][R4.64], R6 ;  /* 0x000000060400798e */ /* 0x0001e4000f12e504 */
.L_x_1127:
[----:B------:R-:W-:Y:S05]  /*3c180*/  BSYNC.RECONVERGENT B0 ;  /* 0x0000000000007941 */ /* 0x000fea0003800200 */
.L_x_1125:
        /* <DEDUP_REMOVED lines=30> */
.L_x_1129:
[CC--:B------:R-:W-:Y:S02]  /*3c370*/  SHF.L.U64.HI R7, R4.reuse, R17.reuse, R14 ;  /* 0x0000001104077219 */ /* 0x0c0fe4000001020e */
[----:B------:R-:W-:Y:S01]  /*3c380*/  SHF.L.U32 R6, R4, R17, RZ ;  /* 0x0000001104067219 */ /* 0x000fe200000006ff */
[----:B------:R-:W-:-:S05]  /*3c390*/  IMAD.WIDE.U32 R4, R15, 0x8, R8 ;  /* 0x000000080f047825 */ /* 0x000fca00078e0008 */
[----:B------:R1:W-:Y:S02]  /*3c3a0*/  REDG.E.OR.64.STRONG.GPU desc[UR4][R4.64], R6 ;  /* 0x000000060400798e */ /* 0x0003e4000f12e504 */
.L_x_1130:
[----:B------:R-:W-:Y:S05]  /*3c3b0*/  BSYNC.RECONVERGENT B0 ;  /* 0x0000000000007941 */ /* 0x000fea0003800200 */
.L_x_1128:
        /* <DEDUP_REMOVED lines=17> */
.L_x_1132:
[CC--:B------:R-:W-:Y:S01]  /*3c4d0*/  SHF.L.U64.HI R7, R10.reuse, R13.reuse, R12 ;  /* 0x0000000d0a077219 */ /* 0x0c0fe2000001020c */
[----:B------:R-:W-:Y:S01]  /*3c4e0*/  IMAD.WIDE.U32 R4, R5, 0x8, R8 ;  /* 0x0000000805047825 */ /* 0x000fe200078e0008 */
[----:B------:R-:W-:-:S05]  /*3c4f0*/  SHF.L.U32 R6, R10, R13, RZ ;  /* 0x0000000d0a067219 */ /* 0x000fca00000006ff */
[----:B------:R0:W-:Y:S02]  /*3c500*/  REDG.E.OR.64.STRONG.GPU desc[UR4][R4.64], R6 ;  /* 0x000000060400798e */ /* 0x0001e4000f12e504 */
.L_x_1133:
[----:B------:R-:W-:Y:S05]  /*3c510*/  BSYNC.RECONVERGENT B0 ;  /* 0x0000000000007941 */ /* 0x000fea0003800200 */
.L_x_1131:
        /* <DEDUP_REMOVED lines=17> */
.L_x_1135:
[CC--:B------:R-:W-:Y:S01]  /*3c630*/  SHF.L.U64.HI R7, R10.reuse, R13.reuse, R12 ;  /* 0x0000000d0a077219 */ /* 0x0c0fe2000001020c */
[----:B------:R-:W-:Y:S01]  /*3c640*/  IMAD.WIDE.U32 R4, R5, 0x8, R8 ;  /* 0x0000000805047825 */ /* 0x000fe200078e0008 */
[----:B------:R-:W-:-:S05]  /*3c650*/  SHF.L.U32 R6, R10, R13, RZ ;  /* 0x0000000d0a067219 */ /* 0x000fca00000006ff */
[----:B------:R1:W-:Y:S02]  /*3c660*/  REDG.E.OR.64.STRONG.GPU desc[UR4][R4.64], R6 ;  /* 0x000000060400798e */ /* 0x0003e4000f12e504 */
.L_x_1136:
[----:B------:R-:W-:Y:S05]  /*3c670*/  BSYNC.RECONVERGENT B0 ;  /* 0x0000000000007941 */ /* 0x000fea0003800200 */
.L_x_1134:
        /* <DEDUP_REMOVED lines=30> */
.L_x_1138:
[CC--:B------:R-:W-:Y:S02]  /*3c860*/  SHF.L.U64.HI R7, R4.reuse, R17.reuse, R14 ;  /* 0x0000001104077219 */ /* 0x0c0fe4000001020e */
[----:B------:R-:W-:Y:S01]  /*3c870*/  SHF.L.U32 R6, R4, R17, RZ ;  /* 0x0000001104067219 */ /* 0x000fe200000006ff */
[----:B------:R-:W-:-:S05]  /*3c880*/  IMAD.WIDE.U32 R4, R15, 0x8, R8 ;  /* 0x000000080f047825 */ /* 0x000fca00078e0008 */
[----:B------:R0:W-:Y:S02]  /*3c890*/  REDG.E.OR.64.STRONG.GPU desc[UR4][R4.64], R6 ;  /* 0x000000060400798e */ /* 0x0001e4000f12e504 */
.L_x_1139:
[----:B------:R-:W-:Y:S05]  /*3c8a0*/  BSYNC.RECONVERGENT B0 ;  /* 0x0000000000007941 */ /* 0x000fea0003800200 */
.L_x_1137:
        /* <DEDUP_REMOVED lines=17> */
.L_x_1141:
[CC--:B------:R-:W-:Y:S01]  /*3c9c0*/  SHF.L.U64.HI R7, R10.reuse, R13.reuse, R12 ;  /* 0x0000000d0a077219 */ /* 0x0c0fe2000001020c */
[----:B------:R-:W-:Y:S01]  /*3c9d0*/  IMAD.WIDE.U32 R4, R5, 0x8, R8 ;  /* 0x0000000805047825 */ /* 0x000fe200078e0008 */
[----:B------:R-:W-:-:S05]  /*3c9e0*/  SHF.L.U32 R6, R10, R13, RZ ;  /* 0x0000000d0a067219 */ /* 0x000fca00000006ff */
[----:B------:R1:W-:Y:S02]  /*3c9f0*/  REDG.E.OR.64.STRONG.GPU desc[UR4][R4.64], R6 ;  /* 0x000000060400798e */ /* 0x0003e4000f12e504 */
.L_x_1142:
[----:B------:R-:W-:Y:S05]  /*3ca00*/  BSYNC.RECONVERGENT B0 ;  /* 0x0000000000007941 */ /* 0x000fea0003800200 */
.L_x_1140:
        /* <DEDUP_REMOVED lines=30> */
.L_x_1144:
[CC--:B------:R-:W-:Y:S02]  /*3cbf0*/  SHF.L.U64.HI R7, R4.reuse, R17.reuse, R14 ;  /* 0x0000001104077219 */ /* 0x0c0fe4000001020e */
[----:B------:R-:W-:Y:S01]  /*3cc00*/  SHF.L.U32 R6, R4, R17, RZ ;  /* 0x0000001104067219 */ /* 0x000fe200000006ff */
[----:B------:R-:W-:-:S05]  /*3cc10*/  IMAD.WIDE.U32 R4, R15, 0x8, R8 ;  /* 0x000000080f047825 */ /* 0x000fca00078e0008 */
[----:B------:R0:W-:Y:S02]  /*3cc20*/  REDG.E.OR.64.STRONG.GPU desc[UR4][R4.64], R6 ;  /* 0x000000060400798e */ /* 0x0001e4000f12e504 */
.L_x_1145:
[----:B------:R-:W-:Y:S05]  /*3cc30*/  BSYNC.RECONVERGENT B0 ;  /* 0x0000000000007941 */ /* 0x000fea0003800200 */
.L_x_1143:
        /* <DEDUP_REMOVED lines=17> */
.L_x_1147:
[CC--:B------:R-:W-:Y:S01]  /*3cd50*/  SHF.L.U64.HI R7, R10.reuse, R13.reuse, R12 ;  /* 0x0000000d0a077219 */ /* 0x0c0fe2000001020c */
[----:B------:R-:W-:Y:S01]  /*3cd60*/  IMAD.WIDE.U32 R4, R5, 0x8, R8 ;  /* 0x0000000805047825 */ /* 0x000fe200078e0008 */
[----:B------:R-:W-:-:S05]  /*3cd70*/  SHF.L.U32 R6, R10, R13, RZ ;  /* 0x0000000d0a067219 */ /* 0x000fca00000006ff */
[----:B------:R1:W-:Y:S02]  /*3cd80*/  REDG.E.OR.64.STRONG.GPU desc[UR4][R4.64], R6 ;  /* 0x000000060400798e */ /* 0x0003e4000f12e504 */
.L_x_1148:
[----:B------:R-:W-:Y:S05]  /*3cd90*/  BSYNC.RECONVERGENT B0 ;  /* 0x0000000000007941 */ /* 0x000fea0003800200 */
.L_x_1146:
        /* <DEDUP_REMOVED lines=17> */
.L_x_1150:
[CC--:B------:R-:W-:Y:S01]  /*3ceb0*/  SHF.L.U64.HI R7, R10.reuse, R13.reuse, R12 ;  /* 0x0000000d0a077219 */ /* 0x0c0fe2000001020c */
[----:B------:R-:W-:Y:S01]  /*3cec0*/  IMAD.WIDE.U32 R4, R5, 0x8, R8 ;  /* 0x0000000805047825 */ /* 0x000fe200078e0008 */
[----:B------:R-:W-:-:S05]  /*3ced0*/  SHF.L.U32 R6, R10, R13, RZ ;  /* 0x0000000d0a067219 */ /* 0x000fca00000006ff */
[----:B------:R0:W-:Y:S02]  /*3cee0*/  REDG.E.OR.64.STRONG.GPU desc[UR4][R4.64], R6 ;  /* 0x000000060400798e */ /* 0x0001e4000f12e504 */
.L_x_1151:
[----:B------:R-:W-:Y:S05]  /*3cef0*/  BSYNC.RECONVERGENT B0 ;  /* 0x0000000000007941 */ /* 0x000fea0003800200 */
.L_x_1149:
        /* <DEDUP_REMOVED lines=30> */
.L_x_1153:
[CC--:B------:R-:W-:Y:S02]  /*3d0e0*/  SHF.L.U64.HI R7, R4.reuse, R17.reuse, R14 ;  /* 0x0000001104077219 */ /* 0x0c0fe4000001020e */
[----:B------:R-:W-:Y:S01]  /*3d0f0*/  SHF.L.U32 R6, R4, R17, RZ ;  /* 0x0000001104067219 */ /* 0x000fe200000006ff */
[----:B------:R-:W-:-:S05]  /*3d100*/  IMAD.WIDE.U32 R4, R15, 0x8, R8 ;  /* 0x000000080f047825 */ /* 0x000fca00078e0008 */
[----:B------:R1:W-:Y:S02]  /*3d110*/  REDG.E.OR.64.STRONG.GPU desc[UR4][R4.64], R6 ;  /* 0x000000060400798e */ /* 0x0003e4000f12e504 */
.L_x_1154:
[----:B------:R-:W-:Y:S05]  /*3d120*/  BSYNC.RECONVERGENT B0 ;  /* 0x0000000000007941 */ /* 0x000fea0003800200 */
.L_x_1152:
        /* <DEDUP_REMOVED lines=17> */
.L_x_1156:
[CC--:B------:R-:W-:Y:S01]  /*3d240*/  SHF.L.U64.HI R7, R10.reuse, R13.reuse, R12 ;  /* 0x0000000d0a077219 */ /* 0x0c0fe2000001020c */
[----:B------:R-:W-:Y:S01]  /*3d250*/  IMAD.WIDE.U32 R4, R5, 0x8, R8 ;  /* 0x0000000805047825 */ /* 0x000fe200078e0008 */
[----:B------:R-:W-:-:S05]  /*3d260*/  SHF.L.U32 R6, R10, R13, RZ ;  /* 0x0000000d0a067219 */ /* 0x000fca00000006ff */
[----:B------:R0:W-:Y:S02]  /*3d270*/  REDG.E.OR.64.STRONG.GPU desc[UR4][R4.64], R6 ;  /* 0x000000060400798e */ /* 0x0001e4000f12e504 */
.L_x_1157:
[----:B------:R-:W-:Y:S05]  /*3d280*/  BSYNC.RECONVERGENT B0 ;  /* 0x0000000000007941 */ /* 0x000fea0003800200 */
.L_x_1155:
        /* <DEDUP_REMOVED lines=30> */
.L_x_1159:
[CC--:B------:R-:W-:Y:S02]  /*3d470*/  SHF.L.U64.HI R7, R4.reuse, R17.reuse, R14 ;  /* 0x0000001104077219 */ /* 0x0c0fe4000001020e */
[----:B------:R-:W-:Y:S01]  /*3d480*/  SHF.L.U32 R6, R4, R17, RZ ;  /* 0x0000001104067219 */ /* 0x000fe200000006ff */
[----:B------:R-:W-:-:S05]  /*3d490*/  IMAD.WIDE.U32 R4, R15, 0x8, R8 ;  /* 0x000000080f047825 */ /* 0x000fca00078e0008 */
[----:B------:R1:W-:Y:S02]  /*3d4a0*/  REDG.E.OR.64.STRONG.GPU desc[UR4][R4.64], R6 ;  /* 0x000000060400798e */ /* 0x0003e4000f12e504 */
.L_x_1160:
[----:B------:R-:W-:Y:S05]  /*3d4b0*/  BSYNC.RECONVERGENT B0 ;  /* 0x0000000000007941 */ /* 0x000fea0003800200 */
.L_x_1158:
        /* <DEDUP_REMOVED lines=17> */
.L_x_1162:
[CC--:B------:R-:W-:Y:S01]  /*3d5d0*/  SHF.L.U64.HI R7, R10.reuse, R13.reuse, R12 ;  /* 0x0000000d0a077219 */ /* 0x0c0fe2000001020c */
[----:B------:R-:W-:Y:S01]  /*3d5e0*/  IMAD.WIDE.U32 R4, R5, 0x8, R8 ;  /* 0x0000000805047825 */ /* 0x000fe200078e0008 */
[----:B------:R-:W-:-:S05]  /*3d5f0*/  SHF.L.U32 R6, R10, R13, RZ ;  /* 0x0000000d0a067219 */ /* 0x000fca00000006ff */
[----:B------:R0:W-:Y:S02]  /*3d600*/  REDG.E.OR.64.STRONG.GPU desc[UR4][R4.64], R6 ;  /* 0x000000060400798e */ /* 0x0001e4000f12e504 */
.L_x_1163:
[----:B------:R-:W-:Y:S05]  /*3d610*/  BSYNC.RECONVERGENT B0 ;  /* 0x0000000000007941 */ /* 0x000fea0003800200 */
.L_x_1161:
        /* <DEDUP_REMOVED lines=17> */
.L_x_1165:
[CC--:B------:R-:W-:Y:S01]  /*3d730*/  SHF.L.U64.HI R7, R10.reuse, R13.reuse, R12 ;  /* 0x0000000d0a077219 */ /* 0x0c0fe2000001020c */
[----:B------:R-:W-:Y:S01]  /*3d740*/  IMAD.WIDE.U32 R4, R5, 0x8, R8 ;  /* 0x0000000805047825 */ /* 0x000fe200078e0008 */
[----:B------:R-:W-:-:S05]  /*3d750*/  SHF.L.U32 R6, R10, R13, RZ ;  /* 0x0000000d0a067219 */ /* 0x000fca00000006ff */
[----:B------:R1:W-:Y:S02]  /*3d760*/  REDG.E.OR.64.STRONG.GPU desc[UR4][R4.64], R6 ;  /* 0x000000060400798e */ /* 0x0003e4000f12e504 */
.L_x_1166:
[----:B------:R-:W-:Y:S05]  /*3d770*/  BSYNC.RECONVERGENT B0 ;  /* 0x0000000000007941 */ /* 0x000fea0003800200 */
.L_x_1164:
        /* <DEDUP_REMOVED lines=30> */
.L_x_1168:
[CC--:B------:R-:W-:Y:S02]  /*3d960*/  SHF.L.U64.HI R7, R4.reuse, R17.reuse, R14 ;  /* 0x0000001104077219 */ /* 0x0c0fe4000001020e */
[----:B------:R-:W-:Y:S01]  /*3d970*/  SHF.L.U32 R6, R4, R17, RZ ;  /* 0x0000001104067219 */ /* 0x000fe200000006ff */
[----:B------:R-:W-:-:S05]  /*3d980*/  IMAD.WIDE.U32 R4, R15, 0x8, R8 ;  /* 0x000000080f047825 */ /* 0x000fca00078e0008 */
[----:B------:R0:W-:Y:S02]  /*3d990*/  REDG.E.OR.64.STRONG.GPU desc[UR4][R4.64], R6 ;  /* 0x000000060400798e */ /* 0x0001e4000f12e504 */
.L_x_1169:
[----:B------:R-:W-:Y:S05]  /*3d9a0*/  BSYNC.RECONVERGENT B0 ;  /* 0x0000000000007941 */ /* 0x000fea0003800200 */
.L_x_1167:
        /* <DEDUP_REMOVED lines=17> */
.L_x_1171:
[CC--:B------:R-:W-:Y:S01]  /*3dac0*/  SHF.L.U64.HI R7, R10.reuse, R13.reuse, R12 ;  /* 0x0000000d0a077219 */ /* 0x0c0fe2000001020c */
[----:B------:R-:W-:Y:S01]  /*3dad0*/  IMAD.WIDE.U32 R4, R5, 0x8, R8 ;  /* 0x0000000805047825 */ /* 0x000fe200078e0008 */
[----:B------:R-:W-:-:S05]  /*3dae0*/  SHF.L.U32 R6, R10, R13, RZ ;  /* 0x0000000d0a067219 */ /* 0x000fca00000006ff */
[----:B------:R1:W-:Y:S02]  /*3daf0*/  REDG.E.OR.64.STRONG.GPU desc[UR4][R4.64], R6 ;  /* 0x000000060400798e */ /* 0x0003e4000f12e504 */
.L_x_1172:
[----:B------:R-:W-:Y:S05]  /*3db00*/  BSYNC.RECONVERGENT B0 ;  /* 0x0000000000007941 */ /* 0x000fea0003800200 */
.L_x_1170:
        /* <DEDUP_REMOVED lines=16> */
.L_x_1173:
[C---:B------:R-:W-:Y:S01]  /*3dc10*/  SHF.L.U64.HI R3, R4.reuse, 0x17, R0 ;  /* 0x0000001704037819 */ /* 0x040fe20000010200 */
[----:B------:R-:W-:Y:S02]  /*3dc20*/  IMAD.SHL.U32 R2, R4, 0x800000, RZ ;  /* 0x0080000004027824 */ /* 0x000fe400078e00ff */
[----:B------:R-:W-:-:S05]  /*3dc30*/  IMAD.WIDE.U32 R8, R7, 0x8, R8 ;  /* 0x0000000807087825 */ /* 0x000fca00078e0008 */
[----:B------:R-:W-:Y:S01]  /*3dc40*/  REDG.E.OR.64.STRONG.GPU desc[UR4][R8.64], R2 ;  /* 0x000000020800798e */ /* 0x000fe2000f12e504 */
[----:B------:R-:W-:Y:S05]  /*3dc50*/  EXIT ;  /* 0x000000000000794d */ /* 0x000fea0003800000 */
.L_x_1102:
        /* <DEDUP_REMOVED lines=17> */
[----:B------:R-:W-:Y:S02]  /*3dd70*/  VIADD R28, R0, 0x40 ;  /* 0x00000040001c7836 */ /* 0x000fe40000000000 */
[----:B------:R-:W-:-:S03]  /*3dd80*/  IMAD.MOV.U32 R33, RZ, RZ, RZ ;  /* 0x000000ffff217224 */ /* 0x000fc600078e00ff */
[----:B------:R-:W-:-:S05]  /*3dd90*/  SHF.R.U32.HI R31, RZ, 0x6, R28 ;  /* 0x00000006ff1f7819 */ /* 0x000fca000001161c */
[----:B------:R-:W-:-:S04]  /*3dda0*/  IMAD.WIDE.U32 R30, R31, 0x8, R8 ;  /* 0x000000081f1e7825 */ /* 0x000fc800078e0008 */
[----:B------:R-:W-:Y:S02]  /*3ddb0*/  IMAD.MOV.U32 R29, RZ, RZ, RZ ;  /* 0x000000ffff1d7224 */ /* 0x000fe400078e00ff */
[C---:B--2---:R-:W-:Y:S01]  /*3ddc0*/  IMAD.SHL.U32 R27, R16.reuse, 0x1000, RZ ;  /* 0x00001000101b7824 */ /* 0x044fe200078e00ff */
[----:B------:R-:W-:Y:S01]  /*3ddd0*/  SHF.R.U64 R32, R16, 0x14, R17 ;  /* 0x0000001410207819 */ /* 0x000fe20000001211 */
[----:B------:R-:W-:Y:S01]  /*3dde0*/  IMAD.WIDE.U32 R16, R25, 0x8, R8 ;  /* 0x0000000819107825 */ /* 0x000fe200078e0008 */
[----:B---3--:R-:W-:-:S03]  /*3ddf0*/  LOP3.LUT R21, R19, 0xfff, RZ, 0xc0, !PT ;  /* 0x00000fff13157812 */ /* 0x008fc600078ec0ff */
[----:B------:R-:W-:Y:S01]  /*3de00*/  IMAD.MOV.U32 R20, RZ, RZ, R18 ;  /* 0x000000ffff147224 */ /* 0x000fe200078e0012 */
[----:B------:R-:W-:Y:S01]  /*3de10*/  LOP3.LUT R32, R32, 0xffffff, RZ, 0xc0, !PT ;  /* 0x00ffffff20207812 */ /* 0x000fe200078ec0ff */
[----:B------:R-:W2:Y:S04]  /*3de20*/  LDG.E.64.CONSTANT R18, desc[UR4][R4.64+0x800] ;  /* 0x0008000404127981 */ /* 0x000ea8000c1e9b00 */
[----:B------:R0:W-:Y:S01]  /*3de30*/  REDG.E.OR.64.STRONG.GPU desc[UR4][R16.64], R20 ;  /* 0x000000141000798e */ /* 0x0001e2000f12e504 */
[C-C-:B----4-:R-:W-:Y:S01]  /*3de40*/  SHF.L.U64.HI R25, R14.reuse, 0x18, R15.reuse ;  /* 0x000000180e197819 */ /* 0x150fe2000001020f */
[----:B------:R-:W-:Y:S01]  /*3de50*/  IMAD.SHL.U32 R24, R14, 0x1000000, RZ ;  /* 0x010000000e187824 */ /* 0x000fe200078e00ff */
[----:B------:R-:W-:Y:S01]  /*3de60*/  SHF.R.U32.HI R14, RZ, 0x8, R15 ;  /* 0x00000008ff0e7819 */ /* 0x000fe2000001160f */
[----:B------:R1:W-:Y:S04]  /*3de70*/  REDG.E.OR.64.STRONG.GPU desc[UR4][R16.64], R26 ;  /* 0x0000001a1000798e */ /* 0x0003e8000f12e504 */
[----:B0-----:R-:W3:Y:S01]  /*3de80*/  LDG.E.64.CONSTANT R20, desc[UR4][R4.64+0x900] ;  /* 0x0009000404147981 */ /* 0x001ee2000c1e9b00 */
[----:B------:R-:W-:-:S02]  /*3de90*/  LOP3.LUT R28, R14, 0xf, RZ, 0xc0, !PT ;  /* 0x0000000f0e1c7812 */ /* 0x000fc400078ec0ff */
[----:B-----5:R-:W-:Y:S01]  /*3dea0*/  SHF.L.U64.HI R11, R10, 0x4, R11 ;  /* 0x000000040a0b7819 */ /* 0x020fe2000001020b */
[----:B-1----:R-:W-:Y:S01]  /*3deb0*/  VIADD R26, R0, 0x84 ;  /* 0x00000084001a7836 */ /* 0x002fe20000000000 */
[----:B------:R-:W4:Y:S01]  /*3dec0*/  LDG.E.64.CONSTANT R14, desc[UR4][R4.64+0xa00] ;  /* 0x000a0004040e7981 */ /* 0x000f22000c1e9b00 */
[----:B------:R-:W-:Y:S01]  /*3ded0*/  IMAD.SHL.U32 R10, R10, 0x10, RZ ;  /* 0x000000100a0a7824 */ /* 0x000fe200078e00ff */
[----:B------:R-:W-:Y:S02]  /*3dee0*/  LOP3.LUT R27, R11, 0xffff, RZ, 0xc0, !PT ;  /* 0x0000ffff0b1b7812 */ /* 0x000fe400078ec0ff */
[----:B------:R0:W-:Y:S01]  /*3def0*/  REDG.E.OR.64.STRONG.GPU desc[UR4][R16.64+0x8], R32 ;  /* 0x000008201000798e */ /* 0x0001e2000f12e504 */
[----:B------:R-:W-:-:S03]  /*3df00*/  SHF.R.U64 R34, R6, 0x10, R7 ;  /* 0x0000001006227819 */ /* 0x000fc60000001207 */
[----:B------:R1:W-:Y:S04]  /*3df10*/  REDG.E.OR.64.STRONG.GPU desc[UR4][R30.64], R24 ;  /* 0x000000181e00798e */ /* 0x0003e8000f12e504 */
[----:B------:R5:W-:Y:S01]  /*3df20*/  REDG.E.OR.64.STRONG.GPU desc[UR4][R30.64+0x8], R28 ;  /* 0x0000081c1e00798e */ /* 0x000be2000f12e504 */
[----:B0-----:R-:W-:Y:S02]  /*3df30*/  SHF.R.U32.HI R33, RZ, 0x6, R26 ;  /* 0x00000006ff217819 */ /* 0x001fe4000001161a */
[----:B------:R-:W-:Y:S02]  /*3df40*/  LOP3.LUT R26, R10, 0xfffffff0, RZ, 0xc0, !PT ;  /* 0xfffffff00a1a7812 */ /* 0x000fe400078ec0ff */
[----:B------:R-:W4:Y:S01]  /*3df50*/  LDG.E.64.CONSTANT R10, desc[UR4][R4.64+0xb00] ;  /* 0x000b0004040a7981 */ /* 0x000f22000c1e9b00 */
[----:B-1----:R-:W-:-:S03]  /*3df60*/  IMAD.U32 R25, R6, 0x10000, RZ ;  /* 0x0001000006197824 */ /* 0x002fc600078e00ff */
[----:B------:R-:W4:Y:S01]  /*3df70*/  LDG.E.64.CONSTANT R6, desc[UR4][R4.64+0xc00] ;  /* 0x000c000404067981 */ /* 0x000f22000c1e9b00 */
[----:B------:R-:W-:-:S05]  /*3df80*/  IMAD.WIDE.U32 R32, R33, 0x8, R8 ;  /* 0x0000000821207825 */ /* 0x000fca00078e0008 */
[----:B------:R0:W-:Y:S01]  /*3df90*/  REDG.E.OR.64.STRONG.GPU desc[UR4][R32.64], R26 ;  /* 0x0000001a2000798e */ /* 0x0001e2000f12e504 */
[--C-:B-----5:R-:W-:Y:S01]  /*3dfa0*/  SHF.R.U32.HI R28, RZ, 0x4, R3.reuse ;  /* 0x00000004ff1c7819 */ /* 0x120fe20000011603 */
[----:B0-----:R-:W-:Y:S01]  /*3dfb0*/  VIADD R26, R0, 0xdc ;  /* 0x000000dc001a7836 */ /* 0x001fe20000000000 */
[----:B------:R-:W-:-:S04]  /*3dfc0*/  SHF.L.U64.HI R27, R2, 0x1c, R3 ;  /* 0x0000001c021b7819 */ /* 0x000fc80000010203 */
[----:B------:R-:W-:Y:S01]  /*3dfd0*/  SHF.R.U32.HI R33, RZ, 0x6, R26 ;  /* 0x00000006ff217819 */ /* 0x000fe2000001161a */
[----:B------:R-:W-:Y:S02]  /*3dfe0*/  IMAD.SHL.U32 R26, R2, 0x10000000, RZ ;  /* 0x10000000021a7824 */ /* 0x000fe400078e00ff */
[----:B------:R-:W5:Y:S01]  /*3dff0*/  LDG.E.64.CONSTANT R2, desc[UR4][R4.64+0xd00] ;  /* 0x000d000404027981 */ /* 0x000f62000c1e9b00 */
[----:B------:R-:W-:-:S05]  /*3e000*/  VIADD R24, R0, 0xb0 ;  /* 0x000000b000187836 */ /* 0x000fca0000000000 */
[----:B------:R-:W-:Y:S01]  /*3e010*/  SHF.R.U32.HI R31, RZ, 0x6, R24 ;  /* 0x00000006ff1f7819 */ /* 0x000fe20000011618 */
[----:B------:R-:W-:-:S04]  /*3e020*/  IMAD.MOV.U32 R24, RZ, RZ, RZ ;  /* 0x000000ffff187224 */ /* 0x000fc800078e00ff */
[----:B------:R-:W-:Y:S01]  /*3e030*/  IMAD.WIDE.U32 R30, R31, 0x8, R8 ;  /* 0x000000081f1e7825 */ /* 0x000fe200078e0008 */
[----:B------:R-:W-:-:S03]  /*3e040*/  LOP3.LUT R34, R34, 0xfffffff, RZ, 0xc0, !PT ;  /* 0x0fffffff22227812 */ /* 0x000fc600078ec0ff */
[----:B------:R-:W-:Y:S01]  /*3e050*/  IMAD.MOV.U32 R35, RZ, RZ, RZ ;  /* 0x000000ffff237224 */ /* 0x000fe200078e00ff */
[----:B------:R0:W-:Y:S01]  /*3e060*/  REDG.E.OR.64.STRONG.GPU desc[UR4][R30.64], R24 ;  /* 0x000000181e00798e */ /* 0x0001e2000f12e504 */
[C---:B------:R-:W-:Y:S01]  /*3e070*/  SHF.L.U64.HI R13, R12.reuse, 0x8, R13 ;  /* 0x000000080c0d7819 */ /* 0x040fe2000001020d */
[----:B------:R-:W-:Y:S02]  /*3e080*/  IMAD.SHL.U32 R12, R12, 0x100, RZ ;  /* 0x000001000c0c7824 */ /* 0x000fe400078e00ff */
[----:B------:R1:W-:Y:S01]  /*3e090*/  REDG.E.OR.64.STRONG.GPU desc[UR4][R30.64+0x8], R34 ;  /* 0x000008221e00798e */ /* 0x0003e2000f12e504 */
[----:B------:R-:W-:-:S04]  /*3e0a0*/  IMAD.WIDE.U32 R32, R33, 0x8, R8 ;  /* 0x0000000821207825 */ /* 0x000fc800078e0008 */
[----:B0-----:R-:W-:Y:S01]  /*3e0b0*/  VIADD R24, R0, 0x108 ;  /* 0x0000010800187836 */ /* 0x001fe20000000000 */
[----:B------:R-:W-:Y:S01]  /*3e0c0*/  LOP3.LUT R28, R28, 0xff, RZ, 0xc0, !PT ;  /* 0x000000ff1c1c7812 */ /* 0x000fe200078ec0ff */
[----:B------:R-:W-:Y:S01]  /*3e0d0*/  IMAD.SHL.U32 R25, R22, 0x100000, RZ ;  /* 0x0010000016197824 */ /* 0x000fe200078e00ff */
[----:B------:R-:W-:Y:S01]  /*3e0e0*/  LOP3.LUT R12, R12, 0xffffff00, RZ, 0xc0, !PT ;  /* 0xffffff000c0c7812 */ /* 0x000fe200078ec0ff */
[----:B------:R0:W-:Y:S01]  /*3e0f0*/  REDG.E.OR.64.STRONG.GPU desc[UR4][R32.64], R26 ;  /* 0x0000001a2000798e */ /* 0x0001e2000f12e504 */
[----:B-1----:R-:W-:Y:S01]  /*3e100*/  SHF.R.U32.HI R31, RZ, 0x6, R24 ;  /* 0x00000006ff1f7819 */ /* 0x002fe20000011618 */
[----:B------:R-:W-:Y:S01]  /*3e110*/  VIADD R24, R0, 0x134 ;  /* 0x0000013400187836 */ /* 0x000fe20000000000 */
[----:B------:R-:W-:Y:S01]  /*3e120*/  LOP3.LUT R13, R13, 0xfffff, RZ, 0xc0, !PT ;  /* 0x000fffff0d0d7812 */ /* 0x000fe200078ec0ff */
[----:B------:R1:W-:Y:S02]  /*3e130*/  REDG.E.OR.64.STRONG.GPU desc[UR4][R32.64+0x8], R28 ;  /* 0x0000081c2000798e */ /* 0x0003e4000f12e504 */
[----:B------:R-:W-:Y:S01]  /*3e140*/  IMAD.WIDE.U32 R30, R31, 0x8, R8 ;  /* 0x000000081f1e7825 */ /* 0x000fe200078e0008 */
[----:B------:R-:W-:-:S03]  /*3e150*/  SHF.R.U64 R22, R22, 0xc, R23 ;  /* 0x0000000c16167819 */ /* 0x000fc60000001217 */
[----:B------:R-:W-:Y:S01]  /*3e160*/  VIADD R23, R0, 0x160 ;  /* 0x0000016000177836 */ /* 0x000fe20000000000 */
[----:B------:R1:W-:Y:S01]  /*3e170*/  REDG.E.OR.64.STRONG.GPU desc[UR4][R30.64], R12 ;  /* 0x0000000c1e00798e */ /* 0x0003e2000f12e504 */
[----:B0-----:R-:W-:Y:S01]  /*3e180*/  SHF.R.U32.HI R27, RZ, 0x6, R24 ;  /* 0x00000006ff1b7819 */ /* 0x001fe20000011618 */
[----:B------:R-:W-:Y:S02]  /*3e190*/  IMAD.MOV.U32 R24, RZ, RZ, RZ ;  /* 0x000000ffff187224 */ /* 0x000fe400078e00ff */
[----:B-1----:R-:W-:Y:S02]  /*3e1a0*/  SHF.R.U32.HI R29, RZ, 0x6, R23 ;  /* 0x00000006ff1d7819 */ /* 0x002fe40000011617 */
[----:B------:R-:W-:Y:S01]  /*3e1b0*/  IMAD.WIDE.U32 R26, R27, 0x8, R8 ;  /* 0x000000081b1a7825 */ /* 0x000fe200078e0008 */
[----:B------:R-:W5:Y:S03]  /*3e1c0*/  LDG.E.64.CONSTANT R12, desc[UR4][R4.64+0xe00] ;  /* 0x000e0004040c7981 */ /* 0x000f66000c1e9b00 */
[----:B------:R-:W-:-:S02]  /*3e1d0*/  IMAD.MOV.U32 R23, RZ, RZ, RZ ;  /* 0x000000ffff177224 */ /* 0x000fc400078e00ff */
[----:B------:R-:W-:Y:S01]  /*3e1e0*/  IMAD.WIDE.U32 R30, R29, 0x8, R8 ;  /* 0x000000081d1e7825 */ /* 0x000fe200078e0008 */
[----:B------:R-:W-:Y:S03]  /*3e1f0*/  REDG.E.OR.64.STRONG.GPU desc[UR4][R26.64], R24 ;  /* 0x000000181a00798e */ /* 0x000fe6000f12e504 */
[----:B------:R-:W-:Y:S01]  /*3e200*/  VIADD R29, R0, 0x18c ;  /* 0x0000018c001d7836 */ /* 0x000fe20000000000 */
[----:B------:R-:W-:Y:S01]  /*3e210*/  REDG.E.OR.64.STRONG.GPU desc[UR4][R26.64+0x8], R22 ;  /* 0x000008161a00798e */ /* 0x000fe2000f12e504 */
[----:B--2---:R-:W-:Y:S01]  /*3e220*/  LOP3.LUT R28, R19, 0xfff, RZ, 0xc0, !PT ;  /* 0x00000fff131c7812 */ /* 0x004fe200078ec0ff */
[----:B------:R-:W-:Y:S02]  /*3e230*/  IMAD.MOV.U32 R19, RZ, RZ, R18 ;  /* 0x000000ffff137224 */ /* 0x000fe400078e0012 */
[----:B------:R-:W-:-:S05]  /*3e240*/  IMAD.MOV.U32 R18, RZ, RZ, RZ ;  /* 0x000000ffff127224 */ /* 0x000fca00078e00ff */
[----:B------:R0:W-:Y:S01]  /*3e250*/  REDG.E.OR.64.STRONG.GPU desc[UR4][R30.64], R18 ;  /* 0x000000121e00798e */ /* 0x0001e2000f12e504 */
[C---:B---3--:R-:W-:Y:S01]  /*3e260*/  SHF.L.U64.HI R32, R20.reuse, 0xc, R21 ;  /* 0x0000000c14207819 */ /* 0x048fe20000010215 */
[----:B------:R-:W-:Y:S01]  /*3e270*/  IMAD.SHL.U32 R20, R20, 0x1000, RZ ;  /* 0x0000100014147824 */ /* 0x000fe200078e00ff */
[----:B------:R-:W-:Y:S01]  /*3e280*/  SHF.R.U32.HI R21, RZ, 0x6, R29 ;  /* 0x00000006ff157819 */ /* 0x000fe2000001161d */
[----:B0-----:R-:W2:Y:S03]  /*3e290*/  LDG.E.64.CONSTANT R18, desc[UR4][R4.64+0xf00] ;  /* 0x000f000404127981 */ /* 0x001ea6000c1e9b00 */
[----:B------:R-:W-:Y:S01]  /*3e2a0*/  LOP3.LUT R22, R20, 0xfffff000, RZ, 0xc0, !PT ;  /* 0xfffff00014167812 */ /* 0x000fe200078ec0ff */
[----:B------:R-:W-:Y:S01]  /*3e2b0*/  VIADD R20, R0, 0x1b8 ;  /* 0x000001b800147836 */ /* 0x000fe20000000000 */
[----:B------:R-:W-:Y:S01]  /*3e2c0*/  LOP3.LUT R23, R32, 0xffffff, RZ, 0xc0, !PT ;  /* 0x00ffffff20177812 */ /* 0x000fe200078ec0ff */
[----:B------:R-:W-:-:S02]  /*3e2d0*/  IMAD.MOV.U32 R29, RZ, RZ, RZ ;  /* 0x000000ffff1d7224 */ /* 0x000fc400078e00ff */
[----:B------:R-:W-:Y:S01]  /*3e2e0*/  IMAD.WIDE.U32 R26, R21, 0x8, R8 ;  /* 0x00000008151a7825 */ /* 0x000fe200078e0008 */
[----:B------:R-:W-:Y:S02]  /*3e2f0*/  SHF.R.U32.HI R33, RZ, 0x6, R20 ;  /* 0x00000006ff217819 */ /* 0x000fe40000011614 */
[--C-:B----4-:R-:W-:Y:S01]  /*3e300*/  SHF.R.U32.HI R24, RZ, 0x8, R15.reuse ;  /* 0x00000008ff187819 */ /* 0x110fe2000001160f */
[----:B------:R-:W3:Y:S01]  /*3e310*/  LDG.E.64.CONSTANT R20, desc[UR4][R4.64+0x1000] ;  /* 0x0010000404147981 */ /* 0x000ee2000c1e9b00 */
[C---:B------:R-:W-:Y:S01]  /*3e320*/  IMAD.SHL.U32 R25, R14.reuse, 0x1000000, RZ ;  /* 0x010000000e197824 */ /* 0x040fe200078e00ff */
[----:B------:R-:W-:Y:S02]  /*3e330*/  SHF.R.U64 R32, R14, 0x8, R15 ;  /* 0x000000080e207819 */ /* 0x000fe4000000120f */
[----:B------:R0:W-:Y:S01]  /*3e340*/  REDG.E.OR.64.STRONG.GPU desc[UR4][R30.64+0x8], R28 ;  /* 0x0000081c1e00798e */ /* 0x0001e2000f12e504 */
[----:B------:R-:W-:-:S03]  /*3e350*/  VIADD R14, R0, 0x1e4 ;  /* 0x000001e4000e7836 */ /* 0x000fc60000000000 */
[----:B------:R1:W-:Y:S01]  /*3e360*/  REDG.E.OR.64.STRONG.GPU desc[UR4][R26.64], R22 ;  /* 0x000000161a00798e */ /* 0x0003e2000f12e504 */
[----:B------:R-:W-:Y:S01]  /*3e370*/  SHF.R.U64 R34, R10, 0x1c, R11 ;  /* 0x0000001c0a227819 */ /* 0x000fe2000000120b */
[----:B0-----:R-:W-:Y:S01]  /*3e380*/  IMAD.WIDE.U32 R30, R33, 0x8, R8 ;  /* 0x00000008211e7825 */ /* 0x001fe200078e0008 */
[----:B------:R-:W-:Y:S01]  /*3e390*/  LOP3.LUT R33, R24, 0xf, RZ, 0xc0, !PT ;  /* 0x0000000f18217812 */ /* 0x000fe200078ec0ff */
[----:B-1----:R-:W4:Y:S02]  /*3e3a0*/  LDG.E.64.CONSTANT R22, desc[UR4][R4.64+0x1100] ;  /* 0x0011000404167981 */ /* 0x002f24000c1e9b00 */
[----:B------:R-:W-:Y:S02]  /*3e3b0*/  IMAD.MOV.U32 R24, RZ, RZ, RZ ;  /* 0x000000ffff187224 */ /* 0x000fe400078e00ff */
[----:B------:R-:W-:Y:S02]  /*3e3c0*/  IMAD.SHL.U32 R27, R10, 0x10, RZ ;  /* 0x000000100a1b7824 */ /* 0x000fe400078e00ff */
[----:B------:R-:W-:Y:S01]  /*3e3d0*/  VIADD R10, R0, 0x210 ;  /* 0x00000210000a7836 */ /* 0x000fe20000000000 */
[----:B------:R-:W-:Y:S01]  /*3e3e0*/  REDG.E.OR.64.STRONG.GPU desc[UR4][R30.64], R24 ;  /* 0x000000181e00798e */ /* 0x000fe2000f12e504 */
[----:B------:R-:W-:-:S02]  /*3e3f0*/  SHF.R.U32.HI R29, RZ, 0x6, R14 ;  /* 0x00000006ff1d7819 */ /* 0x000fc4000001160e */
[C---:B------:R-:W-:Y:S01]  /*3e400*/  SHF.L.U64.HI R7, R6.reuse, 0x10, R7 ;  /* 0x0000001006077819 */ /* 0x040fe20000010207 */
[----:B------:R0:W-:Y:S01]  /*3e410*/  REDG.E.OR.64.STRONG.GPU desc[UR4][R30.64+0x8], R32 ;  /* 0x000008201e00798e */ /* 0x0001e2000f12e504 */
[----:B------:R-:W-:-:S03]  /*3e420*/  IMAD.U32 R6, R6, 0x10000, RZ ;  /* 0x0001000006067824 */ /* 0x000fc600078e00ff */
[----:B------:R-:W4:Y:S01]  /*3e430*/  LDG.E.64.CONSTANT R14, desc[UR4][R4.64+0x1200] ;  /* 0x00120004040e7981 */ /* 0x000f22000c1e9b00 */
[----:B------:R-:W-:Y:S01]  /*3e440*/  IMAD.WIDE.U32 R28, R29, 0x8, R8 ;  /* 0x000000081d1c7825 */ /* 0x000fe200078e0008 */
[----:B0-----:R-:W-:Y:S02]  /*3e450*/  SHF.R.U32.HI R33, RZ, 0x6, R10 ;  /* 0x00000006ff217819 */ /* 0x001fe4000001160a */
[----:B------:R-:W4:Y:S01]  /*3e460*/  LDG.E.64.CONSTANT R10, desc[UR4][R4.64+0x1300] ;  /* 0x00130004040a7981 */ /* 0x000f22000c1e9b00 */
[----:B------:R-:W-:Y:S01]  /*3e470*/  LOP3.LUT R30, R6, 0xffff0000, RZ, 0xc0, !PT ;  /* 0xffff0000061e7812 */ /* 0x000fe200078ec0ff */
[----:B------:R-:W-:Y:S01]  /*3e480*/  VIADD R6, R0, 0x23c ;  /* 0x0000023c00067836 */ /* 0x000fe20000000000 */
[----:B------:R-:W-:Y:S01]  /*3e490*/  LOP3.LUT R34, R34, 0xffff, RZ, 0xc0, !PT ;  /* 0x0000ffff22227812 */ /* 0x000fe200078ec0ff */
[----:B------:R-:W-:Y:S01]  /*3e4a0*/  IMAD.MOV.U32 R26, RZ, RZ, RZ ;  /* 0x000000ffff1a7224 */ /* 0x000fe200078e00ff */
[----:B------:R-:W-:Y:S02]  /*3e4b0*/  LOP3.LUT R31, R7, 0xfffffff, RZ, 0xc0, !PT ;  /* 0x0fffffff071f7812 */ /* 0x000fe400078ec0ff */
[----:B------:R-:W-:-:S02]  /*3e4c0*/  SHF.R.U32.HI R25, RZ, 0x6, R6 ;  /* 0x00000006ff197819 */ /* 0x000fc40000011606 */
[----:B------:R-:W4:Y:S04]  /*3e4d0*/  LDG.E.64.CONSTANT R6, desc[UR4][R4.64+0x1400] ;  /* 0x0014000404067981 */ /* 0x000f28000c1e9b00 */
[----:B------:R5:W-:Y:S04]  /*3e4e0*/  REDG.E.OR.64.STRONG.GPU desc[UR4][R28.64], R26 ;  /* 0x0000001a1c00798e */ /* 0x000be8000f12e504 */
[----:B------:R0:W-:Y:S01]  /*3e4f0*/  REDG.E.OR.64.STRONG.GPU desc[UR4][R28.64+0x8], R34 ;  /* 0x000008221c00798e */ /* 0x0001e2000f12e504 */
[--C-:B-----5:R-:W-:Y:S01]  /*3e500*/  SHF.R.U32.HI R26, RZ, 0x4, R3.reuse ;  /* 0x00000004ff1a7819 */ /* 0x120fe20000011603 */
[C---:B0-----:R-:W-:Y:S01]  /*3e510*/  IMAD.SHL.U32 R29, R2.reuse, 0x10000000, RZ ;  /* 0x10000000021d7824 */ /* 0x041fe200078e00ff */
[----:B------:R-:W-:-:S02]  /*3e520*/  SHF.R.U64 R34, R2, 0x4, R3 ;  /* 0x0000000402227819 */ /* 0x000fc40000001203 */
[----:B------:R-:W5:Y:S01]  /*3e530*/  LDG.E.64.CONSTANT R2, desc[UR4][R4.64+0x1500] ;  /* 0x0015000404027981 */ /* 0x000f62000c1e9b00 */
[----:B------:R-:W-:Y:S01]  /*3e540*/  IMAD.WIDE.U32 R32, R33, 0x8, R8 ;  /* 0x0000000821207825 */ /* 0x000fe200078e0008 */
[----:B------:R-:W-:-:S03]  /*3e550*/  LOP3.LUT R35, R26, 0xff, RZ, 0xc0, !PT ;  /* 0x000000ff1a237812 */ /* 0x000fc600078ec0ff */
[----:B------:R-:W-:Y:S01]  /*3e560*/  VIADD R26, R0, 0x268 ;  /* 0x00000268001a7836 */ /* 0x000fe20000000000 */
[----:B------:R0:W-:Y:S01]  /*3e570*/  REDG.E.OR.64.STRONG.GPU desc[UR4][R32.64], R30 ;  /* 0x0000001e2000798e */ /* 0x0001e2000f12e504 */
[----:B------:R-:W-:-:S04]  /*3e580*/  IMAD.WIDE.U32 R24, R25, 0x8, R8 ;  /* 0x0000000819187825 */ /* 0x000fc800078e0008 */
[----:B------:R-:W-:-:S05]  /*3e590*/  IMAD.MOV.U32 R28, RZ, RZ, RZ ;  /* 0x000000ffff1c7224 */ /* 0x000fca00078e00ff */
[----:B------:R1:W-:Y:S01]  /*3e5a0*/  REDG.E.OR.64.STRONG.GPU desc[UR4][R24.64], R28 ;  /* 0x0000001c1800798e */ /* 0x0003e2000f12e504 */
[----:B0-----:R-:W-:Y:S01]  /*3e5b0*/  SHF.R.U32.HI R31, RZ, 0x6, R26 ;  /* 0x00000006ff1f7819 */ /* 0x001fe2000001161a */
[C---:B------:R-:W-:Y:S01]  /*3e5c0*/  IMAD.SHL.U32 R27, R12.reuse, 0x100, RZ ;  /* 0x000001000c1b7824 */ /* 0x040fe200078e00ff */
[----:B------:R-:W-:Y:S01]  /*3e5d0*/  SHF.R.U64 R32, R12, 0x18, R13 ;  /* 0x000000180c207819 */ /* 0x000fe2000000120d */
[----:B------:R-:W-:Y:S01]  /*3e5e0*/  VIADD R12, R0, 0x294 ;  /* 0x00000294000c7836 */ /* 0x000fe20000000000 */
[----:B------:R-:W-:Y:S01]  /*3e5f0*/  REDG.E.OR.64.STRONG.GPU desc[UR4][R24.64+0x8], R34 ;  /* 0x000008221800798e */ /* 0x000fe2000f12e504 */
[----:B-1----:R-:W-:-:S03]  /*3e600*/  IMAD.WIDE.U32 R28, R31, 0x8, R8 ;  /* 0x000000081f1c7825 */ /* 0x002fc600078e0008 */
[----:B------:R-:W-:Y:S02]  /*3e610*/  SHF.R.U32.HI R31, RZ, 0x6, R12 ;  /* 0x00000006ff1f7819 */ /* 0x000fe4000001160c */
[----:B------:R-:W5:Y:S01]  /*3e620*/  LDG.E.64.CONSTANT R12, desc[UR4][R4.64+0x1600] ;  /* 0x00160004040c7981 */ /* 0x000f62000c1e9b00 */
[----:B------:R-:W-:Y:S01]  /*3e630*/  IMAD.MOV.U32 R26, RZ, RZ, RZ ;  /* 0x000000ffff1a7224 */ /* 0x000fe200078e00ff */
[----:B------:R-:W-:Y:S01]  /*3e640*/  LOP3.LUT R32, R32, 0xfffff, RZ, 0xc0, !PT ;  /* 0x000fffff20207812 */ /* 0x000fe200078ec0ff */
[----:B------:R-:W-:Y:S02]  /*3e650*/  IMAD.MOV.U32 R33, RZ, RZ, RZ ;  /* 0x000000ffff217224 */ /* 0x000fe400078e00ff */
[----:B------:R-:W-:Y:S01]  /*3e660*/  IMAD.WIDE.U32 R30, R31, 0x8, R8 ;  /* 0x000000081f1e7825 */ /* 0x000fe200078e0008 */
[----:B------:R0:W-:Y:S04]  /*3e670*/  REDG.E.OR.64.STRONG.GPU desc[UR4][R28.64], R26 ;  /* 0x0000001a1c00798e */ /* 0x0001e8000f12e504 */
[----:B------:R1:W-:Y:S01]  /*3e680*/  REDG.E.OR.64.STRONG.GPU desc[UR4][R28.64+0x8], R32 ;  /* 0x000008201c00798e */ /* 0x0003e2000f12e504 */
[----:B0-----:R-:W-:-:S02]  /*3e690*/  IMAD.MOV.U32 R27, RZ, RZ, RZ ;  /* 0x000000ffff1b7224 */ /* 0x001fc400078e00ff */
[----:B-1----:R-:W-:Y:S01]  /*3e6a0*/  VIADD R29, R0, 0x344 ;  /* 0x00000344001d7836 */ /* 0x002fe20000000000 */
[C---:B--2---:R-:W-:Y:S01]  /*3e6b0*/  SHF.L.U64.HI R35, R18.reuse, 0x14, R19 ;  /* 0x0000001412237819 */ /* 0x044fe20000010213 */
[----:B------:R-:W-:Y:S02]  /*3e6c0*/  IMAD.SHL.U32 R34, R18, 0x100000, RZ ;  /* 0x0010000012227824 */ /* 0x000fe400078e00ff */
[----:B------:R-:W-:-:S03]  /*3e6d0*/  VIADD R18, R0, 0x2ec ;  /* 0x000002ec00127836 */ /* 0x000fc60000000000 */
[----:B------:R-:W-:Y:S02]  /*3e6e0*/  REDG.E.OR.64.STRONG.GPU desc[UR4][R30.64], R34 ;  /* 0x000000221e00798e */ /* 0x000fe4000f12e504 */
[----:B------:R-:W-:Y:S02]  /*3e6f0*/  SHF.R.U32.HI R25, RZ, 0x6, R18 ;  /* 0x00000006ff197819 */ /* 0x000fe40000011612 */
[----:B------:R-:W2:Y:S01]  /*3e700*/  LDG.E.64.CONSTANT R18, desc[UR4][R4.64+0x1700] ;  /* 0x0017000404127981 */ /* 0x000ea2000c1e9b00 */
[----:B---3--:R-:W-:Y:S02]  /*3e710*/  IMAD.MOV.U32 R36, RZ, RZ, R20 ;  /* 0x000000ffff247224 */ /* 0x008fe400078e0014 */
[----:B------:R-:W-:Y:S01]  /*3e720*/  VIADD R20, R0, 0x318 ;  /* 0x0000031800147836 */ /* 0x000fe20000000000 */
[----:B------:R-:W-:Y:S01]  /*3e730*/  LOP3.LUT R37, R21, 0xfff, RZ, 0xc0, !PT ;  /* 0x00000fff15257812 */ /* 0x000fe200078ec0ff */
[----:B------:R-:W-:-:S04]  /*3e740*/  IMAD.WIDE.U32 R24, R25, 0x8, R8 ;  /* 0x0000000819187825 */ /* 0x000fc800078e0008 */
[----:B------:R0:W-:Y:S01]  /*3e750*/  REDG.E.OR.64.STRONG.GPU desc[UR4][R16.64+0x58], R36 ;  /* 0x000058241000798e */ /* 0x0001e2000f12e504 */
[C---:B----4-:R-:W-:Y:S01]  /*3e760*/  IMAD.SHL.U32 R21, R22.reuse, 0x1000, RZ ;  /* 0x0000100016157824 */ /* 0x050fe200078e00ff */
[----:B------:R-:W-:Y:S02]  /*3e770*/  SHF.R.U64 R22, R22, 0x14, R23 ;  /* 0x0000001416167819 */ /* 0x000fe40000001217 */
[----:B0-----:R-:W3:Y:S01]  /*3e780*/  LDG.E.64.CONSTANT R16, desc[UR4][R4.64+0x1800] ;  /* 0x0018000404107981 */ /* 0x001ee2000c1e9b00 */
[----:B------:R-:W-:Y:S01]  /*3e790*/  SHF.R.U32.HI R23, RZ, 0x6, R20 ;  /* 0x00000006ff177819 */ /* 0x000fe20000011614 */
[----:B------:R-:W-:Y:S01]  /*3e7a0*/  IMAD.MOV.U32 R20, RZ, RZ, RZ ;  /* 0x000000ffff147224 */ /* 0x000fe200078e00ff */
[----:B------:R-:W-:-:S03]  /*3e7b0*/  LOP3.LUT R26, R22, 0xffffff, RZ, 0xc0, !PT ;  /* 0x00ffffff161a7812 */ /* 0x000fc600078ec0ff */
[----:B------:R-:W-:Y:S01]  /*3e7c0*/  IMAD.WIDE.U32 R22, R23, 0x8, R8 ;  /* 0x0000000817167825 */ /* 0x000fe200078e0008 */
[----:B------:R0:W-:Y:S04]  /*3e7d0*/  REDG.E.OR.64.STRONG.GPU desc[UR4][R24.64], R20 ;  /* 0x000000141800798e */ /* 0x0001e8000f12e504 */
[----:B------:R1:W-:Y:S01]  /*3e7e0*/  REDG.E.OR.64.STRONG.GPU desc[UR4][R24.64+0x8], R26 ;  /* 0x0000081a1800798e */ /* 0x0003e2000f12e504 */
[C-C-:B------:R-:W-:Y:S01]  /*3e7f0*/  SHF.L.U64.HI R31, R14.reuse, 0x18, R15.reuse ;  /* 0x000000180e1f7819 */ /* 0x140fe2000001020f */
[----:B------:R-:W-:Y:S01]  /*3e800*/  IMAD.SHL.U32 R30, R14, 0x1000000, RZ ;  /* 0x010000000e1e7824 */ /* 0x000fe200078e00ff */
[----:B------:R-:W-:Y:S02]  /*3e810*/  SHF.R.U32.HI R28, RZ, 0x8, R15 ;  /* 0x00000008ff1c7819 */ /* 0x000fe4000001160f */
[----:B------:R-:W4:Y:S04]  /*3e820*/  LDG.E.64.CONSTANT R14, desc[UR4][R4.64+0x1900] ;  /* 0x00190004040e7981 */ /* 0x000f28000c1e9b00 */
[----:B------:R1:W-:Y:S01]  /*3e830*/  REDG.E.OR.64.STRONG.GPU desc[UR4][R22.64], R30 ;  /* 0x0000001e1600798e */ /* 0x0003e2000f12e504 */
[----:B0-----:R-:W-:-:S02]  /*3e840*/  SHF.R.U32.HI R21, RZ, 0x6, R29 ;  /* 0x00000006ff157819 */ /* 0x001fc4000001161d */
[C---:B------:R-:W-:Y:S01]  /*3e850*/  SHF.L.U64.HI R20, R10.reuse, 0x4, R11 ;  /* 0x000000040a147819 */ /* 0x040fe2000001020b */
[----:B------:R-:W-:Y:S02]  /*3e860*/  IMAD.SHL.U32 R32, R10, 0x10, RZ ;  /* 0x000000100a207824 */ /* 0x000fe400078e00ff */
[----:B-1----:R-:W-:Y:S01]  /*3e870*/  VIADD R24, R0, 0x370 ;  /* 0x0000037000187836 */ /* 0x002fe20000000000 */
[----:B------:R-:W4:Y:S01]  /*3e880*/  LDG.E.64.CONSTANT R10, desc[UR4][R4.64+0x1a00] ;  /* 0x001a0004040a7981 */ /* 0x000f22000c1e9b00 */
[----:B------:R-:W-:Y:S01]  /*3e890*/  IMAD.WIDE.U32 R26, R21, 0x8, R8 ;  /* 0x00000008151a7825 */ /* 0x000fe200078e0008 */
[----:B------:R-:W-:Y:S02]  /*3e8a0*/  LOP3.LUT R28, R28, 0xf, RZ, 0xc0, !PT ;  /* 0x0000000f1c1c7812 */ /* 0x000fe400078ec0ff */
[----:B------:R-:W-:Y:S01]  /*3e8b0*/  LOP3.LUT R31, R20, 0xffff, RZ, 0xc0, !PT ;  /* 0x0000ffff141f7812 */ /* 0x000fe200078ec0ff */
[----:B------:R-:W-:Y:S01]  /*3e8c0*/  IMAD.MOV.U32 R29, RZ, RZ, RZ ;  /* 0x000000ffff1d7224 */ /* 0x000fe200078e00ff */
[----:B------:R-:W4:Y:S01]  /*3e8d0*/  LDG.E.64.CONSTANT R20, desc[UR4][R4.64+0x1b00] ;  /* 0x001b000404147981 */ /* 0x000f22000c1e9b00 */
[----:B------:R-:W-:-:S02]  /*3e8e0*/  SHF.R.U32.HI R33, RZ, 0x6, R24 ;  /* 0x00000006ff217819 */ /* 0x000fc40000011618 */
[----:B------:R-:W-:Y:S01]  /*3e8f0*/  LOP3.LUT R30, R32, 0xfffffff0, RZ, 0xc0, !PT ;  /* 0xfffffff0201e7812 */ /* 0x000fe200078ec0ff */
[----:B------:R0:W-:Y:S01]  /*3e900*/  REDG.E.OR.64.STRONG.GPU desc[UR4][R22.64+0x8], R28 ;  /* 0x0000081c1600798e */ /* 0x0001e2000f12e504 */
[C---:B------:R-:W-:Y:S01]  /*3e910*/  SHF.R.U64 R32, R6.reuse, 0x10, R7 ;  /* 0x0000001006207819 */ /* 0x040fe20000001207 */
[----:B------:R-:W-:Y:S02]  /*3e920*/  IMAD.U32 R25, R6, 0x10000, RZ ;  /* 0x0001000006197824 */ /* 0x000fe400078e00ff */
[----:B------:R-:W-:Y:S01]  /*3e930*/  IMAD.MOV.U32 R24, RZ, RZ, RZ ;  /* 0x000000ffff187224 */ /* 0x000fe200078e00ff */
[----:B------:R1:W-:Y:S01]  /*3e940*/  REDG.E.OR.64.STRONG.GPU desc[UR4][R26.64], R30 ;  /* 0x0000001e1a00798e */ /* 0x0003e2000f12e504 */
[----:B------:R-:W-:-:S03]  /*3e950*/  LOP3.LUT R32, R32, 0xfffffff, RZ, 0xc0, !PT ;  /* 0x0fffffff20207812 */ /* 0x000fc600078ec0ff */
[----:B------:R-:W4:Y:S01]  /*3e960*/  LDG.E.64.CONSTANT R6, desc[UR4][R4.64+0x1c00] ;  /* 0x001c000404067981 */ /* 0x000f22000c1e9b00 */
[----:B0-----:R-:W-:-:S04]  /*3e970*/  IMAD.WIDE.U32 R22, R33, 0x8, R8 ;  /* 0x0000000821167825 */ /* 0x001fc800078e0008 */
[----:B------:R-:W-:Y:S01]  /*3e980*/  IMAD.MOV.U32 R33, RZ, RZ, RZ ;  /* 0x000000ffff217224 */ /* 0x000fe200078e00ff */
[--C-:B-----5:R-:W-:Y:S01]  /*3e990*/  SHF.R.U32.HI R34, RZ, 0x4, R3.reuse ;  /* 0x00000004ff227819 */ /* 0x120fe20000011603 */
[C---:B-1----:R-:W-:Y:S01]  /*3e9a0*/  IMAD.SHL.U32 R26, R2.reuse, 0x10000000, RZ ;  /* 0x10000000021a7824 */ /* 0x042fe200078e00ff */
[----:B------:R-:W-:Y:S01]  /*3e9b0*/  SHF.L.U64.HI R27, R2, 0x1c, R3 ;  /* 0x0000001c021b7819 */ /* 0x000fe20000010203 */
[----:B------:R0:W-:Y:S04]  /*3e9c0*/  REDG.E.OR.64.STRONG.GPU desc[UR4][R22.64], R24 ;  /* 0x000000181600798e */ /* 0x0001e8000f12e504 */
[----:B------:R-:W5:Y:S04]  /*3e9d0*/  LDG.E.64.CONSTANT R2, desc[UR4][R4.64+0x1d00] ;  /* 0x001d000404027981 */ /* 0x000f68000c1e9b00 */
[----:B------:R1:W-:Y:S04]  /*3e9e0*/  REDG.E.OR.64.STRONG.GPU desc[UR4][R22.64+0x8], R32 ;  /* 0x000008201600798e */ /* 0x0003e8000f12e504 */
[----:B0-----:R-:W5:Y:S04]  /*3e9f0*/  LDG.E.64.CONSTANT R24, desc[UR4][R4.64+0x1f00] ;  /* 0x001f000404187981 */ /* 0x001f68000c1e9b00 */
[----:B-1----:R0:W5:Y:S01]  /*3ea00*/  LDG.E.64.CONSTANT R22, desc[UR4][R4.64+0x1e00] ;  /* 0x001e000404167981 */ /* 0x002162000c1e9b00 */
[----:B------:R-:W-:-:S02]  /*3ea10*/  VIADD R28, R0, 0x39c ;  /* 0x0000039c001c7836 */ /* 0x000fc40000000000 */
[----:B------:R-:W-:-:S03]  /*3ea20*/  VIADD R30, R0, 0x3c8 ;  /* 0x000003c8001e7836 */ /* 0x000fc60000000000 */
[----:B------:R-:W-:Y:S02]  /*3ea30*/  SHF.R.U32.HI R29, RZ, 0x6, R28 ;  /* 0x00000006ff1d7819 */ /* 0x000fe4000001161c */
[C---:B------:R-:W-:Y:S01]  /*3ea40*/  SHF.L.U64.HI R31, R12.reuse, 0x8, R13 ;  /* 0x000000080c1f7819 */ /* 0x040fe2000001020d */
[----:B------:R-:W-:Y:S01]  /*3ea50*/  IMAD.SHL.U32 R12, R12, 0x100, RZ ;  /* 0x000001000c0c7824 */ /* 0x000fe200078e00ff */
[----:B------:R-:W-:Y:S01]  /*3ea60*/  SHF.R.U32.HI R13, RZ, 0x6, R30 ;  /* 0x00000006ff0d7819 */ /* 0x000fe2000001161e */
[----:B------:R-:W-:Y:S01]  /*3ea70*/  IMAD.WIDE.U32 R28, R29, 0x8, R8 ;  /* 0x000000081d1c7825 */ /* 0x000fe200078e0008 */
[----:B------:R-:W-:Y:S02]  /*3ea80*/  LOP3.LUT R34, R34, 0xff, RZ, 0xc0, !PT ;  /* 0x000000ff22227812 */ /* 0x000fe400078ec0ff */
[----:B------:R-:W-:Y:S01]  /*3ea90*/  LOP3.LUT R30, R12, 0xffffff00, RZ, 0xc0, !PT ;  /* 0xffffff000c1e7812 */ /* 0x000fe200078ec0ff */
[----:B------:R-:W-:Y:S01]  /*3eaa0*/  IMAD.MOV.U32 R35, RZ, RZ, RZ ;  /* 0x000000ffff237224 */ /* 0x000fe200078e00ff */
[----:B------:R1:W-:Y:S01]  /*3eab0*/  REDG.E.OR.64.STRONG.GPU desc[UR4][R28.64], R26 ;  /* 0x0000001a1c00798e */ /* 0x0003e2000f12e504 */
[----:B------:R-:W-:Y:S01]  /*3eac0*/  VIADD R12, R0, 0x3f4 ;  /* 0x000003f4000c7836 */ /* 0x000fe20000000000 */
[----:B------:R-:W-:-:S02]  /*3ead0*/  LOP3.LUT R31, R31, 0xfffff, RZ, 0xc0, !PT ;  /* 0x000fffff1f1f7812 */ /* 0x000fc400078ec0ff */
[----:B------:R1:W-:Y:S01]  /*3eae0*/  REDG.E.OR.64.STRONG.GPU desc[UR4][R28.64+0x8], R34 ;  /* 0x000008221c00798e */ /* 0x0003e2000f12e504 */
[----:B0-----:R-:W-:Y:S02]  /*3eaf0*/  IMAD.MOV.U32 R4, RZ, RZ, RZ ;  /* 0x000000ffff047224 */ /* 0x001fe400078e00ff */
[----:B-1----:R-:W-:Y:S01]  /*3eb00*/  IMAD.WIDE.U32 R26, R13, 0x8, R8 ;  /* 0x000000080d1a7825 */ /* 0x002fe200078e0008 */
[----:B------:R-:W-:-:S04]  /*3eb10*/  SHF.R.U32.HI R13, RZ, 0x6, R12 ;  /* 0x00000006ff0d7819 */ /* 0x000fc8000001160c */
[----:B------:R0:W-:Y:S01]  /*3eb20*/  REDG.E.OR.64.STRONG.GPU desc[UR4][R26.64], R30 ;  /* 0x0000001e1a00798e */ /* 0x0001e2000f12e504 */
[----:B------:R-:W-:-:S04]  /*3eb30*/  IMAD.WIDE.U32 R12, R13, 0x8, R8 ;  /* 0x000000080d0c7825 */ /* 0x000fc800078e0008 */
[----:B------:R-:W-:Y:S02]  /*3eb40*/  IMAD.MOV.U32 R29, RZ, RZ, RZ ;  /* 0x000000ffff1d7224 */ /* 0x000fe400078e00ff */
[----:B0-----:R-:W-:-:S05]  /*3eb50*/  VIADD R27, R0, 0x44c ;  /* 0x0000044c001b7836 */ /* 0x001fca0000000000 */
        /* <DEDUP_REMOVED lines=9> */
[----:B0-----:R-:W-:Y:S02]  /*3ebf0*/  IMAD.MOV.U32 R12, RZ, RZ, RZ ;  /* 0x000000ffff0c7224 */ /* 0x001fe400078e00ff */
[----:B---3--:R-:W-:Y:S01]  /*3ec00*/  IMAD.MOV.U32 R13, RZ, RZ, R16 ;  /* 0x000000ffff0d7224 */ /* 0x008fe200078e0010 */
[----:B------:R-:W-:-:S04]  /*3ec10*/  LOP3.LUT R26, R17, 0xfff, RZ, 0xc0, !PT ;  /* 0x00000fff111a7812 */ /* 0x000fc800078ec0ff */
[----:B------:R0:W-:Y:S01]  /*3ec20*/  REDG.E.OR.64.STRONG.GPU desc[UR4][R18.64], R12 ;  /* 0x0000000c1200798e */ /* 0x0001e2000f12e504 */
[----:B------:R-:W-:Y:S01]  /*3ec30*/  SHF.R.U32.HI R5, RZ, 0x6, R30 ;  /* 0x00000006ff057819 */ /* 0x000fe2000001161e */
[C---:B----4-:R-:W-:Y:S01]  /*3ec40*/  IMAD.SHL.U32 R16, R14.reuse, 0x1000, RZ ;  /* 0x000010000e107824 */ /* 0x050fe200078e00ff */
[----:B------:R-:W-:Y:S01]  /*3ec50*/  SHF.L.U64.HI R4, R14, 0xc, R15 ;  /* 0x0000000c0e047819 */ /* 0x000fe2000001020f */
[----:B------:R-:W-:-:S04]  /*3ec60*/  IMAD.WIDE.U32 R14, R27, 0x8, R8 ;  /* 0x000000081b0e7825 */ /* 0x000fc800078e0008 */
[----:B------:R-:W-:Y:S02]  /*3ec70*/  IMAD.MOV.U32 R27, RZ, RZ, RZ ;  /* 0x000000ffff1b7224 */ /* 0x000fe400078e00ff */
[----:B0-----:R-:W-:Y:S01]  /*3ec80*/  VIADD R13, R0, 0x4a4 ;  /* 0x000004a4000d7836 */ /* 0x001fe20000000000 */
[----:B------:R-:W-:Y:S01]  /*3ec90*/  LOP3.LUT R16, R16, 0xfffff000, RZ, 0xc0, !PT ;  /* 0xfffff00010107812 */ /* 0x000fe200078ec0ff */
[C---:B------:R-:W-:Y:S01]  /*3eca0*/  IMAD.SHL.U32 R29, R10.reuse, 0x1000000, RZ ;  /* 0x010000000a1d7824 */ /* 0x040fe200078e00ff */
[--C-:B------:R-:W-:Y:S01]  /*3ecb0*/  SHF.R.U64 R12, R10, 0x8, R11.reuse ;  /* 0x000000080a0c7819 */ /* 0x100fe2000000120b */
[----:B------:R0:W-:Y:S01]  /*3ecc0*/  REDG.E.OR.64.STRONG.GPU desc[UR4][R18.64+0x8], R26 ;  /* 0x0000081a1200798e */ /* 0x0001e2000f12e504 */
[----:B------:R-:W-:Y:S02]  /*3ecd0*/  SHF.R.U32.HI R10, RZ, 0x8, R11 ;  /* 0x00000008ff0a7819 */ /* 0x000fe4000001160b */
[----:B------:R-:W-:Y:S01]  /*3ece0*/  LOP3.LUT R17, R4, 0xffffff, RZ, 0xc0, !PT ;  /* 0x00ffffff04117812 */ /* 0x000fe200078ec0ff */
[C---:B------:R-:W-:Y:S01]  /*3ecf0*/  IMAD.SHL.U32 R11, R20.reuse, 0x10, RZ ;  /* 0x00000010140b7824 */ /* 0x040fe200078e00ff */
[----:B------:R-:W-:Y:S01]  /*3ed00*/  SHF.R.U64 R20, R20, 0x1c, R21 ;  /* 0x0000001c14147819 */ /* 0x000fe20000001215 */
[C---:B------:R-:W-:Y:S01]  /*3ed10*/  VIADD R21, R0.reuse, 0x554 ;  /* 0x0000055400157836 */ /* 0x040fe20000000000 */
[----:B------:R-:W-:Y:S01]  /*3ed20*/  SHF.R.U32.HI R13, RZ, 0x6, R13 ;  /* 0x00000006ff0d7819 */ /* 0x000fe2000001160d */
[----:B------:R-:W-:Y:S01]  /*3ed30*/  IMAD.WIDE.U32 R4, R5, 0x8, R8 ;  /* 0x0000000805047825 */ /* 0x000fe200078e0008 */
[----:B------:R1:W-:Y:S03]  /*3ed40*/  REDG.E.OR.64.STRONG.GPU desc[UR4][R14.64], R16 ;  /* 0x000000100e00798e */ /* 0x0003e6000f12e504 */
[----:B0-----:R-:W-:-:S02]  /*3ed50*/  VIADD R18, R0, 0x4d0 ;  /* 0x000004d000127836 */ /* 0x001fc40000000000 */
[C---:B------:R-:W-:Y:S02]  /*3ed60*/  VIADD R19, R0.reuse, 0x4fc ;  /* 0x000004fc00137836 */ /* 0x040fe40000000000 */
[----:B------:R-:W-:Y:S02]  /*3ed70*/  VIADD R27, R0, 0x528 ;  /* 0x00000528001b7836 */ /* 0x000fe40000000000 */
[----:B------:R-:W-:Y:S01]  /*3ed80*/  IMAD.MOV.U32 R28, RZ, RZ, RZ ;  /* 0x000000ffff1c7224 */ /* 0x000fe200078e00ff */
[----:B------:R-:W-:Y:S02]  /*3ed90*/  SHF.R.U32.HI R19, RZ, 0x6, R19 ;  /* 0x00000006ff137819 */ /* 0x000fe40000011613 */
[----:B------:R-:W-:Y:S02]  /*3eda0*/  SHF.R.U32.HI R27, RZ, 0x6, R27 ;  /* 0x00000006ff1b7819 */ /* 0x000fe4000001161b */
[----:B-1----:R-:W-:Y:S01]  /*3edb0*/  SHF.R.U32.HI R17, RZ, 0x6, R18 ;  /* 0x00000006ff117819 */ /* 0x002fe20000011612 */
[----:B------:R-:W-:Y:S01]  /*3edc0*/  IMAD.WIDE.U32 R14, R13, 0x8, R8 ;  /* 0x000000080d0e7825 */ /* 0x000fe200078e0008 */
[----:B------:R-:W-:Y:S01]  /*3edd0*/  SHF.R.U32.HI R21, RZ, 0x6, R21 ;  /* 0x00000006ff157819 */ /* 0x000fe20000011615 */
[----:B------:R5:W-:Y:S01]  /*3ede0*/  REDG.E.OR.64.STRONG.GPU desc[UR4][R4.64], R28 ;  /* 0x0000001c0400798e */ /* 0x000be2000f12e504 */
[----:B------:R-:W-:Y:S01]  /*3edf0*/  LOP3.LUT R13, R10, 0xf, RZ, 0xc0, !PT ;  /* 0x0000000f0a0d7812 */ /* 0x000fe200078ec0ff */
[C---:B------:R-:W-:Y:S01]  /*3ee00*/  IMAD.U32 R0, R6.reuse, 0x10000, RZ ;  /* 0x0001000006007824 */ /* 0x040fe200078e00ff */
[----:B------:R-:W-:Y:S01]  /*3ee10*/  SHF.L.U64.HI R7, R6, 0x10, R7 ;  /* 0x0000001006077819 */ /* 0x000fe20000010207 */
[--C-:B------:R-:W-:Y:S01]  /*3ee20*/  IMAD.WIDE.U32 R16, R17, 0x8, R8.reuse ;  /* 0x0000000811107825 */ /* 0x100fe200078e0008 */
[----:B------:R-:W-:Y:S01]  /*3ee30*/  LOP3.LUT R20, R20, 0xffff, RZ, 0xc0, !PT ;  /* 0x0000ffff14147812 */ /* 0x000fe200078ec0ff */
[----:B------:R0:W-:Y:S02]  /*3ee40*/  REDG.E.OR.64.STRONG.GPU desc[UR4][R4.64+0x8], R12 ;  /* 0x0000080c0400798e */ /* 0x0001e4000f12e504 */
[----:B------:R-:W-:Y:S01]  /*3ee50*/  IMAD.WIDE.U32 R18, R19, 0x8, R8 ;  /* 0x0000000813127825 */ /* 0x000fe200078e0008 */
[----:B------:R-:W-:-:S03]  /*3ee60*/  LOP3.LUT R6, R0, 0xffff0000, RZ, 0xc0, !PT ;  /* 0xffff000000067812 */ /* 0x000fc600078ec0ff */
[----:B------:R-:W-:-:S04]  /*3ee70*/  IMAD.WIDE.U32 R26, R27, 0x8, R8 ;  /* 0x000000081b1a7825 */ /* 0x000fc800078e0008 */
[C---:B-----5:R-:W-:Y:S01]  /*3ee80*/  IMAD.SHL.U32 R29, R2.reuse, 0x10000000, RZ ;  /* 0x10000000021d7824 */ /* 0x060fe200078e00ff */
[----:B------:R-:W-:Y:S01]  /*3ee90*/  SHF.R.U64 R2, R2, 0x4, R3 ;  /* 0x0000000402027819 */ /* 0x000fe20000001203 */
[----:B------:R-:W-:Y:S01]  /*3eea0*/  IMAD.WIDE.U32 R8, R21, 0x8, R8 ;  /* 0x0000000815087825 */ /* 0x000fe200078e0008 */
[----:B------:R-:W-:-:S03]  /*3eeb0*/  SHF.R.U32.HI R3, RZ, 0x4, R3 ;  /* 0x00000004ff037819 */ /* 0x000fc60000011603 */
[----:B------:R-:W-:Y:S01]  /*3eec0*/  IMAD.MOV.U32 R10, RZ, RZ, RZ ;  /* 0x000000ffff0a7224 */ /* 0x000fe200078e00ff */
[----:B------:R-:W-:Y:S01]  /*3eed0*/  LOP3.LUT R7, R7, 0xfffffff, RZ, 0xc0, !PT ;  /* 0x0fffffff07077812 */ /* 0x000fe200078ec0ff */
[----:B------:R-:W-:Y:S01]  /*3eee0*/  IMAD.MOV.U32 R21, RZ, RZ, RZ ;  /* 0x000000ffff157224 */ /* 0x000fe200078e00ff */
[C---:B0-----:R-:W-:Y:S01]  /*3eef0*/  SHF.R.U64 R4, R22.reuse, 0x18, R23 ;  /* 0x0000001816047819 */ /* 0x041fe20000001217 */
[----:B------:R-:W-:Y:S01]  /*3ef00*/  IMAD.SHL.U32 R23, R22, 0x100, RZ ;  /* 0x0000010016177824 */ /* 0x000fe200078e00ff */
[----:B------:R-:W-:Y:S01]  /*3ef10*/  LOP3.LUT R3, R3, 0xff, RZ, 0xc0, !PT ;  /* 0x000000ff03037812 */ /* 0x000fe200078ec0ff */
[----:B------:R0:W-:Y:S01]  /*3ef20*/  REDG.E.OR.64.STRONG.GPU desc[UR4][R14.64], R10 ;  /* 0x0000000a0e00798e */ /* 0x0001e2000f12e504 */
[----:B------:R-:W-:Y:S01]  /*3ef30*/  IMAD.MOV.U32 R22, RZ, RZ, RZ ;  /* 0x000000ffff167224 */ /* 0x000fe200078e00ff */
[----:B------:R-:W-:Y:S01]  /*3ef40*/  LOP3.LUT R4, R4, 0xfffff, RZ, 0xc0, !PT ;  /* 0x000fffff04047812 */ /* 0x000fe200078ec0ff */
[----:B------:R-:W-:Y:S01]  /*3ef50*/  IMAD.MOV.U32 R5, RZ, RZ, RZ ;  /* 0x000000ffff057224 */ /* 0x000fe200078e00ff */
[----:B------:R-:W-:Y:S04]  /*3ef60*/  REDG.E.OR.64.STRONG.GPU desc[UR4][R14.64+0x8], R20 ;  /* 0x000008140e00798e */ /* 0x000fe8000f12e504 */
[----:B------:R-:W-:Y:S04]  /*3ef70*/  REDG.E.OR.64.STRONG.GPU desc[UR4][R16.64], R6 ;  /* 0x000000061000798e */ /* 0x000fe8000f12e504 */
[----:B------:R-:W-:Y:S01]  /*3ef80*/  REDG.E.OR.64.STRONG.GPU desc[UR4][R18.64], R28 ;  /* 0x0000001c1200798e */ /* 0x000fe2000f12e504 */
[C---:B0-----:R-:W-:Y:S01]  /*3ef90*/  SHF.L.U64.HI R11, R24.reuse, 0x14, R25 ;  /* 0x00000014180b7819 */ /* 0x041fe20000010219 */
[----:B------:R-:W-:-:S02]  /*3efa0*/  IMAD.SHL.U32 R10, R24, 0x100000, RZ ;  /* 0x00100000180a7824 */ /* 0x000fc400078e00ff */
[----:B------:R-:W-:Y:S04]  /*3efb0*/  REDG.E.OR.64.STRONG.GPU desc[UR4][R18.64+0x8], R2 ;  /* 0x000008021200798e */ /* 0x000fe8000f12e504 */
[----:B------:R-:W-:Y:S04]  /*3efc0*/  REDG.E.OR.64.STRONG.GPU desc[UR4][R26.64], R22 ;  /* 0x000000161a00798e */ /* 0x000fe8000f12e504 */
[----:B------:R-:W-:Y:S04]  /*3efd0*/  REDG.E.OR.64.STRONG.GPU desc[UR4][R26.64+0x8], R4 ;  /* 0x000008041a00798e */ /* 0x000fe8000f12e504 */
[----:B------:R-:W-:Y:S01]  /*3efe0*/  REDG.E.OR.64.STRONG.GPU desc[UR4][R8.64], R10 ;  /* 0x0000000a0800798e */ /* 0x000fe2000f12e504 */
[----:B------:R-:W-:Y:S05]  /*3eff0*/  EXIT ;  /* 0x000000000000794d */ /* 0x000fea0003800000 */
.L_x_1174:
        /* <DEDUP_REMOVED lines=13> */
.L_x_1176:
        /* <DEDUP_REMOVED lines=8> */
.L_x_1177:
[----:B------:R-:W-:Y:S05]  /*3f150*/  BSYNC.RECONVERGENT B0 ;  /* 0x0000000000007941 */ /* 0x000fea0003800200 */
.L_x_1175:
        /* <DEDUP_REMOVED lines=17> */
.L_x_1179:
[CC--:B------:R-:W-:Y:S01]  /*3f270*/  SHF.L.U64.HI R7, R10.reuse, R13.reuse, R12 ;  /* 0x0000000d0a077219 */ /* 0x0c0fe2000001020c */
[----:B------:R-:W-:Y:S01]  /*3f280*/  IMAD.WIDE.U32 R4, R5, 0x8, R8 ;  /* 0x0000000805047825 */ /* 0x000fe200078e0008 */
[----:B------:R-:W-:-:S05]  /*3f290*/  SHF.L.U32 R6, R10, R13, RZ ;  /* 0x0000000d0a067219 */ /* 0x000fca00000006ff */
[----:B------:R0:W-:Y:S02]  /*3f2a0*/  REDG.E.OR.64.STRONG.GPU desc[UR4][R4.64], R6 ;  /* 0x000000060400798e */ /* 0x0001e4000f12e504 */
.L_x_1180:
[----:B------:R-:W-:Y:S05]  /*3f2b0*/  BSYNC.RECONVERGENT B0 ;  /* 0x0000000000007941 */ /* 0x000fea0003800200 */
.L_x_1178:
        /* <DEDUP_REMOVED lines=30> */
.L_x_1182:
[CC--:B------:R-:W-:Y:S02]  /*3f4a0*/  SHF.L.U64.HI R7, R4.reuse, R17.reuse, R14 ;  /* 0x0000001104077219 */ /* 0x0c0fe4000001020e */
[----:B------:R-:W-:Y:S01]  /*3f4b0*/  SHF.L.U32 R6, R4, R17, RZ ;  /* 0x0000001104067219 */ /* 0x000fe200000006ff */
[----:B------:R-:W-:-:S05]  /*3f4c0*/  IMAD.WIDE.U32 R4, R15, 0x8, R8 ;  /* 0x000000080f047825 */ /* 0x000fca00078e0008 */
[----:B------:R1:W-:Y:S02]  /*3f4d0*/  REDG.E.OR.64.STRONG.GPU desc[UR4][R4.64], R6 ;  /* 0x000000060400798e */ /* 0x0003e4000f12e504 */
.L_x_1183:
[----:B------:R-:W-:Y:S05]  /*3f4e0*/  BSYNC.RECONVERGENT B0 ;  /* 0x0000000000007941 */ /* 0x000fea0003800200 */
.L_x_1181:
        /* <DEDUP_REMOVED lines=17> */
.L_x_1185:
[CC--:B------:R-:W-:Y:S01]  /*3f600*/  SHF.L.U64.HI R7, R10.reuse, R13.reuse, R12 ;  /* 0x0000000d0a077219 */ /* 0x0c0fe2000001020c */
[----:B------:R-:W-:Y:S01]  /*3f610*/  IMAD.WIDE.U32 R4, R5, 0x8, R8 ;  /* 0x0000000805047825 */ /* 0x000fe200078e0008 */
[----:B------:R-:W-:-:S05]  /*3f620*/  SHF.L.U32 R6, R10, R13, RZ ;  /* 0x0000000d0a067219 */ /* 0x000fca00000006ff */
[----:B------:R0:W-:Y:S02]  /*3f630*/  REDG.E.OR.64.STRONG.GPU desc[UR4][R4.64], R6 ;  /* 0x000000060400798e */ /* 0x0001e4000f12e504 */
.L_x_1186:
[----:B------:R-:W-:Y:S05]  /*3f640*/  BSYNC.RECONVERGENT B0 ;  /* 0x0000000000007941 */ /* 0x000fea0003800200 */
.L_x_1184:
        /* <DEDUP_REMOVED lines=30> */
.L_x_1188:
[CC--:B------:R-:W-:Y:S02]  /*3f830*/  SHF.L.U64.HI R7, R4.reuse, R17.reuse, R14 ;  /* 0x0000001104077219 */ /* 0x0c0fe4000001020e */
[----:B------:R-:W-:Y:S01]  /*3f840*/  SHF.L.U32 R6, R4, R17, RZ ;  /* 0x0000001104067219 */ /* 0x000fe200000006ff */
[----:B------:R-:W-:-:S05]  /*3f850*/  IMAD.WIDE.U32 R4, R15, 0x8, R8 ;  /* 0x000000080f047825 */ /* 0x000fca00078e0008 */
[----:B------:R1:W-:Y:S02]  /*3f860*/  REDG.E.OR.64.STRONG.GPU desc[UR4][R4.64], R6 ;  /* 0x000000060400798e */ /* 0x0003e4000f12e504 */
.L_x_1189:
[----:B------:R-:W-:Y:S05]  /*3f870*/  BSYNC.RECONVERGENT B0 ;  /* 0x0000000000007941 */ /* 0x000fea0003800200 */
.L_x_1187:
        /* <DEDUP_REMOVED lines=17> */
.L_x_1191:
[CC--:B------:R-:W-:Y:S01]  /*3f990*/  SHF.L.U64.HI R7, R10.reuse, R13.reuse, R12 ;  /* 0x0000000d0a077219 */ /* 0x0c0fe2000001020c */
[----:B------:R-:W-:Y:S01]  /*3f9a0*/  IMAD.WIDE.U32 R4, R5, 0x8, R8 ;  /* 0x0000000805047825 */ /* 0x000fe200078e0008 */
[----:B------:R-:W-:-:S05]  /*3f9b0*/  SHF.L.U32 R6, R10, R13, RZ ;  /* 0x0000000d0a067219 */ /* 0x000fca00000006ff */
[----:B------:R0:W-:Y:S02]  /*3f9c0*/  REDG.E.OR.64.STRONG.GPU desc[UR4][R4.64], R6 ;  /* 0x000000060400798e */ /* 0x0001e4000f12e504 */
.L_x_1192:
[----:B------:R-:W-:Y:S05]  /*3f9d0*/  BSYNC.RECONVERGENT B0 ;  /* 0x0000000000007941 */ /* 0x000fea0003800200 */
.L_x_1190:
        /* <DEDUP_REMOVED lines=30> */
.L_x_1194:
[CC--:B------:R-:W-:Y:S02]  /*3fbc0*/  SHF.L.U64.HI R7, R4.reuse, R17.reuse, R14 ;  /* 0x0000001104077219 */ /* 0x0c0fe4000001020e */
[----:B------:R-:W-:Y:S01]  /*3fbd0*/  SHF.L.U32 R6, R4, R17, RZ ;  /* 0x0000001104067219 */ /* 0x000fe200000006ff */
[----:B------:R-:W-:-:S05]  /*3fbe0*/  IMAD.WIDE.U32 R4, R15, 0x8, R8 ;  /* 0x000000080f047825 */ /* 0x000fca00078e0008 */
[----:B------:R1:W-:Y:S02]  /*3fbf0*/  REDG.E.OR.64.STRONG.GPU desc[UR4][R4.64], R6 ;  /* 0x000000060400798e */ /* 0x0003e4000f12e504 */
.L_x_1195:
[----:B------:R-:W-:Y:S05]  /*3fc00*/  BSYNC.RECONVERGENT B0 ;  /* 0x0000000000007941 */ /* 0x000fea0003800200 */
.L_x_1193:
        /* <DEDUP_REMOVED lines=17> */
.L_x_1197:
[CC--:B------:R-:W-:Y:S01]  /*3fd20*/  SHF.L.U64.HI R7, R10.reuse, R13.reuse, R12 ;  /* 0x0000000d0a077219 */ /* 0x0c0fe2000001020c */
[----:B------:R-:W-:Y:S01]  /*3fd30*/  IMAD.WIDE.U32 R4, R5, 0x8, R8 ;  /* 0x0000000805047825 */ /* 0x000fe200078e0008 */
[----:B------:R-:W-:-:S05]  /*3fd40*/  SHF.L.U32 R6, R10, R13, RZ ;  /* 0x0000000d0a067219 */ /* 0x000fca00000006ff */
[----:B------:R0:W-:Y:S02]  /*3fd50*/  REDG.E.OR.64.STRONG.GPU desc[UR4][R4.64], R6 ;  /* 0x000000060400798e */ /* 0x0001e4000f12e504 */
.L_x_1198:
[----:B------:R-:W-:Y:S05]  /*3fd60*/  BSYNC.RECONVERGENT B0 ;  /* 0x0000000000007941 */ /* 0x000fea0003800200 */
.L_x_1196:
        /* <DEDUP_REMOVED lines=30> */
.L_x_1200:
[CC--:B------:R-:W-:Y:S02]  /*3ff50*/  SHF.L.U64.HI R7, R4.reuse, R17.reuse, R14 ;  /* 0x0000001104077219 */ /* 0x0c0fe4000001020e */
[----:B------:R-:W-:Y:S01]  /*3ff60*/  SHF.L.U32 R6, R4, R17, RZ ;  /* 0x0000001104067219 */ /* 0x000fe200000006ff */
[----:B------:R-:W-:-:S05]  /*3ff70*/  IMAD.WIDE.U32 R4, R15, 0x8, R8 ;  /* 0x000000080f047825 */ /* 0x000fca00078e0008 */
[----:B------:R1:W-:Y:S02]  /*3ff80*/  REDG.E.OR.64.STRONG.GPU desc[UR4][R4.64], R6 ;  /* 0x000000060400798e */ /* 0x0003e4000f12e504 */
.L_x_1201:
[----:B------:R-:W-:Y:S05]  /*3ff90*/  BSYNC.RECONVERGENT B0 ;  /* 0x0000000000007941 */ /* 0x000fea0003800200 */
.L_x_1199:
        /* <DEDUP_REMOVED lines=17> */
.L_x_1203:
[CC--:B------:R-:W-:Y:S01]  /*400b0*/  SHF.L.U64.HI R7, R10.reuse, R13.reuse, R12 ;  /* 0x0000000d0a077219 */ /* 0x0c0fe2000001020c */
[----:B------:R-:W-:Y:S01]  /*400c0*/  IMAD.WIDE.U32 R4, R5, 0x8, R8 ;  /* 0x0000000805047825 */ /* 0x000fe200078e0008 */
[----:B------:R-:W-:-:S05]  /*400d0*/  SHF.L.U32 R6, R10, R13, RZ ;  /* 0x0000000d0a067219 */ /* 0x000fca00000006ff */
[----:B------:R0:W-:Y:S02]  /*400e0*/  REDG.E.OR.64.STRONG.GPU desc[UR4][R4.64], R6 ;  /* 0x000000060400798e */ /* 0x0001e4000f12e504 */
.L_x_1204:
[----:B------:R-:W-:Y:S05]  /*400f0*/  BSYNC.RECONVERGENT B0 ;  /* 0x0000000000007941 */ /* 0x000fea0003800200 */
.L_x_1202:
        /* <DEDUP_REMOVED lines=30> */
.L_x_1206:
[CC--:B------:R-:W-:Y:S02]  /*402e0*/  SHF.L.U64.HI R7, R4.reuse, R17.reuse, R14 ;  /* 0x0000001104077219 */ /* 0x0c0fe4000001020e */
[----:B------:R-:W-:Y:S01]  /*402f0*/  SHF.L.U32 R6, R4, R17, RZ ;  /* 0x0000001104067219 */ /* 0x000fe200000006ff */
[----:B------:R-:W-:-:S05]  /*40300*/  IMAD.WIDE.U32 R4, R15, 0x8, R8 ;  /* 0x000000080f047825 */ /* 0x000fca00078e0008 */
[----:B------:R1:W-:Y:S02]  /*40310*/  REDG.E.OR.64.STRONG.GPU desc[UR4][R4.64], R6 ;  /* 0x000000060400798e */ /* 0x0003e4000f12e504 */
.L_x_1207:
[----:B------:R-:W-:Y:S05]  /*40320*/  BSYNC.RECONVERGENT B0 ;  /* 0x0000000000007941 */ /* 0x000fea0003800200 */
.L_x_1205:
        /* <DEDUP_REMOVED lines=17> */
.L_x_1209:
[CC--:B------:R-:W-:Y:S01]  /*40440*/  SHF.L.U64.HI R7, R10.reuse, R13.reuse, R12 ;  /* 0x0000000d0a077219 */ /* 0x0c0fe2000001020c */
[----:B------:R-:W-:Y:S01]  /*40450*/  IMAD.WIDE.U32 R4, R5, 0x8, R8 ;  /* 0x0000000805047825 */ /* 0x000fe200078e0008 */
[----:B------:R-:W-:-:S05]  /*40460*/  SHF.L.U32 R6, R10, R13, RZ ;  /* 0x0000000d0a067219 */ /* 0x000fca00000006ff */
[----:B------:R0:W-:Y:S02]  /*40470*/  REDG.E.OR.64.STRONG.GPU desc[UR4][R4.64], R6 ;  /* 0x000000060400798e */ /* 0x0001e4000f12e504 */
.L_x_1210:
[----:B------:R-:W-:Y:S05]  /*40480*/  BSYNC.RECONVERGENT B0 ;  /* 0x0000000000007941 */ /* 0x000fea0003800200 */
.L_x_1208:
        /* <DEDUP_REMOVED lines=30> */
.L_x_1212:
[CC--:B------:R-:W-:Y:S02]  /*40670*/  SHF.L.U64.HI R7, R4.reuse, R17.reuse, R14 ;  /* 0x0000001104077219 */ /* 0x0c0fe4000001020e */
[----:B------:R-:W-:Y:S01]  /*40680*/  SHF.L.U32 R6, R4, R17, RZ ;  /* 0x0000001104067219 */ /* 0x000fe200000006ff */
[----:B------:R-:W-:-:S05]  /*40690*/  IMAD.WIDE.U32 R4, R15, 0x8, R8 ;  /* 0x000000080f047825 */ /* 0x000fca00078e0008 */
[----:B------:R1:W-:Y:S02]  /*406a0*/  REDG.E.OR.64.STRONG.GPU desc[UR4][R4.64], R6 ;  /* 0x000000060400798e */ /* 0x0003e4000f12e504 */
.L_x_1213:
[----:B------:R-:W-:Y:S05]  /*406b0*/  BSYNC.RECONVERGENT B0 ;  /* 0x0000000000007941 */ /* 0x000fea0003800200 */
.L_x_1211:
        /* <DEDUP_REMOVED lines=17> */
.L_x_1215:
[CC--:B------:R-:W-:Y:S01]  /*407d0*/  SHF.L.U64.HI R7, R10.reuse, R13.reuse, R12 ;  /* 0x0000000d0a077219 */ /* 0x0c0fe2000001020c */
[----:B------:R-:W-:Y:S01]  /*407e0*/  IMAD.WIDE.U32 R4, R5, 0x8, R8 ;  /* 0x0000000805047825 */ /* 0x000fe200078e0008 */
[----:B------:R-:W-:-:S05]  /*407f0*/  SHF.L.U32 R6, R10, R13, RZ ;  /* 0x0000000d0a067219 */ /* 0x000fca00000006ff */
[----:B------:R0:W-:Y:S02]  /*40800*/  REDG.E.OR.64.STRONG.GPU desc[UR4][R4.64], R6 ;  /* 0x000000060400798e */ /* 0x0001e4000f12e504 */
.L_x_1216:
[----:B------:R-:W-:Y:S05]  /*40810*/  BSYNC.RECONVERGENT B0 ;  /* 0x0000000000007941 */ /* 0x000fea0003800200 */
.L_x_1214:
        /* <DEDUP_REMOVED lines=30> */
.L_x_1218:
[CC--:B------:R-:W-:Y:S02]  /*40a00*/  SHF.L.U64.HI R7, R4.reuse, R17.reuse, R14 ;  /* 0x0000001104077219 */ /* 0x0c0fe4000001020e */
[----:B------:R-:W-:Y:S01]  /*40a10*/  SHF.L.U32 R6, R4, R17, RZ ;  /* 0x0000001104067219 */ /* 0x000fe200000006ff */
[----:B------:R-:W-:-:S05]  /*40a20*/  IMAD.WIDE.U32 R4, R15, 0x8, R8 ;  /* 0x000000080f047825 */ /* 0x000fca00078e0008 */
[----:B------:R1:W-:Y:S02]  /*40a30*/  REDG.E.OR.64.STRONG.GPU desc[UR4][R4.64], R6 ;  /* 0x000000060400798e */ /* 0x0003e4000f12e504 */
.L_x_1219:
[----:B------:R-:W-:Y:S05]  /*40a40*/  BSYNC.RECONVERGENT B0 ;  /* 0x0000000000007941 */ /* 0x000fea0003800200 */
.L_x_1217:
        /* <DEDUP_REMOVED lines=17> */
.L_x_1221:
[CC--:B------:R-:W-:Y:S01]  /*40b60*/  SHF.L.U64.HI R7, R10.reuse, R13.reuse, R12 ;  /* 0x0000000d0a077219 */ /* 0x0c0fe2000001020c */
[----:B------:R-:W-:Y:S01]  /*40b70*/  IMAD.WIDE.U32 R4, R5, 0x8, R8 ;  /* 0x0000000805047825 */ /* 0x000fe200078e0008 */
[----:B------:R-:W-:-:S05]  /*40b80*/  SHF.L.U32 R6, R10, R13, RZ ;  /* 0x0000000d0a067219 */ /* 0x000fca00000006ff */
[----:B------:R0:W-:Y:S02]  /*40b90*/  REDG.E.OR.64.STRONG.GPU desc[UR4][R4.64], R6 ;  /* 0x000000060400798e */ /* 0x0001e4000f12e504 */
.L_x_1222:
[----:B------:R-:W-:Y:S05]  /*40ba0*/  BSYNC.RECONVERGENT B0 ;  /* 0x0000000000007941 */ /* 0x000fea0003800200 */
.L_x_1220:
        /* <DEDUP_REMOVED lines=30> */
.L_x_1224:
[CC--:B------:R-:W-:Y:S02]  /*40d90*/  SHF.L.U64.HI R7, R4.reuse, R17.reuse, R14 ;  /* 0x0000001104077219 */ /* 0x0c0fe4000001020e */
[----:B------:R-:W-:Y:S01]  /*40da0*/  SHF.L.U32 R6, R4, R17, RZ ;  /* 0x0000001104067219 */ /* 0x000fe200000006ff */
[----:B------:R-:W-:-:S05]  /*40db0*/  IMAD.WIDE.U32 R4, R15, 0x8, R8 ;  /* 0x000000080f047825 */ /* 0x000fca00078e0008 */
[----:B------:R1:W-:Y:S02]  /*40dc0*/  REDG.E.OR.64.STRONG.GPU desc[UR4][R4.64], R6 ;  /* 0x000000060400798e */ /* 0x0003e4000f12e504 */
.L_x_1225:
[----:B------:R-:W-:Y:S05]  /*40dd0*/  BSYNC.RECONVERGENT B0 ;  /* 0x0000000000007941 */ /* 0x000fea0003800200 */
.L_x_1223:
        /* <DEDUP_REMOVED lines=17> */
.L_x_1227:
[CC--:B------:R-:W-:Y:S01]  /*40ef0*/  SHF.L.U64.HI R7, R10.reuse, R13.reuse, R12 ;  /* 0x0000000d0a077219 */ /* 0x0c0fe2000001020c */
[----:B------:R-:W-:Y:S01]  /*40f00*/  IMAD.WIDE.U32 R4, R5, 0x8, R8 ;  /* 0x0000000805047825 */ /* 0x000fe200078e0008 */
[----:B------:R-:W-:-:S05]  /*40f10*/  SHF.L.U32 R6, R10, R13, RZ ;  /* 0x0000000d0a067219 */ /* 0x000fca00000006ff */
[----:B------:R0:W-:Y:S02]  /*40f20*/  REDG.E.OR.64.STRONG.GPU desc[UR4][R4.64], R6 ;  /* 0x000000060400798e */ /* 0x0001e4000f12e504 */
.L_x_1228:
[----:B------:R-:W-:Y:S05]  /*40f30*/  BSYNC.RECONVERGENT B0 ;  /* 0x0000000000007941 */ /* 0x000fea0003800200 */
.L_x_1226:
        /* <DEDUP_REMOVED lines=30> */
.L_x_1230:
[CC--:B------:R-:W-:Y:S02]  /*41120*/  SHF.L.U64.HI R7, R4.reuse, R17.reuse, R14 ;  /* 0x0000001104077219 */ /* 0x0c0fe4000001020e */
[----:B------:R-:W-:Y:S01]  /*41130*/  SHF.L.U32 R6, R4, R17, RZ ;  /* 0x0000001104067219 */ /* 0x000fe200000006ff */
[----:B------:R-:W-:-:S05]  /*41140*/  IMAD.WIDE.U32 R4, R15, 0x8, R8 ;  /* 0x000000080f047825 */ /* 0x000fca00078e0008 */
[----:B------:R1:W-:Y:S02]  /*41150*/  REDG.E.OR.64.STRONG.GPU desc[UR4][R4.64], R6 ;  /* 0x000000060400798e */ /* 0x0003e4000f12e504 */
.L_x_1231:
[----:B------:R-:W-:Y:S05]  /*41160*/  BSYNC.RECONVERGENT B0 ;  /* 0x0000000000007941 */ /* 0x000fea0003800200 */
.L_x_1229:
        /* <DEDUP_REMOVED lines=17> */
.L_x_1233:
[CC--:B------:R-:W-:Y:S01]  /*41280*/  SHF.L.U64.HI R7, R10.reuse, R13.reuse, R12 ;  /* 0x0000000d0a077219 */ /* 0x0c0fe2000001020c */
[----:B------:R-:W-:Y:S01]  /*41290*/  IMAD.WIDE.U32 R4, R5, 0x8, R8 ;  /* 0x0000000805047825 */ /* 0x000fe200078e0008 */
[----:B------:R-:W-:-:S05]  /*412a0*/  SHF.L.U32 R6, R10, R13, RZ ;  /* 0x0000000d0a067219 */ /* 0x000fca00000006ff */
[----:B------:R0:W-:Y:S02]  /*412b0*/  REDG.E.OR.64.STRONG.GPU desc[UR4][R4.64], R6 ;  /* 0x000000060400798e */ /* 0x0001e4000f12e504 */
.L_x_1234:
[----:B------:R-:W-:Y:S05]  /*412c0*/  BSYNC.RECONVERGENT B0 ;  /* 0x0000000000007941 */ /* 0x000fea0003800200 */
.L_x_1232:
        /* <DEDUP_REMOVED lines=30> */
.L_x_1236:
[CC--:B------:R-:W-:Y:S02]  /*414b0*/  SHF.L.U64.HI R7, R4.reuse, R17.reuse, R14 ;  /* 0x0000001104077219 */ /* 0x0c0fe4000001020e */
[----:B------:R-:W-:Y:S01]  /*414c0*/  SHF.L.U32 R6, R4, R17, RZ ;  /* 0x0000001104067219 */ /* 0x000fe200000006ff */
[----:B------:R-:W-:-:S05]  /*414d0*/  IMAD.WIDE.U32 R4, R15, 0x8, R8 ;  /* 0x000000080f047825 */ /* 0x000fca00078e0008 */
[----:B------:R1:W-:Y:S02]  /*414e0*/  REDG.E.OR.64.STRONG.GPU desc[UR4][R4.64], R6 ;  /* 0x000000060400798e */ /* 0x0003e4000f12e504 */
.L_x_1237:
[----:B------:R-:W-:Y:S05]  /*414f0*/  BSYNC.RECONVERGENT B0 ;  /* 0x0000000000007941 */ /* 0x000fea0003800200 */
.L_x_1235:
        /* <DEDUP_REMOVED lines=16> */
.L_x_1238:
[C---:B------:R-:W-:Y:S01]  /*41600*/  SHF.L.U64.HI R3, R4.reuse, 0x15, R0 ;  /* 0x0000001504037819 */ /* 0x040fe20000010200 */
[----:B------:R-:W-:Y:S02]  /*41610*/  IMAD.SHL.U32 R2, R4, 0x200000, RZ ;  /* 0x0020000004027824 */ /* 0x000fe400078e00ff */
[----:B------:R-:W-:-:S05]  /*41620*/  IMAD.WIDE.U32 R8, R7, 0x8, R8 ;  /* 0x0000000807087825 */ /* 0x000fca00078e0008 */
[----:B------:R-:W-:Y:S01]  /*41630*/  REDG.E.OR.64.STRONG.GPU desc[UR4][R8.64], R2 ;  /* 0x000000020800798e */ /* 0x000fe2000f12e504 */
[----:B------:R-:W-:Y:S05]  /*41640*/  EXIT ;  /* 0x000000000000794d */ /* 0x000fea0003800000 */
.L_x_1101:
        /* <DEDUP_REMOVED lines=16> */
[----:B------:R-:W-:-:S04]  /*41750*/  IMAD R0, R21, 0x5c0, RZ ;  /* 0x000005c015007824 */ /* 0x000fc800078e02ff */
[----:B------:R-:W-:Y:S01]  /*41760*/  VIADD R26, R0, 0x5c ;  /* 0x0000005c001a7836 */ /* 0x000fe20000000000 */
[----:B------:R-:W-:-:S04]  /*41770*/  SHF.R.U32.HI R21, RZ, 0x6, R0 ;  /* 0x00000006ff157819 */ /* 0x000fc80000011600 */
[----:B------:R-:W-:Y:S01]  /*41780*/  SHF.R.U32.HI R33, RZ, 0x6, R26 ;  /* 0x00000006ff217819 */ /* 0x000fe2000001161a */
[----:B------:R-:W-:-:S04]  /*41790*/  IMAD.WIDE.U32 R20, R21, 0x8, R8 ;  /* 0x0000000815147825 */ /* 0x000fc800078e0008 */
[----:B------:R-:W-:Y:S02]  /*417a0*/  IMAD.MOV.U32 R24, RZ, RZ, RZ ;  /* 0x000000ffff187224 */ /* 0x000fe400078e00ff */
[----:B------:R-:W-:Y:S02]  /*417b0*/  IMAD.MOV.U32 R31, RZ, RZ, RZ ;  /* 0x000000ffff1f7224 */ /* 0x000fe400078e00ff */
[C---:B--2---:R-:W-:Y:S01]  /*417c0*/  IMAD.SHL.U32 R25, R14.reuse, 0x4000, RZ ;  /* 0x000040000e197824 */ /* 0x044fe200078e00ff */
[----:B------:R-:W-:Y:S02]  /*417d0*/  SHF.R.U64 R30, R14, 0x12, R15 ;  /* 0x000000120e1e7819 */ /* 0x000fe4000000120f */
[----:B------:R-:W2:Y:S01]  /*417e0*/  LDG.E.64.CONSTANT R14, desc[UR4][R2.64+0x800] ;  /* 0x00080004020e7981 */ /* 0x000ea2000c1e9b00 */
[----:B---3--:R-:W-:Y:S01]  /*417f0*/  LOP3.LUT R29, R11, 0x3fff, RZ, 0xc0, !PT ;  /* 0x00003fff0b1d7812 */ /* 0x008fe200078ec0ff */
[----:B------:R-:W-:Y:S02]  /*41800*/  IMAD.MOV.U32 R28, RZ, RZ, R10 ;  /* 0x000000ffff1c7224 */ /* 0x000fe400078e000a */
[----:B------:R-:W3:Y:S01]  /*41810*/  LDG.E.64.CONSTANT R10, desc[UR4][R2.64+0x900] ;  /* 0x00090004020a7981 */ /* 0x000ee2000c1e9b00 */
[--C-:B----4-:R-:W-:Y:S01]  /*41820*/  SHF.R.U32.HI R32, RZ, 0x4, R13.reuse ;  /* 0x00000004ff207819 */ /* 0x110fe2000001160d */
[C---:B------:R-:W-:Y:S01]  /*41830*/  IMAD.SHL.U32 R26, R12.reuse, 0x10000000, RZ ;  /* 0x100000000c1a7824 */ /* 0x040fe200078e00ff */
[----:B------:R-:W-:Y:S01]  /*41840*/  SHF.L.U64.HI R27, R12, 0x1c, R13 ;  /* 0x0000001c0c1b7819 */ /* 0x000fe2000001020d */
[----:B------:R0:W-:Y:S01]  /*41850*/  REDG.E.OR.64.STRONG.GPU desc[UR4][R20.64], R28 ;  /* 0x0000001c1400798e */ /* 0x0001e2000f12e504 */
[----:B------:R-:W-:-:S03]  /*41860*/  LOP3.LUT R30, R30, 0xfffffff, RZ, 0xc0, !PT ;  /* 0x0fffffff1e1e7812 */ /* 0x000fc600078ec0ff */
[----:B------:R-:W4:Y:S01]  /*41870*/  LDG.E.64.CONSTANT R12, desc[UR4][R2.64+0xa00] ;  /* 0x000a0004020c7981 */ /* 0x000f22000c1e9b00 */
[C---:B-----5:R-:W-:Y:S01]  /*41880*/  SHF.L.U64.HI R19, R18.reuse, 0xa, R19 ;  /* 0x0000000a12137819 */ /* 0x060fe20000010213 */
[----:B------:R-:W-:Y:S02]  /*41890*/  IMAD.SHL.U32 R18, R18, 0x400, RZ ;  /* 0x0000040012127824 */ /* 0x000fe400078e00ff */
[----:B------:R1:W-:Y:S04]  /*418a0*/  REDG.E.OR.64.STRONG.GPU desc[UR4][R20.64], R24 ;  /* 0x000000181400798e */ /* 0x0003e8000f12e504 */
[----:B------:R5:W-:Y:S01]  /*418b0*/  REDG.E.OR.64.STRONG.GPU desc[UR4][R20.64+0x8], R30 ;  /* 0x0000081e1400798e */ /* 0x000be2000f12e504 */
[----:B0-----:R-:W-:Y:S01]  /*418c0*/  LOP3.LUT R28, R32, 0x3ff, RZ, 0xc0, !PT ;  /* 0x000003ff201c7812 */ /* 0x001fe200078ec0ff */
[----:B------:R-:W-:-:S02]  /*418d0*/  IMAD.MOV.U32 R29, RZ, RZ, RZ ;  /* 0x000000ffff1d7224 */ /* 0x000fc400078e00ff */
[----:B-1----:R-:W-:-:S04]  /*418e0*/  IMAD.WIDE.U32 R24, R33, 0x8, R8 ;  /* 0x0000000821187825 */ /* 0x002fc800078e0008 */
[----:B-----5:R-:W-:Y:S01]  /*418f0*/  VIADD R20, R0, 0x8a ;  /* 0x0000008a00147836 */ /* 0x020fe20000000000 */
[----:B------:R-:W-:Y:S01]  /*41900*/  LOP3.LUT R30, R18, 0xfffffc00, RZ, 0xc0, !PT ;  /* 0xfffffc00121e7812 */ /* 0x000fe200078ec0ff */
[----:B------:R-:W-:Y:S01]  /*41910*/  REDG.E.OR.64.STRONG.GPU desc[UR4][R24.64], R26 ;  /* 0x0000001a1800798e */ /* 0x000fe2000f12e504 */
[----:B------:R-:W-:-:S03]  /*41920*/  LOP3.LUT R31, R19, 0xffffff, RZ, 0xc0, !PT ;  /* 0x00ffffff131f7812 */ /* 0x000fc600078ec0ff */
[----:B------:R-:W5:Y:S01]  /*41930*/  LDG.E.64.CONSTANT R18, desc[UR4][R2.64+0xb00] ;  /* 0x000b000402127981 */ /* 0x000f62000c1e9b00 */
[----:B------:R-:W-:Y:S01]  /*41940*/  SHF.R.U32.HI R33, RZ, 0x6, R20 ;  /* 0x00000006ff217819 */ /* 0x000fe20000011614 */
[----:B------:R-:W-:Y:S02]  /*41950*/  VIADD R20, R0, 0xb8 ;  /* 0x000000b800147836 */ /* 0x000fe40000000000 */
[----:B------:R0:W-:Y:S03]  /*41960*/  REDG.E.OR.64.STRONG.GPU desc[UR4][R24.64+0x8], R28 ;  /* 0x0000081c1800798e */ /* 0x0001e6000f12e504 */
[----:B0-----:R-:W-:Y:S02]  /*41970*/  SHF.R.U32.HI R25, RZ, 0x6, R20 ;  /* 0x00000006ff197819 */ /* 0x001fe40000011614 */
[----:B------:R-:W5:Y:S01]  /*41980*/  LDG.E.64.CONSTANT R20, desc[UR4][R2.64+0xc00] ;  /* 0x000c000402147981 */ /* 0x000f62000c1e9b00 */
[----:B------:R-:W-:Y:S01]  /*41990*/  SHF.R.U32.HI R29, RZ, 0x8, R17 ;  /* 0x00000008ff1d7819 */ /* 0x000fe20000011611 */
[----:B------:R-:W-:Y:S01]  /*419a0*/  IMAD.WIDE.U32 R32, R33, 0x8, R8 ;  /* 0x0000000821207825 */ /* 0x000fe200078e0008 */
[----:B------:R-:W-:-:S02]  /*419b0*/  SHF.R.U64 R28, R16, 0x8, R17 ;  /* 0x00000008101c7819 */ /* 0x000fc40000001211 */
[----:B------:R-:W-:Y:S01]  /*419c0*/  LOP3.LUT R29, R29, 0x3f, RZ, 0xc0, !PT ;  /* 0x0000003f1d1d7812 */ /* 0x000fe200078ec0ff */
[----:B------:R-:W-:Y:S01]  /*419d0*/  IMAD.SHL.U32 R27, R16, 0x1000000, RZ ;  /* 0x01000000101b7824 */ /* 0x000fe200078e00ff */
[----:B------:R0:W-:Y:S01]  /*419e0*/  REDG.E.OR.64.STRONG.GPU desc[UR4][R32.64], R30 ;  /* 0x0000001e2000798e */ /* 0x0001e2000f12e504 */
[----:B------:R-:W-:-:S03]  /*419f0*/  IMAD.WIDE.U32 R24, R25, 0x8, R8 ;  /* 0x0000000819187825 */ /* 0x000fc600078e0008 */
[----:B------:R-:W5:Y:S01]  /*41a00*/  LDG.E.64.CONSTANT R16, desc[UR4][R2.64+0xd00] ;  /* 0x000d000402107981 */ /* 0x000f62000c1e9b00 */
[----:B------:R-:W-:-:S05]  /*41a10*/  IMAD.MOV.U32 R26, RZ, RZ, RZ ;  /* 0x000000ffff1a7224 */ /* 0x000fca00078e00ff */
[----:B------:R-:W-:Y:S01]  /*41a20*/  REDG.E.OR.64.STRONG.GPU desc[UR4][R24.64], R26 ;  /* 0x0000001a1800798e */ /* 0x000fe2000f12e504 */
[----:B0-----:R-:W-:-:S03]  /*41a30*/  VIADD R30, R0, 0xe6 ;  /* 0x000000e6001e7836 */ /* 0x001fc60000000000 */
[----:B------:R0:W-:Y:S02]  /*41a40*/  REDG.E.OR.64.STRONG.GPU desc[UR4][R24.64+0x8], R28 ;  /* 0x0000081c1800798e */ /* 0x0001e4000f12e504 */
[----:B------:R-:W-:Y:S02]  /*41a50*/  SHF.R.U32.HI R31, RZ, 0x6, R30 ;  /* 0x00000006ff1f7819 */ /* 0x000fe4000001161e */
[C---:B------:R-:W-:Y:S01]  /*41a60*/  SHF.R.U64 R30, R4.reuse, 0x1a, R5 ;  /* 0x0000001a041e7819 */ /* 0x040fe20000001205 */
[----:B------:R-:W-:Y:S02]  /*41a70*/  IMAD.SHL.U32 R5, R4, 0x40, RZ ;  /* 0x0000004004057824 */ /* 0x000fe400078e00ff */
[----:B0-----:R-:W-:Y:S01]  /*41a80*/  VIADD R24, R0, 0x114 ;  /* 0x0000011400187836 */ /* 0x001fe20000000000 */
[----:B------:R-:W-:Y:S01]  /*41a90*/  LOP3.LUT R30, R30, 0xfffff, RZ, 0xc0, !PT ;  /* 0x000fffff1e1e7812 */ /* 0x000fe200078ec0ff */
[----:B------:R-:W-:-:S03]  /*41aa0*/  IMAD.WIDE.U32 R26, R31, 0x8, R8 ;  /* 0x000000081f1a7825 */ /* 0x000fc600078e0008 */
[----:B------:R-:W-:Y:S01]  /*41ab0*/  SHF.R.U32.HI R29, RZ, 0x6, R24 ;  /* 0x00000006ff1d7819 */ /* 0x000fe20000011618 */
[----:B------:R-:W-:Y:S01]  /*41ac0*/  IMAD.MOV.U32 R4, RZ, RZ, RZ ;  /* 0x000000ffff047224 */ /* 0x000fe200078e00ff */
[--C-:B------:R-:W-:Y:S01]  /*41ad0*/  SHF.R.U32.HI R32, RZ, 0xc, R23.reuse ;  /* 0x0000000cff207819 */ /* 0x100fe20000011617 */
[----:B------:R-:W-:Y:S01]  /*41ae0*/  IMAD.MOV.U32 R31, RZ, RZ, RZ ;  /* 0x000000ffff1f7224 */ /* 0x000fe200078e00ff */
[C---:B------:R-:W-:Y:S01]  /*41af0*/  SHF.L.U64.HI R25, R22.reuse, 0x14, R23 ;  /* 0x0000001416197819 */ /* 0x040fe20000010217 */
[----:B------:R-:W-:Y:S01]  /*41b00*/  IMAD.SHL.U32 R24, R22, 0x100000, RZ ;  /* 0x0010000016187824 */ /* 0x000fe200078e00ff */
[----:B------:R-:W-:Y:S01]  /*41b10*/  SHF.L.U64.HI R23, R6, 0x2, R7 ;  /* 0x0000000206177819 */ /* 0x000fe20000010207 */
[----:B------:R-:W-:Y:S01]  /*41b20*/  VIADD R22, R0, 0x142 ;  /* 0x0000014200167836 */ /* 0x000fe20000000000 */
[----:B------:R0:W-:Y:S01]  /*41b30*/  REDG.E.OR.64.STRONG.GPU desc[UR4][R26.64], R4 ;  /* 0x000000041a00798e */ /* 0x0001e2000f12e504 */
[----:B------:R-:W-:-:S03]  /*41b40*/  IMAD.WIDE.U32 R28, R29, 0x8, R8 ;  /* 0x000000081d1c7825 */ /* 0x000fc600078e0008 */
[----:B------:R1:W-:Y:S01]  /*41b50*/  REDG.E.OR.64.STRONG.GPU desc[UR4][R26.64+0x8], R30 ;  /* 0x0000081e1a00798e */ /* 0x0003e2000f12e504 */
[----:B------:R-:W-:Y:S02]  /*41b60*/  IMAD.SHL.U32 R7, R6, 0x4, RZ ;  /* 0x0000000406077824 */ /* 0x000fe400078e00ff */
[----:B------:R-:W-:Y:S01]  /*41b70*/  VIADD R6, R0, 0x170 ;  /* 0x0000017000067836 */ /* 0x000fe20000000000 */
[----:B------:R1:W-:Y:S01]  /*41b80*/  REDG.E.OR.64.STRONG.GPU desc[UR4][R28.64], R24 ;  /* 0x000000181c00798e */ /* 0x0003e2000f12e504 */
[----:B------:R-:W-:Y:S01]  /*41b90*/  LOP3.LUT R32, R32, 0x3, RZ, 0xc0, !PT ;  /* 0x0000000320207812 */ /* 0x000fe200078ec0ff */
[----:B------:R-:W-:Y:S02]  /*41ba0*/  IMAD.MOV.U32 R33, RZ, RZ, RZ ;  /* 0x000000ffff217224 */ /* 0x000fe400078e00ff */
[----:B0-----:R-:W5:Y:S01]  /*41bb0*/  LDG.E.64.CONSTANT R4, desc[UR4][R2.64+0xe00] ;  /* 0x000e000402047981 */ /* 0x001f62000c1e9b00 */
[----:B-1----:R-:W-:-:S03]  /*41bc0*/  SHF.R.U32.HI R31, RZ, 0x6, R22 ;  /* 0x00000006ff1f7819 */ /* 0x002fc60000011616 */
[----:B------:R-:W-:Y:S01]  /*41bd0*/  REDG.E.OR.64.STRONG.GPU desc[UR4][R28.64+0x8], R32 ;  /* 0x000008201c00798e */ /* 0x000fe2000f12e504 */
[----:B------:R-:W-:Y:S02]  /*41be0*/  LOP3.LUT R22, R7, 0xfffffffc, RZ, 0xc0, !PT ;  /* 0xfffffffc07167812 */ /* 0x000fe400078ec0ff */
[----:B------:R-:W-:Y:S02]  /*41bf0*/  SHF.R.U32.HI R27, RZ, 0x6, R6 ;  /* 0x00000006ff1b7819 */ /* 0x000fe40000011606 */
[----:B------:R-:W5:Y:S01]  /*41c00*/  LDG.E.64.CONSTANT R6, desc[UR4][R2.64+0xf00] ;  /* 0x000f000402067981 */ /* 0x000f62000c1e9b00 */
[----:B------:R-:W-:Y:S01]  /*41c10*/  LOP3.LUT R23, R23, 0xffff, RZ, 0xc0, !PT ;  /* 0x0000ffff17177812 */ /* 0x000fe200078ec0ff */
[----:B------:R-:W-:-:S04]  /*41c20*/  IMAD.WIDE.U32 R30, R31, 0x8, R8 ;  /* 0x000000081f1e7825 */ /* 0x000fc800078e0008 */
[----:B------:R-:W-:Y:S01]  /*41c30*/  IMAD.WIDE.U32 R26, R27, 0x8, R8 ;  /* 0x000000081b1a7825 */ /* 0x000fe200078e0008 */
[----:B------:R0:W-:Y:S03]  /*41c40*/  REDG.E.OR.64.STRONG.GPU desc[UR4][R30.64], R22 ;  /* 0x000000161e00798e */ /* 0x0001e6000f12e504 */
[----:B------:R-:W-:Y:S02]  /*41c50*/  IMAD.MOV.U32 R24, RZ, RZ, RZ ;  /* 0x000000ffff187224 */ /* 0x000fe400078e00ff */
[----:B0-----:R-:W-:Y:S02]  /*41c60*/  IMAD.MOV.U32 R31, RZ, RZ, RZ ;  /* 0x000000ffff1f7224 */ /* 0x001fe400078e00ff */
[C---:B--2---:R-:W-:Y:S01]  /*41c70*/  IMAD.U32 R25, R14.reuse, 0x10000, RZ ;  /* 0x000100000e197824 */ /* 0x044fe200078e00ff */
[----:B------:R-:W-:Y:S01]  /*41c80*/  SHF.R.U64 R14, R14, 0x10, R15 ;  /* 0x000000100e0e7819 */ /* 0x000fe2000000120f */
[----:B------:R-:W-:Y:S01]  /*41c90*/  VIADD R15, R0, 0x19e ;  /* 0x0000019e000f7836 */ /* 0x000fe20000000000 */
[----:B---3--:R-:W-:Y:S01]  /*41ca0*/  SHF.R.U32.HI R30, RZ, 0x2, R11 ;  /* 0x00000002ff1e7819 */ /* 0x008fe2000001160b */
[----:B------:R-:W-:Y:S01]  /*41cb0*/  IMAD.SHL.U32 R22, R10, 0x40000000, RZ ;  /* 0x400000000a167824 */ /* 0x000fe200078e00ff */
[----:B------:R-:W-:Y:S01]  /*41cc0*/  LOP3.LUT R14, R14, 0x3fffffff, RZ, 0xc0, !PT ;  /* 0x3fffffff0e0e7812 */ /* 0x000fe200078ec0ff */
[----:B------:R0:W-:Y:S01]  /*41cd0*/  REDG.E.OR.64.STRONG.GPU desc[UR4][R26.64], R24 ;  /* 0x000000181a00798e */ /* 0x0001e2000f12e504 */
[----:B------:R-:W-:Y:S01]  /*41ce0*/  SHF.R.U32.HI R29, RZ, 0x6, R15 ;  /* 0x00000006ff1d7819 */ /* 0x000fe2000001160f */
[----:B------:R-:W-:Y:S01]  /*41cf0*/  IMAD.MOV.U32 R15, RZ, RZ, RZ ;  /* 0x000000ffff0f7224 */ /* 0x000fe200078e00ff */
[----:B------:R-:W-:-:S02]  /*41d00*/  SHF.L.U64.HI R23, R10, 0x1e, R11 ;  /* 0x0000001e0a177819 */ /* 0x000fc4000001020b */
[----:B------:R-:W2:Y:S01]  /*41d10*/  LDG.E.64.CONSTANT R10, desc[UR4][R2.64+0x1000] ;  /* 0x00100004020a7981 */ /* 0x000ea2000c1e9b00 */
[----:B----4-:R-:W-:-:S03]  /*41d20*/  IMAD.SHL.U32 R34, R12, 0x1000, RZ ;  /* 0x000010000c227824 */ /* 0x010fc600078e00ff */
[----:B------:R1:W-:Y:S01]  /*41d30*/  REDG.E.OR.64.STRONG.GPU desc[UR4][R26.64+0x8], R14 ;  /* 0x0000080e1a00798e */ /* 0x0003e2000f12e504 */
[----:B------:R-:W-:Y:S01]  /*41d40*/  IMAD.WIDE.U32 R28, R29, 0x8, R8 ;  /* 0x000000081d1c7825 */ /* 0x000fe200078e0008 */
[----:B------:R-:W-:-:S03]  /*41d50*/  LOP3.LUT R30, R30, 0xfff, RZ, 0xc0, !PT ;  /* 0x00000fff1e1e7812 */ /* 0x000fc600078ec0ff */
[----:B0-----:R-:W-:Y:S01]  /*41d60*/  VIADD R24, R0, 0x1cc ;  /* 0x000001cc00187836 */ /* 0x001fe20000000000 */
[----:B------:R0:W-:Y:S04]  /*41d70*/  REDG.E.OR.64.STRONG.GPU desc[UR4][R28.64], R22 ;  /* 0x000000161c00798e */ /* 0x0001e8000f12e504 */
[----:B------:R3:W-:Y:S01]  /*41d80*/  REDG.E.OR.64.STRONG.GPU desc[UR4][R28.64+0x8], R30 ;  /* 0x0000081e1c00798e */ /* 0x0007e2000f12e504 */
[----:B-1----:R-:W-:-:S03]  /*41d90*/  SHF.L.U64.HI R14, R12, 0xc, R13 ;  /* 0x0000000c0c0e7819 */ /* 0x002fc6000001020d */
[----:B------:R-:W4:Y:S01]  /*41da0*/  LDG.E.64.CONSTANT R12, desc[UR4][R2.64+0x1100] ;  /* 0x00110004020c7981 */ /* 0x000f22000c1e9b00 */
[----:B------:R-:W-:Y:S01]  /*41db0*/  LOP3.LUT R35, R14, 0x3ffffff, RZ, 0xc0, !PT ;  /* 0x03ffffff0e237812 */ /* 0x000fe200078ec0ff */
[----:B0-----:R-:W-:Y:S02]  /*41dc0*/  VIADD R22, R0, 0x1fa ;  /* 0x000001fa00167836 */ /* 0x001fe40000000000 */
[----:B------:R-:W4:Y:S01]  /*41dd0*/  LDG.E.64.CONSTANT R14, desc[UR4][R2.64+0x1200] ;  /* 0x00120004020e7981 */ /* 0x000f22000c1e9b00 */
[----:B------:R-:W-:Y:S01]  /*41de0*/  SHF.R.U32.HI R33, RZ, 0x6, R24 ;  /* 0x00000006ff217819 */ /* 0x000fe20000011618 */
[C---:B-----5:R-:W-:Y:S01]  /*41df0*/  IMAD.SHL.U32 R27, R18.reuse, 0x4000000, RZ ;  /* 0x04000000121b7824 */ /* 0x060fe200078e00ff */
[----:B------:R-:W-:Y:S02]  /*41e00*/  SHF.R.U32.HI R25, RZ, 0x6, R22 ;  /* 0x00000006ff197819 */ /* 0x000fe40000011616 */
[--C-:B------:R-:W-:Y:S02]  /*41e10*/  SHF.R.U32.HI R22, RZ, 0x6, R19.reuse ;  /* 0x00000006ff167819 */ /* 0x100fe40000011613 */
[----:B---3--:R-:W-:-:S02]  /*41e20*/  SHF.R.U64 R30, R18, 0x6, R19 ;  /* 0x00000006121e7819 */ /* 0x008fc40000001213 */
[----:B------:R-:W3:Y:S01]  /*41e30*/  LDG.E.64.CONSTANT R18, desc[UR4][R2.64+0x1300] ;  /* 0x0013000402127981 */ /* 0x000ee2000c1e9b00 */
[----:B------:R-:W-:Y:S01]  /*41e40*/  LOP3.LUT R34, R34, 0xfffff000, RZ, 0xc0, !PT ;  /* 0xfffff00022227812 */ /* 0x000fe200078ec0ff */
[----:B------:R-:W-:Y:S01]  /*41e50*/  IMAD.WIDE.U32 R32, R33, 0x8, R8 ;  /* 0x0000000821207825 */ /* 0x000fe200078e0008 */
[----:B------:R-:W-:-:S03]  /*41e60*/  LOP3.LUT R31, R22, 0xff, RZ, 0xc0, !PT ;  /* 0x000000ff161f7812 */ /* 0x000fc600078ec0ff */
[----:B------:R-:W-:Y:S01]  /*41e70*/  VIADD R22, R0, 0x228 ;  /* 0x0000022800167836 */ /* 0x000fe20000000000 */
[----:B------:R0:W-:Y:S01]  /*41e80*/  REDG.E.OR.64.STRONG.GPU desc[UR4][R32.64], R34 ;  /* 0x000000222000798e */ /* 0x0001e2000f12e504 */
[C---:B------:R-:W-:Y:S01]  /*41e90*/  IMAD.SHL.U32 R29, R20.reuse, 0x100, RZ ;  /* 0x00000100141d7824 */ /* 0x040fe200078e00ff */
[----:B0-----:R-:W-:Y:S02]  /*41ea0*/  SHF.R.U64 R34, R20, 0x18, R21 ;  /* 0x0000001814227819 */ /* 0x001fe40000001215 */
[----:B------:R-:W5:Y:S01]  /*41eb0*/  LDG.E.64.CONSTANT R20, desc[UR4][R2.64+0x1500] ;  /* 0x0015000402147981 */ /* 0x000f62000c1e9b00 */
[----:B------:R-:W-:-:S03]  /*41ec0*/  SHF.R.U32.HI R33, RZ, 0x6, R22 ;  /* 0x00000006ff217819 */ /* 0x000fc60000011616 */
[----:B------:R-:W5:Y:S01]  /*41ed0*/  LDG.E.64.CONSTANT R22, desc[UR4][R2.64+0x1400] ;  /* 0x0014000402167981 */ /* 0x000f62000c1e9b00 */
[----:B------:R-:W-:-:S04]  /*41ee0*/  IMAD.WIDE.U32 R24, R25, 0x8, R8 ;  /* 0x0000000819187825 */ /* 0x000fc800078e0008 */
[----:B------:R-:W-:-:S05]  /*41ef0*/  IMAD.MOV.U32 R26, RZ, RZ, RZ ;  /* 0x000000ffff1a7224 */ /* 0x000fca00078e00ff */
[----:B------:R0:W-:Y:S04]  /*41f00*/  REDG.E.OR.64.STRONG.GPU desc[UR4][R24.64], R26 ;  /* 0x0000001a1800798e */ /* 0x0001e8000f12e504 */
[----:B------:R1:W-:Y:S01]  /*41f10*/  REDG.E.OR.64.STRONG.GPU desc[UR4][R24.64+0x8], R30 ;  /* 0x0000081e1800798e */ /* 0x0003e2000f12e504 */
[----:B------:R-:W-:Y:S01]  /*41f20*/  IMAD.WIDE.U32 R32, R33, 0x8, R8 ;  /* 0x0000000821207825 */ /* 0x000fe200078e0008 */
[----:B------:R-:W-:-:S03]  /*41f30*/  LOP3.LUT R34, R34, 0x3fffff, RZ, 0xc0, !PT ;  /* 0x003fffff22227812 */ /* 0x000fc600078ec0ff */
[----:B------:R-:W-:Y:S02]  /*41f40*/  IMAD.MOV.U32 R28, RZ, RZ, RZ ;  /* 0x000000ffff1c7224 */ /* 0x000fe400078e00ff */
[----:B------:R-:W-:Y:S01]  /*41f50*/  IMAD.MOV.U32 R35, RZ, RZ, RZ ;  /* 0x000000ffff237224 */ /* 0x000fe200078e00ff */
[--C-:B0-----:R-:W-:Y:S02]  /*41f60*/  SHF.R.U32.HI R26, RZ, 0xa, R17.reuse ;  /* 0x0000000aff1a7819 */ /* 0x101fe40000011611 */
[----:B------:R0:W-:Y:S01]  /*41f70*/  REDG.E.OR.64.STRONG.GPU desc[UR4][R32.64], R28 ;  /* 0x0000001c2000798e */ /* 0x0001e2000f12e504 */
[----:B-1----:R-:W-:Y:S01]  /*41f80*/  VIADD R24, R0, 0x256 ;  /* 0x0000025600187836 */ /* 0x002fe20000000000 */
[C---:B------:R-:W-:Y:S02]  /*41f90*/  SHF.L.U64.HI R25, R16.reuse, 0x16, R17 ;  /* 0x0000001610197819 */ /* 0x040fe40000010211 */
[----:B------:R-:W-:Y:S02]  /*41fa0*/  REDG.E.OR.64.STRONG.GPU desc[UR4][R32.64+0x8], R34 ;  /* 0x000008222000798e */ /* 0x000fe4000f12e504 */
[----:B------:R-:W-:Y:S01]  /*41fb0*/  SHF.R.U32.HI R31, RZ, 0x6, R24 ;  /* 0x00000006ff1f7819 */ /* 0x000fe20000011618 */
[----:B------:R-:W-:Y:S01]  /*41fc0*/  IMAD.SHL.U32 R24, R16, 0x400000, RZ ;  /* 0x0040000010187824 */ /* 0x000fe200078e00ff */
[----:B------:R-:W-:Y:S01]  /*41fd0*/  LOP3.LUT R26, R26, 0xf, RZ, 0xc0, !PT ;  /* 0x0000000f1a1a7812 */ /* 0x000fe200078ec0ff */
[----:B------:R-:W-:Y:S01]  /*41fe0*/  IMAD.MOV.U32 R27, RZ, RZ, RZ ;  /* 0x000000ffff1b7224 */ /* 0x000fe200078e00ff */
[----:B------:R-:W5:Y:S01]  /*41ff0*/  LDG.E.64.CONSTANT R16, desc[UR4][R2.64+0x1600] ;  /* 0x0016000402107981 */ /* 0x000f62000c1e9b00 */
[----:B------:R-:W-:-:S04]  /*42000*/  IMAD.WIDE.U32 R30, R31, 0x8, R8 ;  /* 0x000000081f1e7825 */ /* 0x000fc800078e0008 */
[----:B0-----:R-:W-:Y:S01]  /*42010*/  VIADD R28, R0, 0x284 ;  /* 0x00000284001c7836 */ /* 0x001fe20000000000 */
[----:B------:R0:W-:Y:S04]  /*42020*/  REDG.E.OR.64.STRONG.GPU desc[UR4][R30.64], R24 ;  /* 0x000000181e00798e */ /* 0x0001e8000f12e504 */
[----:B------:R1:W-:Y:S01]  /*42030*/  REDG.E.OR.64.STRONG.GPU desc[UR4][R30.64+0x8], R26 ;  /* 0x0000081a1e00798e */ /* 0x0003e2000f12e504 */
[----:B------:R-:W-:Y:S02]  /*42040*/  SHF.R.U32.HI R29, RZ, 0x6, R28 ;  /* 0x00000006ff1d7819 */ /* 0x000fe4000001161c */
[C---:B------:R-:W-:Y:S01]  /*42050*/  SHF.L.U64.HI R5, R4.reuse, 0x4, R5 ;  /* 0x0000000404057819 */ /* 0x040fe20000010205 */
[----:B------:R-:W-:Y:S02]  /*42060*/  IMAD.SHL.U32 R4, R4, 0x10, RZ ;  /* 0x0000001004047824 */ /* 0x000fe400078e00ff */
[----:B0-----:R-:W-:-:S02]  /*42070*/  VIADD R24, R0, 0x2b2 ;  /* 0x000002b200187836 */ /* 0x001fc40000000000 */
[----:B------:R-:W-:-:S03]  /*42080*/  IMAD.SHL.U32 R25, R6, 0x40000, RZ ;  /* 0x0004000006197824 */ /* 0x000fc600078e00ff */
[----:B-1----:R-:W-:Y:S01]  /*42090*/  SHF.R.U32.HI R27, RZ, 0x6, R24 ;  /* 0x00000006ff1b7819 */ /* 0x002fe20000011618 */
[----:B------:R-:W-:Y:S01]  /*420a0*/  IMAD.WIDE.U32 R28, R29, 0x8, R8 ;  /* 0x000000081d1c7825 */ /* 0x000fe200078e0008 */
[----:B------:R-:W-:Y:S02]  /*420b0*/  SHF.R.U64 R6, R6, 0xe, R7 ;  /* 0x0000000e06067819 */ /* 0x000fe40000001207 */
[----:B------:R-:W-:Y:S01]  /*420c0*/  LOP3.LUT R4, R4, 0xfffffff0, RZ, 0xc0, !PT ;  /* 0xfffffff004047812 */ /* 0x000fe200078ec0ff */
[----:B------:R-:W-:Y:S01]  /*420d0*/  VIADD R7, R0, 0x2e0 ;  /* 0x000002e000077836 */ /* 0x000fe20000000000 */
[----:B------:R-:W-:Y:S01]  /*420e0*/  LOP3.LUT R5, R5, 0x3ffff, RZ, 0xc0, !PT ;  /* 0x0003ffff05057812 */ /* 0x000fe200078ec0ff */
[----:B------:R-:W-:-:S04]  /*420f0*/  IMAD.WIDE.U32 R26, R27, 0x8, R8 ;  /* 0x000000081b1a7825 */ /* 0x000fc800078e0008 */
[----:B------:R-:W-:Y:S01]  /*42100*/  IMAD.MOV.U32 R24, RZ, RZ, RZ ;  /* 0x000000ffff187224 */ /* 0x000fe200078e00ff */
[----:B------:R0:W-:Y:S01]  /*42110*/  REDG.E.OR.64.STRONG.GPU desc[UR4][R28.64], R4 ;  /* 0x000000041c00798e */ /* 0x0001e2000f12e504 */
[----:B------:R-:W-:Y:S01]  /*42120*/  SHF.R.U32.HI R31, RZ, 0x6, R7 ;  /* 0x00000006ff1f7819 */ /* 0x000fe20000011607 */
[----:B------:R-:W-:Y:S02]  /*42130*/  IMAD.MOV.U32 R7, RZ, RZ, RZ ;  /* 0x000000ffff077224 */ /* 0x000fe400078e00ff */
[----:B------:R-:W-:Y:S04]  /*42140*/  REDG.E.OR.64.STRONG.GPU desc[UR4][R26.64], R24 ;  /* 0x000000181a00798e */ /* 0x000fe8000f12e504 */
[----:B------:R1:W-:Y:S04]  /*42150*/  REDG.E.OR.64.STRONG.GPU desc[UR4][R26.64+0x8], R6 ;  /* 0x000008061a00798e */ /* 0x0003e8000f12e504 */
[----:B0-----:R-:W5:Y:S01]  /*42160*/  LDG.E.64.CONSTANT R4, desc[UR4][R2.64+0x1700] ;  /* 0x0017000402047981 */ /* 0x001f62000c1e9b00 */
[----:B------:R-:W-:-:S04]  /*42170*/  IMAD.WIDE.U32 R28, R31, 0x8, R8 ;  /* 0x000000081f1c7825 */ /* 0x000fc800078e0008 */
[----:B------:R-:W-:Y:S01]  /*42180*/  IMAD.MOV.U32 R31, RZ, RZ, RZ ;  /* 0x000000ffff1f7224 */ /* 0x000fe200078e00ff */
[----:B-1----:R-:W5:Y:S01]  /*42190*/  LDG.E.64.CONSTANT R6, desc[UR4][R2.64+0x1800] ;  /* 0x0018000402067981 */ /* 0x002f62000c1e9b00 */
[C---:B------:R-:W-:Y:S02]  /*421a0*/  VIADD R32, R0.reuse, 0x398 ;  /* 0x0000039800207836 */ /* 0x040fe40000000000 */
[----:B------:R-:W-:Y:S02]  /*421b0*/  IMAD.MOV.U32 R33, RZ, RZ, RZ ;  /* 0x000000ffff217224 */ /* 0x000fe400078e00ff */
[----:B--2---:R-:W-:Y:S02]  /*421c0*/  IMAD.MOV.U32 R25, RZ, RZ, R10 ;  /* 0x000000ffff197224 */ /* 0x004fe400078e000a */
[----:B------:R-:W-:Y:S01]  /*421d0*/  VIADD R10, R0, 0x30e ;  /* 0x0000030e000a7836 */ /* 0x000fe20000000000 */
[----:B------:R-:W-:Y:S02]  /*421e0*/  LOP3.LUT R30, R11, 0x3fff, RZ, 0xc0, !PT ;  /* 0x00003fff0b1e7812 */ /* 0x000fe400078ec0ff */
[----:B------:R-:W-:Y:S02]  /*421f0*/  REDG.E.OR.64.STRONG.GPU desc[UR4][R28.64], R24 ;  /* 0x000000181c00798e */ /* 0x000fe4000f12e504 */
[----:B------:R-:W-:-:S02]  /*42200*/  SHF.R.U32.HI R27, RZ, 0x6, R10 ;  /* 0x00000006ff1b7819 */ /* 0x000fc4000001160a */
[----:B------:R0:W-:Y:S03]  /*42210*/  REDG.E.OR.64.STRONG.GPU desc[UR4][R28.64+0x8], R30 ;  /* 0x0000081e1c00798e */ /* 0x0001e6000f12e504 */
[----:B------:R-:W-:Y:S01]  /*42220*/  IMAD.WIDE.U32 R26, R27, 0x8, R8 ;  /* 0x000000081b1a7825 */ /* 0x000fe200078e0008 */
[----:B----4-:R-:W-:-:S03]  /*42230*/  SHF.L.U64.HI R13, R12, 0xe, R13 ;  /* 0x0000000e0c0d7819 */ /* 0x010fc6000001020d */
[----:B------:R-:W-:Y:S02]  /*42240*/  IMAD.SHL.U32 R11, R12, 0x4000, RZ ;  /* 0x000040000c0b7824 */ /* 0x000fe400078e00ff */
[----:B------:R-:W-:-:S03]  /*42250*/  VIADD R12, R0, 0x33c ;  /* 0x0000033c000c7836 */ /* 0x000fc60000000000 */
[----:B------:R-:W-:Y:S01]  /*42260*/  LOP3.LUT R10, R11, 0xffffc000, RZ, 0xc0, !PT ;  /* 0xffffc0000b0a7812 */ /* 0x000fe200078ec0ff */
[----:B0-----:R-:W-:Y:S01]  /*42270*/  VIADD R30, R0, 0x36a ;  /* 0x0000036a001e7836 */ /* 0x001fe20000000000 */
[----:B------:R-:W-:Y:S02]  /*42280*/  LOP3.LUT R11, R13, 0xfffffff, RZ, 0xc0, !PT ;  /* 0x0fffffff0d0b7812 */ /* 0x000fe400078ec0ff */
[----:B------:R-:W-:Y:S02]  /*42290*/  SHF.R.U32.HI R25, RZ, 0x6, R12 ;  /* 0x00000006ff197819 */ /* 0x000fe4000001160c */
[--C-:B------:R-:W-:Y:S01]  /*422a0*/  SHF.R.U32.HI R12, RZ, 0x4, R15.reuse ;  /* 0x00000004ff0c7819 */ /* 0x100fe2000001160f */
[C---:B------:R-:W-:Y:S01]  /*422b0*/  IMAD.SHL.U32 R29, R14.reuse, 0x10000000, RZ ;  /* 0x100000000e1d7824 */ /* 0x040fe200078e00ff */
[----:B------:R0:W-:Y:S01]  /*422c0*/  REDG.E.OR.64.STRONG.GPU desc[UR4][R26.64], R10 ;  /* 0x0000000a1a00798e */ /* 0x0001e2000f12e504 */
[----:B------:R-:W-:Y:S02]  /*422d0*/  SHF.R.U64 R14, R14, 0x4, R15 ;  /* 0x000000040e0e7819 */ /* 0x000fe4000000120f */
[----:B------:R-:W-:Y:S01]  /*422e0*/  LOP3.LUT R15, R12, 0x3ff, RZ, 0xc0, !PT ;  /* 0x000003ff0c0f7812 */ /* 0x000fe200078ec0ff */
[----:B------:R-:W-:Y:S01]  /*422f0*/  IMAD.WIDE.U32 R24, R25, 0x8, R8 ;  /* 0x0000000819187825 */ /* 0x000fe200078e0008 */
[----:B------:R-:W2:Y:S03]  /*42300*/  LDG.E.64.CONSTANT R12, desc[UR4][R2.64+0x1900] ;  /* 0x00190004020c7981 */ /* 0x000ea6000c1e9b00 */
[----:B------:R-:W-:-:S05]  /*42310*/  IMAD.MOV.U32 R28, RZ, RZ, RZ ;  /* 0x000000ffff1c7224 */ /* 0x000fca00078e00ff */
[----:B------:R1:W-:Y:S01]  /*42320*/  REDG.E.OR.64.STRONG.GPU desc[UR4][R24.64], R28 ;  /* 0x0000001c1800798e */ /* 0x0003e2000f12e504 */
[----:B0-----:R-:W-:Y:S02]  /*42330*/  SHF.R.U32.HI R27, RZ, 0x6, R30 ;  /* 0x00000006ff1b7819 */ /* 0x001fe4000001161e */
[C---:B---3--:R-:W-:Y:S01]  /*42340*/  SHF.R.U64 R30, R18.reuse, 0x16, R19 ;  /* 0x00000016121e7819 */ /* 0x048fe20000001213 */
[----:B------:R-:W3:Y:S01]  /*42350*/  LDG.E.64.CONSTANT R10, desc[UR4][R2.64+0x1a00] ;  /* 0x001a0004020a7981 */ /* 0x000ee2000c1e9b00 */
[----:B------:R-:W-:Y:S02]  /*42360*/  IMAD.SHL.U32 R19, R18, 0x400, RZ ;  /* 0x0000040012137824 */ /* 0x000fe400078e00ff */
[----:B------:R-:W-:Y:S01]  /*42370*/  IMAD.WIDE.U32 R26, R27, 0x8, R8 ;  /* 0x000000081b1a7825 */ /* 0x000fe200078e0008 */
[----:B------:R-:W-:Y:S01]  /*42380*/  LOP3.LUT R30, R30, 0xffffff, RZ, 0xc0, !PT ;  /* 0x00ffffff1e1e7812 */ /* 0x000fe200078ec0ff */
[----:B------:R0:W-:Y:S02]  /*42390*/  REDG.E.OR.64.STRONG.GPU desc[UR4][R24.64+0x8], R14 ;  /* 0x0000080e1800798e */ /* 0x0001e4000f12e504 */
[----:B------:R-:W-:Y:S01]  /*423a0*/  IMAD.MOV.U32 R18, RZ, RZ, RZ ;  /* 0x000000ffff127224 */ /* 0x000fe200078e00ff */
[----:B-1----:R-:W-:-:S04]  /*423b0*/  SHF.R.U32.HI R29, RZ, 0x6, R32 ;  /* 0x00000006ff1d7819 */ /* 0x002fc80000011620 */
[----:B------:R1:W-:Y:S01]  /*423c0*/  REDG.E.OR.64.STRONG.GPU desc[UR4][R26.64], R18 ;  /* 0x000000121a00798e */ /* 0x0003e2000f12e504 */
[----:B-----5:R-:W-:-:S03]  /*423d0*/  SHF.R.U32.HI R32, RZ, 0x8, R23 ;  /* 0x00000008ff207819 */ /* 0x020fc60000011617 */
[----:B------:R4:W-:Y:S04]  /*423e0*/  REDG.E.OR.64.STRONG.GPU desc[UR4][R26.64+0x8], R30 ;  /* 0x0000081e1a00798e */ /* 0x0009e8000f12e504 */
[----:B0-----:R-:W5:Y:S01]  /*423f0*/  LDG.E.64.CONSTANT R14, desc[UR4][R2.64+0x1b00] ;  /* 0x001b0004020e7981 */ /* 0x001f62000c1e9b00 */
[C---:B------:R-:W-:Y:S01]  /*42400*/  SHF.L.U64.HI R25, R22.reuse, 0x18, R23 ;  /* 0x0000001816197819 */ /* 0x040fe20000010217 */
[----:B------:R-:W-:Y:S02]  /*42410*/  IMAD.SHL.U32 R24, R22, 0x1000000, RZ ;  /* 0x0100000016187824 */ /* 0x000fe400078e00ff */
[----:B-1----:R-:W-:Y:S01]  /*42420*/  VIADD R18, R0, 0x3c6 ;  /* 0x000003c600127836 */ /* 0x002fe20000000000 */
[C---:B----4-:R-:W-:Y:S01]  /*42430*/  SHF.L.U64.HI R26, R20.reuse, 0x6, R21 ;  /* 0x00000006141a7819 */ /* 0x050fe20000010215 */
[----:B------:R-:W-:-:S02]  /*42440*/  IMAD.SHL.U32 R21, R20, 0x40, RZ ;  /* 0x0000004014157824 */ /* 0x000fc400078e00ff */
[----:B------:R-:W-:Y:S01]  /*42450*/  VIADD R20, R0, 0x3f4 ;  /* 0x000003f400147836 */ /* 0x000fe20000000000 */
[----:B------:R-:W-:Y:S01]  /*42460*/  SHF.R.U32.HI R31, RZ, 0x6, R18 ;  /* 0x00000006ff1f7819 */ /* 0x000fe20000011612 */
[----:B------:R-:W-:Y:S01]  /*42470*/  IMAD.WIDE.U32 R22, R29, 0x8, R8 ;  /* 0x000000081d167825 */ /* 0x000fe200078e0008 */
[----:B------:R-:W-:Y:S01]  /*42480*/  LOP3.LUT R32, R32, 0x3f, RZ, 0xc0, !PT ;  /* 0x0000003f20207812 */ /* 0x000fe200078ec0ff */
[----:B------:R-:W4:Y:S01]  /*42490*/  LDG.E.64.CONSTANT R18, desc[UR4][R2.64+0x1c00] ;  /* 0x001c000402127981 */ /* 0x000f22000c1e9b00 */
[----:B------:R-:W-:Y:S02]  /*424a0*/  LOP3.LUT R28, R21, 0xffffffc0, RZ, 0xc0, !PT ;  /* 0xffffffc0151c7812 */ /* 0x000fe400078ec0ff */
[----:B------:R-:W-:Y:S01]  /*424b0*/  SHF.R.U32.HI R27, RZ, 0x6, R20 ;  /* 0x00000006ff1b7819 */ /* 0x000fe20000011614 */
[----:B------:R0:W-:Y:S04]  /*424c0*/  REDG.E.OR.64.STRONG.GPU desc[UR4][R22.64], R24 ;  /* 0x000000181600798e */ /* 0x0001e8000f12e504 */
[----:B------:R-:W4:Y:S04]  /*424d0*/  LDG.E.64.CONSTANT R20, desc[UR4][R2.64+0x1d00] ;  /* 0x001d000402147981 */ /* 0x000f28000c1e9b00 */
[----:B------:R1:W-:Y:S04]  /*424e0*/  REDG.E.OR.64.STRONG.GPU desc[UR4][R22.64+0x8], R32 ;  /* 0x000008201600798e */ /* 0x0003e8000f12e504 */
[----:B0-----:R-:W4:Y:S04]  /*424f0*/  LDG.E.64.CONSTANT R24, desc[UR4][R2.64+0x1f00] ;  /* 0x001f000402187981 */ /* 0x001f28000c1e9b00 */
[----:B-1----:R0:W4:Y:S01]  /*42500*/  LDG.E.64.CONSTANT R22, desc[UR4][R2.64+0x1e00] ;  /* 0x001e000402167981 */ /* 0x002122000c1e9b00 */
[----:B------:R-:W-:Y:S01]  /*42510*/  LOP3.LUT R29, R26, 0xfffff, RZ, 0xc0, !PT ;  /* 0x000fffff1a1d7812 */ /* 0x000fe200078ec0ff */
[----:B------:R-:W-:Y:S01]  /*42520*/  IMAD.WIDE.U32 R30, R31, 0x8, R8 ;  /* 0x000000081f1e7825 */ /* 0x000fe200078e0008 */
[----:B------:R-:W-:-:S03]  /*42530*/  SHF.R.U64 R32, R16, 0xc, R17 ;  /* 0x0000000c10207819 */ /* 0x000fc60000001211 */
[----:B------:R-:W-:Y:S01]  /*42540*/  IMAD.SHL.U32 R35, R16, 0x100000, RZ ;  /* 0x0010000010237824 */ /* 0x000fe200078e00ff */
[----:B------:R-:W-:Y:S01]  /*42550*/  SHF.R.U32.HI R33, RZ, 0xc, R17 ;  /* 0x0000000cff217819 */ /* 0x000fe20000011611 */
[----:B------:R-:W-:Y:S01]  /*42560*/  VIADD R16, R0, 0x422 ;  /* 0x0000042200107836 */ /* 0x000fe20000000000 */
[----:B------:R1:W-:Y:S01]  /*42570*/  REDG.E.OR.64.STRONG.GPU desc[UR4][R30.64], R28 ;  /* 0x0000001c1e00798e */ /* 0x0003e2000f12e504 */
[----:B------:R-:W-:Y:S01]  /*42580*/  IMAD.WIDE.U32 R26, R27, 0x8, R8 ;  /* 0x000000081b1a7825 */ /* 0x000fe200078e0008 */
[----:B------:R-:W-:-:S03]  /*42590*/  LOP3.LUT R33, R33, 0x3, RZ, 0xc0, !PT ;  /* 0x0000000321217812 */ /* 0x000fc600078ec0ff */
[----:B------:R-:W-:-:S05]  /*425a0*/  IMAD.MOV.U32 R34, RZ, RZ, RZ ;  /* 0x000000ffff227224 */ /* 0x000fca00078e00ff */
[----:B------:R-:W-:Y:S01]  /*425b0*/  REDG.E.OR.64.STRONG.GPU desc[UR4][R26.64], R34 ;  /* 0x000000221a00798e */ /* 0x000fe2000f12e504 */
[----:B-1----:R-:W-:Y:S01]  /*425c0*/  SHF.R.U32.HI R29, RZ, 0x6, R16 ;  /* 0x00000006ff1d7819 */ /* 0x002fe20000011610 */
[----:B------:R-:W-:Y:S02]  /*425d0*/  VIADD R28, R0, 0x450 ;  /* 0x00000450001c7836 */ /* 0x000fe40000000000 */
[----:B------:R1:W-:Y:S01]  /*425e0*/  REDG.E.OR.64.STRONG.GPU desc[UR4][R26.64+0x8], R32 ;  /* 0x000008201a00798e */ /* 0x0003e2000f12e504 */
[----:B0-----:R-:W-:Y:S01]  /*425f0*/  IMAD.MOV.U32 R3, RZ, RZ, RZ ;  /* 0x000000ffff037224 */ /* 0x001fe200078e00ff */
[C---:B------:R-:W-:Y:S01]  /*42600*/  SHF.R.U64 R16, R4.reuse, 0x1e, R5 ;  /* 0x0000001e04107819 */ /* 0x040fe20000001205 */
[----:B------:R-:W-:Y:S02]  /*42610*/  IMAD.SHL.U32 R17, R4, 0x4, RZ ;  /* 0x0000000404117824 */ /* 0x000fe400078e00ff */
[----:B------:R-:W-:Y:S01]  /*42620*/  IMAD.WIDE.U32 R4, R29, 0x8, R8 ;  /* 0x000000081d047825 */ /* 0x000fe200078e0008 */
[----:B------:R-:W-:-:S02]  /*42630*/  LOP3.LUT R2, R16, 0xffff, RZ, 0xc0, !PT ;  /* 0x0000ffff10027812 */ /* 0x000fc400078ec0ff */
[C---:B------:R-:W-:Y:S01]  /*42640*/  SHF.L.U64.HI R7, R6.reuse, 0x10, R7 ;  /* 0x0000001006077819 */ /* 0x040fe20000010207 */
[----:B------:R-:W-:Y:S01]  /*42650*/  IMAD.U32 R6, R6, 0x10000, RZ ;  /* 0x0001000006067824 */ /* 0x000fe200078e00ff */
[----:B-1----:R-:W-:Y:S01]  /*42660*/  SHF.R.U32.HI R27, RZ, 0x6, R28 ;  /* 0x00000006ff1b7819 */ /* 0x002fe2000001161c */
[----:B------:R-:W-:-:S03]  /*42670*/  IMAD.MOV.U32 R16, RZ, RZ, RZ ;  /* 0x000000ffff107224 */ /* 0x000fc600078e00ff */
[----:B------:R-:W-:Y:S01]  /*42680*/  LOP3.LUT R28, R6, 0xffff0000, RZ, 0xc0, !PT ;  /* 0xffff0000061c7812 */ /* 0x000fe200078ec0ff */
[C---:B------:R-:W-:Y:S01]  /*42690*/  VIADD R6, R0.reuse, 0x47e ;  /* 0x0000047e00067836 */ /* 0x040fe20000000000 */
[----:B------:R0:W-:Y:S01]  /*426a0*/  REDG.E.OR.64.STRONG.GPU desc[UR4][R4.64], R16 ;  /* 0x000000100400798e */ /* 0x0001e2000f12e504 */
[----:B------:R-:W-:Y:S01]  /*426b0*/  LOP3.LUT R29, R7, 0x3fffffff, RZ, 0xc0, !PT ;  /* 0x3fffffff071d7812 */ /* 0x000fe200078ec0ff */
[----:B------:R-:W-:Y:S02]  /*426c0*/  IMAD.WIDE.U32 R26, R27, 0x8, R8 ;  /* 0x000000081b1a7825 */ /* 0x000fe400078e0008 */
[----:B------:R-:W-:Y:S01]  /*426d0*/  SHF.R.U32.HI R7, RZ, 0x6, R6 ;  /* 0x00000006ff077819 */ /* 0x000fe20000011606 */
[----:B------:R1:W-:Y:S04]  /*426e0*/  REDG.E.OR.64.STRONG.GPU desc[UR4][R4.64+0x8], R2 ;  /* 0x000008020400798e */ /* 0x0003e8000f12e504 */
[----:B------:R1:W-:Y:S01]  /*426f0*/  REDG.E.OR.64.STRONG.GPU desc[UR4][R26.64], R28 ;  /* 0x0000001c1a00798e */ /* 0x0003e2000f12e504 */
[----:B0-----:R-:W-:-:S05]  /*42700*/  VIADD R16, R0, 0x4ac ;  /* 0x000004ac00107836 */ /* 0x001fca0000000000 */
[----:B-1----:R-:W-:Y:S01]  /*42710*/  SHF.R.U32.HI R3, RZ, 0x6, R16 ;  /* 0x00000006ff037819 */ /* 0x002fe20000011610 */
[----:B------:R-:W-:-:S04]  /*42720*/  IMAD.WIDE.U32 R4, R7, 0x8, R8 ;  /* 0x0000000807047825 */ /* 0x000fc800078e0008 */
[----:B------:R-:W-:Y:S02]  /*42730*/  IMAD.MOV.U32 R16, RZ, RZ, RZ ;  /* 0x000000ffff107224 */ /* 0x000fe400078e00ff */
[----:B------:R-:W-:Y:S02]  /*42740*/  IMAD.MOV.U32 R27, RZ, RZ, RZ ;  /* 0x000000ffff1b7224 */ /* 0x000fe400078e00ff */
[C---:B--2---:R-:W-:Y:S01]  /*42750*/  IMAD.SHL.U32 R17, R12.reuse, 0x40000000, RZ ;  /* 0x400000000c117824 */ /* 0x044fe200078e00ff */
[--C-:B------:R-:W-:Y:S02]  /*42760*/  SHF.R.U64 R6, R12, 0x2, R13.reuse ;  /* 0x000000020c067819 */ /* 0x100fe4000000120d */
[----:B------:R-:W-:Y:S02]  /*42770*/  SHF.R.U32.HI R12, RZ, 0x2, R13 ;  /* 0x00000002ff0c7819 */ /* 0x000fe4000001160d */
[----:B------:R0:W-:Y:S02]  /*42780*/  REDG.E.OR.64.STRONG.GPU desc[UR4][R4.64], R16 ;  /* 0x000000100400798e */ /* 0x0001e4000f12e504 */
[----:B------:R-:W-:-:S02]  /*42790*/  LOP3.LUT R7, R12, 0xfff, RZ, 0xc0, !PT ;  /* 0x00000fff0c077812 */ /* 0x000fc400078ec0ff */
[C---:B---3--:R-:W-:Y:S01]  /*427a0*/  SHF.R.U64 R2, R10.reuse, 0x14, R11 ;  /* 0x000000140a027819 */ /* 0x048fe2000000120b */
[----:B------:R-:W-:Y:S02]  /*427b0*/  IMAD.SHL.U32 R13, R10, 0x1000, RZ ;  /* 0x000010000a0d7824 */ /* 0x000fe400078e00ff */
[----:B------:R1:W-:Y:S01]  /*427c0*/  REDG.E.OR.64.STRONG.GPU desc[UR4][R4.64+0x8], R6 ;  /* 0x000008060400798e */ /* 0x0003e2000f12e504 */
[----:B------:R-:W-:Y:S01]  /*427d0*/  IMAD.WIDE.U32 R10, R3, 0x8, R8 ;  /* 0x00000008030a7825 */ /* 0x000fe200078e0008 */
[----:B------:R-:W-:-:S03]  /*427e0*/  LOP3.LUT R26, R2, 0x3ffffff, RZ, 0xc0, !PT ;  /* 0x03ffffff021a7812 */ /* 0x000fc600078ec0ff */
[----:B------:R-:W-:Y:S02]  /*427f0*/  IMAD.MOV.U32 R12, RZ, RZ, RZ ;  /* 0x000000ffff0c7224 */ /* 0x000fe400078e00ff */
[C---:B0-----:R-:W-:Y:S02]  /*42800*/  VIADD R16, R0.reuse, 0x508 ;  /* 0x0000050800107836 */ /* 0x041fe40000000000 */
[C---:B------:R-:W-:Y:S01]  /*42810*/  VIADD R17, R0.reuse, 0x536 ;  /* 0x0000053600117836 */ /* 0x040fe20000000000 */
[----:B------:R0:W-:Y:S01]  /*42820*/  REDG.E.OR.64.STRONG.GPU desc[UR4][R10.64], R12 ;  /* 0x0000000c0a00798e */ /* 0x0001e2000f12e504 */
[----:B-1----:R-:W-:Y:S01]  /*42830*/  VIADD R4, R0, 0x564 ;  /* 0x0000056400047836 */ /* 0x002fe20000000000 */
[C-C-:B-----5:R-:W-:Y:S01]  /*42840*/  SHF.L.U64.HI R3, R14.reuse, 0x1a, R15.reuse ;  /* 0x0000001a0e037819 */ /* 0x160fe2000001020f */
[----:B------:R-:W-:Y:S01]  /*42850*/  IMAD.SHL.U32 R2, R14, 0x4000000, RZ ;  /* 0x040000000e027824 */ /* 0x000fe200078e00ff */
[----:B------:R-:W-:Y:S01]  /*42860*/  SHF.R.U32.HI R14, RZ, 0x6, R15 ;  /* 0x00000006ff0e7819 */ /* 0x000fe2000001160f */
[C---:B------:R-:W-:Y:S01]  /*42870*/  VIADD R15, R0.reuse, 0x4da ;  /* 0x000004da000f7836 */ /* 0x040fe20000000000 */
[----:B------:R-:W-:Y:S01]  /*42880*/  SHF.R.U32.HI R5, RZ, 0x6, R16 ;  /* 0x00000006ff057819 */ /* 0x000fe20000011610 */
[----:B------:R-:W-:Y:S01]  /*42890*/  VIADD R0, R0, 0x592 ;  /* 0x0000059200007836 */ /* 0x000fe20000000000 */
[----:B------:R-:W-:Y:S01]  /*428a0*/  SHF.R.U32.HI R7, RZ, 0x6, R17 ;  /* 0x00000006ff077819 */ /* 0x000fe20000011611 */
[----:B------:R1:W-:Y:S01]  /*428b0*/  REDG.E.OR.64.STRONG.GPU desc[UR4][R10.64+0x8], R26 ;  /* 0x0000081a0a00798e */ /* 0x0003e2000f12e504 */
[----:B0-----:R-:W-:-:S02]  /*428c0*/  SHF.R.U32.HI R13, RZ, 0x6, R15 ;  /* 0x00000006ff0d7819 */ /* 0x001fc4000001160f */
[----:B------:R-:W-:Y:S02]  /*428d0*/  SHF.R.U32.HI R15, RZ, 0x6, R4 ;  /* 0x00000006ff0f7819 */ /* 0x000fe40000011604 */
[----:B------:R-:W-:Y:S01]  /*428e0*/  SHF.R.U32.HI R17, RZ, 0x6, R0 ;  /* 0x00000006ff117819 */ /* 0x000fe20000011600 */
[----:B------:R-:W-:-:S04]  /*428f0*/  IMAD.WIDE.U32 R12, R13, 0x8, R8 ;  /* 0x000000080d0c7825 */ /* 0x000fc800078e0008 */
[C---:B----4-:R-:W-:Y:S01]  /*42900*/  IMAD.SHL.U32 R16, R18.reuse, 0x100, RZ ;  /* 0x0000010012107824 */ /* 0x050fe200078e00ff */
[----:B------:R-:W-:Y:S01]  /*42910*/  SHF.L.U64.HI R18, R18, 0x8, R19 ;  /* 0x0000000812127819 */ /* 0x000fe20000010213 */
[--C-:B------:R-:W-:Y:S01]  /*42920*/  IMAD.WIDE.U32 R6, R7, 0x8, R8.reuse ;  /* 0x0000000807067825 */ /* 0x100fe200078e0008 */
[----:B------:R-:W-:Y:S01]  /*42930*/  LOP3.LUT R14, R14, 0xff, RZ, 0xc0, !PT ;  /* 0x000000ff0e0e7812 */ /* 0x000fe200078ec0ff */
[----:B------:R0:W-:Y:S02]  /*42940*/  REDG.E.OR.64.STRONG.GPU desc[UR4][R12.64], R2 ;  /* 0x000000020c00798e */ /* 0x0001e4000f12e504 */
[----:B-1----:R-:W-:-:S04]  /*42950*/  IMAD.WIDE.U32 R10, R5, 0x8, R8 ;  /* 0x00000008050a7825 */ /* 0x002fc800078e0008 */
[C---:B------:R-:W-:Y:S01]  /*42960*/  IMAD.SHL.U32 R19, R20.reuse, 0x400000, RZ ;  /* 0x0040000014137824 */ /* 0x040fe200078e00ff */
[----:B------:R-:W-:Y:S01]  /*42970*/  SHF.R.U64 R20, R20, 0xa, R21 ;  /* 0x0000000a14147819 */ /* 0x000fe20000001215 */
[----:B------:R-:W-:Y:S01]  /*42980*/  IMAD.WIDE.U32 R4, R15, 0x8, R8 ;  /* 0x000000080f047825 */ /* 0x000fe200078e0008 */
[----:B------:R-:W-:Y:S02]  /*42990*/  SHF.R.U32.HI R21, RZ, 0xa, R21 ;  /* 0x0000000aff157819 */ /* 0x000fe40000011615 */
[----:B------:R-:W-:Y:S01]  /*429a0*/  LOP3.LUT R16, R16, 0xffffff00, RZ, 0xc0, !PT ;  /* 0xffffff0010107812 */ /* 0x000fe200078ec0ff */
[----:B------:R-:W-:Y:S01]  /*429b0*/  IMAD.WIDE.U32 R8, R17, 0x8, R8 ;  /* 0x0000000811087825 */ /* 0x000fe200078e0008 */
[----:B------:R-:W-:-:S03]  /*429c0*/  LOP3.LUT R17, R18, 0x3fffff, RZ, 0xc0, !PT ;  /* 0x003fffff12117812 */ /* 0x000fc600078ec0ff */
[----:B------:R-:W-:Y:S01]  /*429d0*/  IMAD.MOV.U32 R15, RZ, RZ, RZ ;  /* 0x000000ffff0f7224 */ /* 0x000fe200078e00ff */
[----:B------:R-:W-:Y:S01]  /*429e0*/  LOP3.LUT R21, R21, 0xf, RZ, 0xc0, !PT ;  /* 0x0000000f15157812 */ /* 0x000fe200078ec0ff */
[----:B------:R-:W-:Y:S01]  /*429f0*/  IMAD.MOV.U32 R18, RZ, RZ, RZ ;  /* 0x000000ffff127224 */ /* 0x000fe200078e00ff */
[C---:B------:R-:W-:Y:S01]  /*42a00*/  SHF.R.U64 R0, R22.reuse, 0x1c, R23 ;  /* 0x0000001c16007819 */ /* 0x040fe20000001217 */
[----:B------:R-:W-:Y:S01]  /*42a10*/  IMAD.SHL.U32 R23, R22, 0x10, RZ ;  /* 0x0000001016177824 */ /* 0x000fe200078e00ff */
[----:B------:R-:W-:Y:S01]  /*42a20*/  REDG.E.OR.64.STRONG.GPU desc[UR4][R12.64+0x8], R14 ;  /* 0x0000080e0c00798e */ /* 0x000fe2000f12e504 */
[----:B------:R-:W-:Y:S01]  /*42a30*/  IMAD.MOV.U32 R22, RZ, RZ, RZ ;  /* 0x000000ffff167224 */ /* 0x000fe200078e00ff */
[----:B------:R-:W-:Y:S01]  /*42a40*/  SHF.L.U64.HI R25, R24, 0x12, R25 ;  /* 0x0000001218197819 */ /* 0x000fe20000010219 */
[----:B0-----:R-:W-:Y:S01]  /*42a50*/  IMAD.MOV.U32 R3, RZ, RZ, RZ ;  /* 0x000000ffff037224 */ /* 0x001fe200078e00ff */
[----:B------:R-:W-:Y:S01]  /*42a60*/  LOP3.LUT R2, R0, 0x3ffff, RZ, 0xc0, !PT ;  /* 0x0003ffff00027812 */ /* 0x000fe200078ec0ff */
[----:B------:R-:W-:Y:S01]  /*42a70*/  REDG.E.OR.64.STRONG.GPU desc[UR4][R10.64], R16 ;  /* 0x000000100a00798e */ /* 0x000fe2000f12e504 */
[----:B------:R-:W-:-:S03]  /*42a80*/  IMAD.SHL.U32 R24, R24, 0x40000, RZ ;  /* 0x0004000018187824 */ /* 0x000fc600078e00ff */
[----:B------:R-:W-:Y:S04]  /*42a90*/  REDG.E.OR.64.STRONG.GPU desc[UR4][R6.64], R18 ;  /* 0x000000120600798e */ /* 0x000fe8000f12e504 */
[----:B------:R-:W-:Y:S04]  /*42aa0*/  REDG.E.OR.64.STRONG.GPU desc[UR4][R6.64+0x8], R20 ;  /* 0x000008140600798e */ /* 0x000fe8000f12e504 */
[----:B------:R-:W-:Y:S04]  /*42ab0*/  REDG.E.OR.64.STRONG.GPU desc[UR4][R4.64], R22 ;  /* 0x000000160400798e */ /* 0x000fe8000f12e504 */
[----:B------:R-:W-:Y:S04]  /*42ac0*/  REDG.E.OR.64.STRONG.GPU desc[UR4][R4.64+0x8], R2 ;  /* 0x000008020400798e */ /* 0x000fe8000f12e504 */
[----:B------:R-:W-:Y:S01]  /*42ad0*/  REDG.E.OR.64.STRONG.GPU desc[UR4][R8.64], R24 ;  /* 0x000000180800798e */ /* 0x000fe2000f12e504 */
[----:B------:R-:W-:Y:S05]  /*42ae0*/  EXIT ;  /* 0x000000000000794d */ /* 0x000fea0003800000 */
.L_x_1240:
        /* <DEDUP_REMOVED lines=13> */
.L_x_1242:
        /* <DEDUP_REMOVED lines=8> */
.L_x_1243:
[----:B------:R-:W-:Y:S05]  /*42c40*/  BSYNC.RECONVERGENT B0 ;  /* 0x0000000000007941 */ /* 0x000fea0003800200 */
.L_x_1241:
        /* <DEDUP_REMOVED lines=17> */
.L_x_1245:
[CC--:B------:R-:W-:Y:S01]  /*42d60*/  SHF.L.U64.HI R7, R10.reuse, R13.reuse, R12 ;  /* 0x0000000d0a077219 */ /* 0x0c0fe2000001020c */
[----:B------:R-:W-:Y:S01]  /*42d70*/  IMAD.WIDE.U32 R4, R5, 0x8, R8 ;  /* 0x0000000805047825 */ /* 0x000fe200078e0008 */
[----:B------:R-:W-:-:S05]  /*42d80*/  SHF.L.U32 R6, R10, R13, RZ ;  /* 0x0000000d0a067219 */ /* 0x000fca00000006ff */
[----:B------:R0:W-:Y:S02]  /*42d90*/  REDG.E.OR.64.STRONG.GPU desc[UR4][R4.64], R6 ;  /* 0x000000060400798e */ /* 0x0001e4000f12e504 */
.L_x_1246:
[----:B------:R-:W-:Y:S05]  /*42da0*/  BSYNC.RECONVERGENT B0 ;  /* 0x0000000000007941 */ /* 0x000fea0003800200 */
.L_x_1244:
        /* <DEDUP_REMOVED lines=30> */
.L_x_1248:
[CC--:B------:R-:W-:Y:S02]  /*42f90*/  SHF.L.U64.HI R7, R4.reuse, R17.reuse, R14 ;  /* 0x0000001104077219 */ /* 0x0c0fe4000001020e */
[----:B------:R-:W-:Y:S01]  /*42fa0*/  SHF.L.U32 R6, R4, R17, RZ ;  /* 0x0000001104067219 */ /* 0x000fe200000006ff */
[----:B------:R-:W-:-:S05]  /*42fb0*/  IMAD.WIDE.U32 R4, R15, 0x8, R8 ;  /* 0x000000080f047825 */ /* 0x000fca00078e0008 */
[----:B------:R1:W-:Y:S02]  /*42fc0*/  REDG.E.OR.64.STRONG.GPU desc[UR4][R4.64], R6 ;  /* 0x000000060400798e */ /* 0x0003e4000f12e504 */
.L_x_1249:
[----:B------:R-:W-:Y:S05]  /*42fd0*/  BSYNC.RECONVERGENT B0 ;  /* 0x0000000000007941 */ /* 0x000fea0003800200 */
.L_x_1247:
        /* <DEDUP_REMOVED lines=30> */
.L_x_1251:
[CC--:B------:R-:W-:Y:S02]  /*431c0*/  SHF.L.U64.HI R7, R4.reuse, R17.reuse, R14 ;  /* 0x0000001104077219 */ /* 0x0c0fe4000001020e */
[----:B------:R-:W-:Y:S01]  /*431d0*/  SHF.L.U32 R6, R4, R17, RZ ;  /* 0x0000001104067219 */ /* 0x000fe200000006ff */
[----:B------:R-:W-:-:S05]  /*431e0*/  IMAD.WIDE.U32 R4, R15, 0x8, R8 ;  /* 0x000000080f047825 */ /* 0x000fca00078e0008 */
[----:B------:R0:W-:Y:S02]  /*431f0*/  REDG.E.OR.64.STRONG.GPU desc[UR4][R4.64], R6 ;  /* 0x000000060400798e */ /* 0x0001e4000f12e504 */
.L_x_1252:
[----:B------:R-:W-:Y:S05]  /*43200*/  BSYNC.RECONVERGENT B0 ;  /* 0x0000000000007941 */ /* 0x000fea0003800200 */
.L_x_1250:
        /* <DEDUP_REMOVED lines=17> */
.L_x_1254:
[CC--:B------:R-:W-:Y:S01]  /*43320*/  SHF.L.U64.HI R7, R10.reuse, R13.reuse, R12 ;  /* 0x0000000d0a077219 */ /* 0x0c0fe2000001020c */
[----:B------:R-:W-:Y:S01]  /*43330*/  IMAD.WIDE.U32 R4, R5, 0x8, R8 ;  /* 0x0000000805047825 */ /* 0x000fe200078e0008 */
[----:B------:R-:W-:-:S05]  /*43340*/  SHF.L.U32 R6, R10, R13, RZ ;  /* 0x0000000d0a067219 */ /* 0x000fca00000006ff */
[----:B------:R1:W-:Y:S02]  /*43350*/  REDG.E.OR.64.STRONG.GPU desc[UR4][R4.64], R6 ;  /* 0x000000060400798e */ /* 0x0003e4000f12e504 */
.L_x_1255:
[----:B------:R-:W-:Y:S05]  /*43360*/  BSYNC.RECONVERGENT B0 ;  /* 0x0000000000007941 */ /* 0x000fea0003800200 */
.L_x_1253:
        /* <DEDUP_REMOVED lines=30> */
.L_x_1257:
[CC--:B------:R-:W-:Y:S02]  /*43550*/  SHF.L.U64.HI R7, R4.reuse, R17.reuse, R14 ;  /* 0x0000001104077219 */ /* 0x0c0fe4000001020e */
[----:B------:R-:W-:Y:S01]  /*43560*/  SHF.L.U32 R6, R4, R17, RZ ;  /* 0x0000001104067219 */ /* 0x000fe200000006ff */
[----:B------:R-:W-:-:S05]  /*43570*/  IMAD.WIDE.U32 R4, R15, 0x8, R8 ;  /* 0x000000080f047825 */ /* 0x000fca00078e0008 */
[----:B------:R0:W-:Y:S02]  /*43580*/  REDG.E.OR.64.STRONG.GPU desc[UR4][R4.64], R6 ;  /* 0x000000060400798e */ /* 0x0001e4000f12e504 */
.L_x_1258:
[----:B------:R-:W-:Y:S05]  /*43590*/  BSYNC.RECONVERGENT B0 ;  /* 0x0000000000007941 */ /* 0x000fea0003800200 */
.L_x_1256:
        /* <DEDUP_REMOVED lines=30> */
.L_x_1260:
[CC--:B------:R-:W-:Y:S02]  /*43780*/  SHF.L.U64.HI R7, R4.reuse, R17.reuse, R14 ;  /* 0x0000001104077219 */ /* 0x0c0fe4000001020e */
[----:B------:R-:W-:Y:S01]  /*43790*/  SHF.L.U32 R6, R4, R17, RZ ;  /* 0x0000001104067219 */ /* 0x000fe200000006ff */
[----:B------:R-:W-:-:S05]  /*437a0*/  IMAD.WIDE.U32 R4, R15, 0x8, R8 ;  /* 0x000000080f047825 */ /* 0x000fca00078e0008 */
[----:B------:R1:W-:Y:S02]  /*437b0*/  REDG.E.OR.64.STRONG.GPU desc[UR4][R4.64], R6 ;  /* 0x000000060400798e */ /* 0x0003e4000f12e504 */
.L_x_1261:
[----:B------:R-:W-:Y:S05]  /*437c0*/  BSYNC.RECONVERGENT B0 ;  /* 0x0000000000007941 */ /* 0x000fea0003800200 */
.L_x_1259:
        /* <DEDUP_REMOVED lines=17> */
.L_x_1263:
[CC--:B------:R-:W-:Y:S01]  /*438e0*/  SHF.L.U64.HI R7, R10.reuse, R13.reuse, R12 ;  /* 0x0000000d0a077219 */ /* 0x0c0fe2000001020c */
[----:B------:R-:W-:Y:S01]  /*438f0*/  IMAD.WIDE.U32 R4, R5, 0x8, R8 ;  /* 0x0000000805047825 */ /* 0x000fe200078e0008 */
[----:B------:R-:W-:-:S05]  /*43900*/  SHF.L.U32 R6, R10, R13, RZ ;  /* 0x0000000d0a067219 */ /* 0x000fca00000006ff */
[----:B------:R0:W-:Y:S02]  /*43910*/  REDG.E.OR.64.STRONG.GPU desc[UR4][R4.64], R6 ;  /* 0x000000060400798e */ /* 0x0001e4000f12e504 */
.L_x_1264:
[----:B------:R-:W-:Y:S05]  /*43920*/  BSYNC.RECONVERGENT B0 ;  /* 0x0000000000007941 */ /* 0x000fea0003800200 */
.L_x_1262:
        /* <DEDUP_REMOVED lines=30> */
.L_x_1266:
[CC--:B------:R-:W-:Y:S02]  /*43b10*/  SHF.L.U64.HI R7, R4.reuse, R17.reuse, R14 ;  /* 0x0000001104077219 */ /* 0x0c0fe4000001020e */
[----:B------:R-:W-:Y:S01]  /*43b20*/  SHF.L.U32 R6, R4, R17, RZ ;  /* 0x0000001104067219 */ /* 0x000fe200000006ff */
[----:B------:R-:W-:-:S05]  /*43b30*/  IMAD.WIDE.U32 R4, R15, 0x8, R8 ;  /* 0x000000080f047825 */ /* 0x000fca00078e0008 */
[----:B------:R1:W-:Y:S02]  /*43b40*/  REDG.E.OR.64.STRONG.GPU desc[UR4][R4.64], R6 ;  /* 0x000000060400798e */ /* 0x0003e4000f12e504 */
.L_x_1267:
[----:B------:R-:W-:Y:S05]  /*43b50*/  BSYNC.RECONVERGENT B0 ;  /* 0x0000000000007941 */ /* 0x000fea0003800200 */
.L_x_1265:
        /* <DEDUP_REMOVED lines=30> */
.L_x_1269:
[CC--:B------:R-:W-:Y:S02]  /*43d40*/  SHF.L.U64.HI R7, R4.reuse, R17.reuse, R14 ;  /* 0x0000001104077219 */ /* 0x0c0fe4000001020e */
[----:B------:R-:W-:Y:S01]  /*43d50*/  SHF.L.U32 R6, R4, R17, RZ ;  /* 0x0000001104067219 */ /* 0x000fe200000006ff */
[----:B------:R-:W-:-:S05]  /*43d60*/  IMAD.WIDE.U32 R4, R15, 0x8, R8 ;  /* 0x000000080f047825 */ /* 0x000fca00078e0008 */
[----:B------:R0:W-:Y:S02]  /*43d70*/  REDG.E.OR.64.STRONG.GPU desc[UR4][R4.64], R6 ;  /* 0x000000060400798e */ /* 0x0001e4000f12e504 */
.L_x_1270:
[----:B------:R-:W-:Y:S05]  /*43d80*/  BSYNC.RECONVERGENT B0 ;  /* 0x0000000000007941 */ /* 0x000fea0003800200 */
.L_x_1268:
        /* <DEDUP_REMOVED lines=17> */
.L_x_1272:
[CC--:B------:R-:W-:Y:S01]  /*43ea0*/  SHF.L.U64.HI R7, R10.reuse, R13.reuse, R12 ;  /* 0x0000000d0a077219 */ /* 0x0c0fe2000001020c */
[----:B------:R-:W-:Y:S01]  /*43eb0*/  IMAD.WIDE.U32 R4, R5, 0x8, R8 ;  /* 0x0000000805047825 */ /* 0x000fe200078e0008 */
[----:B------:R-:W-:-:S05]  /*43ec0*/  SHF.L.U32 R6, R10, R13, RZ ;  /* 0x0000000d0a067219 */ /* 0x000fca00000006ff */
[----:B------:R1:W-:Y:S02]  /*43ed0*/  REDG.E.OR.64.STRONG.GPU desc[UR4][R4.64], R6 ;  /* 0x000000060400798e */ /* 0x0003e4000f12e504 */
.L_x_1273:
[----:B------:R-:W-:Y:S05]  /*43ee0*/  BSYNC.RECONVERGENT B0 ;  /* 0x0000000000007941 */ /* 0x000fea0003800200 */
.L_x_1271:
        /* <DEDUP_REMOVED lines=30> */
.L_x_1275:
[CC--:B------:R-:W-:Y:S02]  /*440d0*/  SHF.L.U64.HI R7, R4.reuse, R17.reuse, R14 ;  /* 0x0000001104077219 */ /* 0x0c0fe4000001020e */
[----:B------:R-:W-:Y:S01]  /*440e0*/  SHF.L.U32 R6, R4, R17, RZ ;  /* 0x0000001104067219 */ /* 0x000fe200000006ff */
[----:B------:R-:W-:-:S05]  /*440f0*/  IMAD.WIDE.U32 R4, R15, 0x8, R8 ;  /* 0x000000080f047825 */ /* 0x000fca00078e0008 */
[----:B------:R0:W-:Y:S02]  /*44100*/  REDG.E.OR.64.STRONG.GPU desc[UR4][R4.64], R6 ;  /* 0x000000060400798e */ /* 0x0001e4000f12e504 */
.L_x_1276:
[----:B------:R-:W-:Y:S05]  /*44110*/  BSYNC.RECONVERGENT B0 ;  /* 0x0000000000007941 */ /* 0x000fea0003800200 */
.L_x_1274:
        /* <DEDUP_REMOVED lines=30> */
.L_x_1278:
[CC--:B------:R-:W-:Y:S02]  /*44300*/  SHF.L.U64.HI R7, R4.reuse, R17.reuse, R14 ;  /* 0x0000001104077219 */ /* 0x0c0fe4000001020e */
[----:B------:R-:W-:Y:S01]  /*44310*/  SHF.L.U32 R6, R4, R17, RZ ;  /* 0x0000001104067219 */ /* 0x000fe200000006ff */
[----:B------:R-:W-:-:S05]  /*44320*/  IMAD.WIDE.U32 R4, R15, 0x8, R8 ;  /* 0x000000080f047825 */ /* 0x000fca00078e0008 */
[----:B------:R1:W-:Y:S02]  /*44330*/  REDG.E.OR.64.STRONG.GPU desc[UR4][R4.64], R6 ;  /* 0x000000060400798e */ /* 0x0003e4000f12e504 */
.L_x_1279:
[----:B------:R-:W-:Y:S05]  /*44340*/  BSYNC.RECONVERGENT B0 ;  /* 0x0000000000007941 */ /* 0x000fea0003800200 */
.L_x_1277:
        /* <DEDUP_REMOVED lines=17> */
.L_x_1281:
[CC--:B------:R-:W-:Y:S01]  /*44460*/  SHF.L.U64.HI R7, R10.reuse, R13.reuse, R12 ;  /* 0x0000000d0a077219 */ /* 0x0c0fe2000001020c */
[----:B------:R-:W-:Y:S01]  /*44470*/  IMAD.WIDE.U32 R4, R5, 0x8, R8 ;  /* 0x0000000805047825 */ /* 0x000fe200078e0008 */
[----:B------:R-:W-:-:S05]  /*44480*/  SHF.L.U32 R6, R10, R13, RZ ;  /* 0x0000000d0a067219 */ /* 0x000fca00000006ff */
[----:B------:R0:W-:Y:S02]  /*44490*/  REDG.E.OR.64.STRONG.GPU desc[UR4][R4.64], R6 ;  /* 0x000000060400798e */ /* 0x0001e4000f12e504 */
.L_x_1282:
[----:B------:R-:W-:Y:S05]  /*444a0*/  BSYNC.RECONVERGENT B0 ;  /* 0x0000000000007941 */ /* 0x000fea0003800200 */
.L_x_1280:
        /* <DEDUP_REMOVED lines=30> */
.L_x_1284:
[CC--:B------:R-:W-:Y:S02]  /*44690*/  SHF.L.U64.HI R7, R4.reuse, R17.reuse, R14 ;  /* 0x0000001104077219 */ /* 0x0c0fe4000001020e */
[----:B------:R-:W-:Y:S01]  /*446a0*/  SHF.L.U32 R6, R4, R17, RZ ;  /* 0x0000001104067219 */ /* 0x000fe200000006ff */
[----:B------:R-:W-:-:S05]  /*446b0*/  IMAD.WIDE.U32 R4, R15, 0x8, R8 ;  /* 0x000000080f047825 */ /* 0x000fca00078e0008 */
[----:B------:R1:W-:Y:S02]  /*446c0*/  REDG.E.OR.64.STRONG.GPU desc[UR4][R4.64], R6 ;  /* 0x000000060400798e */ /* 0x0003e4000f12e504 */
.L_x_1285:
[----:B------:R-:W-:Y:S05]  /*446d0*/  BSYNC.RECONVERGENT B0 ;  /* 0x0000000000007941 */ /* 0x000fea0003800200 */
.L_x_1283:
        /* <DEDUP_REMOVED lines=30> */
.L_x_1287:
[CC--:B------:R-:W-:Y:S02]  /*448c0*/  SHF.L.U64.HI R7, R4.reuse, R17.reuse, R14 ;  /* 0x0000001104077219 */ /* 0x0c0fe4000001020e */
[----:B------:R-:W-:Y:S01]  /*448d0*/  SHF.L.U32 R6, R4, R17, RZ ;  /* 0x0000001104067219 */ /* 0x000fe200000006ff */
[----:B------:R-:W-:-:S05]  /*448e0*/  IMAD.WIDE.U32 R4, R15, 0x8, R8 ;  /* 0x000000080f047825 */ /* 0x000fca00078e0008 */
[----:B------:R0:W-:Y:S02]  /*448f0*/  REDG.E.OR.64.STRONG.GPU desc[UR4][R4.64], R6 ;  /* 0x000000060400798e */ /* 0x0001e4000f12e504 */
.L_x_1288:
[----:B------:R-:W-:Y:S05]  /*44900*/  BSYNC.RECONVERGENT B0 ;  /* 0x0000000000007941 */ /* 0x000fea0003800200 */
.L_x_1286:
        /* <DEDUP_REMOVED lines=17> */
.L_x_1290:
[CC--:B------:R-:W-:Y:S01]  /*44a20*/  SHF.L.U64.HI R7, R10.reuse, R13.reuse, R12 ;  /* 0x0000000d0a077219 */ /* 0x0c0fe2000001020c */
[----:B------:R-:W-:Y:S01]  /*44a30*/  IMAD.WIDE.U32 R4, R5, 0x8, R8 ;  /* 0x0000000805047825 */ /* 0x000fe200078e0008 */
[----:B------:R-:W-:-:S05]  /*44a40*/  SHF.L.U32 R6, R10, R13, RZ ;  /* 0x0000000d0a067219 */ /* 0x000fca00000006ff */
[----:B------:R1:W-:Y:S02]  /*44a50*/  REDG.E.OR.64.STRONG.GPU desc[UR4][R4.64], R6 ;  /* 0x000000060400798e */ /* 0x0003e4000f12e504 */
.L_x_1291:
[----:B------:R-:W-:Y:S05]  /*44a60*/  BSYNC.RECONVERGENT B0 ;  /* 0x0000000000007941 */ /* 0x000fea0003800200 */
.L_x_1289:
        /* <DEDUP_REMOVED lines=30> */
.L_x_1293:
[CC--:B------:R-:W-:Y:S02]  /*44c50*/  SHF.L.U64.HI R7, R4.reuse, R17.reuse, R14 ;  /* 0x0000001104077219 */ /* 0x0c0fe4000001020e */
[----:B------:R-:W-:Y:S01]  /*44c60*/  SHF.L.U32 R6, R4, R17, RZ ;  /* 0x0000001104067219 */ /* 0x000fe200000006ff */
[----:B------:R-:W-:-:S05]  /*44c70*/  IMAD.WIDE.U32 R4, R15, 0x8, R8 ;  /* 0x000000080f047825 */ /* 0x000fca00078e0008 */
[----:B------:R0:W-:Y:S02]  /*44c80*/  REDG.E.OR.64.STRONG.GPU desc[UR4][R4.64], R6 ;  /* 0x000000060400798e */ /* 0x0001e4000f12e504 */
.L_x_1294:
[----:B------:R-:W-:Y:S05]  /*44c90*/  BSYNC.RECONVERGENT B0 ;  /* 0x0000000000007941 */ /* 0x000fea0003800200 */
.L_x_1292:
        /* <DEDUP_REMOVED lines=30> */
.L_x_1296:
[CC--:B------:R-:W-:Y:S02]  /*44e80*/  SHF.L.U64.HI R7, R4.reuse, R17.reuse, R14 ;  /* 0x0000001104077219 */ /* 0x0c0fe4000001020e */
[----:B------:R-:W-:Y:S01]  /*44e90*/  SHF.L.U32 R6, R4, R17, RZ ;  /* 0x0000001104067219 */ /* 0x000fe200000006ff */
[----:B------:R-:W-:-:S05]  /*44ea0*/  IMAD.WIDE.U32 R4, R15, 0x8, R8 ;  /* 0x000000080f047825 */ /* 0x000fca00078e0008 */
[----:B------:R1:W-:Y:S02]  /*44eb0*/  REDG.E.OR.64.STRONG.GPU desc[UR4][R4.64], R6 ;  /* 0x000000060400798e */ /* 0x0003e4000f12e504 */
.L_x_1297:
[----:B------:R-:W-:Y:S05]  /*44ec0*/  BSYNC.RECONVERGENT B0 ;  /* 0x0000000000007941 */ /* 0x000fea0003800200 */
.L_x_1295:
        /* <DEDUP_REMOVED lines=16> */
.L_x_1298:
[C---:B------:R-:W-:Y:S01]  /*44fd0*/  SHF.L.U64.HI R3, R4.reuse, 0x13, R0 ;  /* 0x0000001304037819 */ /* 0x040fe20000010200 */
[----:B------:R-:W-:Y:S02]  /*44fe0*/  IMAD.SHL.U32 R2, R4, 0x80000, RZ ;  /* 0x0008000004027824 */ /* 0x000fe400078e00ff */
[----:B------:R-:W-:-:S05]  /*44ff0*/  IMAD.WIDE.U32 R8, R7, 0x8, R8 ;  /* 0x0000000807087825 */ /* 0x000fca00078e0008 */
[----:B------:R-:W-:Y:S01]  /*45000*/  REDG.E.OR.64.STRONG.GPU desc[UR4][R8.64], R2 ;  /* 0x000000020800798e */ /* 0x000fe2000f12e504 */
[----:B------:R-:W-:Y:S05]  /*45010*/  EXIT ;  /* 0x000000000000794d */ /* 0x000fea0003800000 */
.L_x_1239:
        /* <DEDUP_REMOVED lines=16> */
[----:B------:R-:W-:Y:S01]  /*45120*/  IMAD.MOV.U32 R28, RZ, RZ, RZ ;  /* 0x000000ffff1c7224 */ /* 0x000fe200078e00ff */
[----:B------:R-:W5:Y:S01]  /*45130*/  LDG.E.64.CONSTANT R18, desc[UR4][R2.64+0x800] ;  /* 0x0008000402127981 */ /* 0x000f62000c1e9b00 */
[----:B------:R-:W-:Y:S02]  /*45140*/  IMAD.MOV.U32 R31, RZ, RZ, RZ ;  /* 0x000000ffff1f7224 */ /* 0x000fe400078e00ff */
[----:B------:R-:W-:-:S04]  /*45150*/  IMAD.WIDE.U32 R6, R7, 0x8, R8 ;  /* 0x0000000807067825 */ /* 0x000fc800078e0008 */
[----:B------:R-:W-:Y:S02]  /*45160*/  VIADD R32, R0, 0xc0 ;  /* 0x000000c000207836 */ /* 0x000fe40000000000 */
[C---:B--2---:R-:W-:Y:S01]  /*45170*/  IMAD.U32 R29, R10.reuse, 0x10000, RZ ;  /* 0x000100000a1d7824 */ /* 0x044fe200078e00ff */
[----:B------:R-:W-:Y:S01]  /*45180*/  SHF.R.U64 R30, R10, 0x10, R11 ;  /* 0x000000100a1e7819 */ /* 0x000fe2000000120b */
[----:B------:R-:W-:Y:S01]  /*45190*/  VIADD R10, R0, 0x40 ;  /* 0x00000040000a7836 */ /* 0x000fe20000000000 */
[----:B---3--:R-:W-:-:S04]  /*451a0*/  LOP3.LUT R25, R25, 0xffff, RZ, 0xc0, !PT ;  /* 0x0000ffff19197812 */ /* 0x008fc800078ec0ff */
[----:B------:R-:W-:Y:S02]  /*451b0*/  SHF.R.U32.HI R27, RZ, 0x6, R10 ;  /* 0x00000006ff1b7819 */ /* 0x000fe4000001160a */
[----:B------:R-:W2:Y:S01]  /*451c0*/  LDG.E.64.CONSTANT R10, desc[UR4][R2.64+0x900] ;  /* 0x00090004020a7981 */ /* 0x000ea2000c1e9b00 */
[----:B----4-:R-:W-:-:S03]  /*451d0*/  LOP3.LUT R26, R15, 0xffff, RZ, 0xc0, !PT ;  /* 0x0000ffff0f1a7812 */ /* 0x010fc600078ec0ff */
[----:B------:R0:W-:Y:S04]  /*451e0*/  REDG.E.OR.64.STRONG.GPU desc[UR4][R6.64], R24 ;  /* 0x000000180600798e */ /* 0x0001e8000f12e504 */
[----:B------:R-:W-:Y:S04]  /*451f0*/  REDG.E.OR.64.STRONG.GPU desc[UR4][R6.64], R28 ;  /* 0x0000001c0600798e */ /* 0x000fe8000f12e504 */
[----:B------:R1:W-:Y:S01]  /*45200*/  REDG.E.OR.64.STRONG.GPU desc[UR4][R6.64+0x8], R30 ;  /* 0x0000081e0600798e */ /* 0x0003e2000f12e504 */
[----:B-----5:R-:W-:Y:S01]  /*45210*/  SHF.L.U64.HI R35, R16, 0x10, R17 ;  /* 0x0000001010237819 */ /* 0x020fe20000010211 */
[----:B0-----:R-:W-:-:S04]  /*45220*/  IMAD.WIDE.U32 R24, R27, 0x8, R8 ;  /* 0x000000081b187825 */ /* 0x001fc800078e0008 */
[----:B-1----:R-:W-:Y:S02]  /*45230*/  IMAD.MOV.U32 R31, RZ, RZ, R14 ;  /* 0x000000ffff1f7224 */ /* 0x002fe400078e000e */
[----:B------:R-:W3:Y:S01]  /*45240*/  LDG.E.64.CONSTANT R14, desc[UR4][R2.64+0xa00] ;  /* 0x000a0004020e7981 */ /* 0x000ee2000c1e9b00 */
[----:B------:R-:W-:Y:S02]  /*45250*/  IMAD.MOV.U32 R30, RZ, RZ, RZ ;  /* 0x000000ffff1e7224 */ /* 0x000fe400078e00ff */
[----:B------:R-:W-:Y:S02]  /*45260*/  VIADD R28, R0, 0x80 ;  /* 0x00000080001c7836 */ /* 0x000fe40000000000 */
[----:B------:R-:W-:Y:S01]  /*45270*/  IMAD.MOV.U32 R27, RZ, RZ, RZ ;  /* 0x000000ffff1b7224 */ /* 0x000fe200078e00ff */
[----:B------:R0:W-:Y:S01]  /*45280*/  REDG.E.OR.64.STRONG.GPU desc[UR4][R24.64], R30 ;  /* 0x0000001e1800798e */ /* 0x0001e2000f12e504 */
[----:B------:R-:W-:Y:S01]  /*45290*/  IMAD.U32 R34, R16, 0x10000, RZ ;  /* 0x0001000010227824 */ /* 0x000fe200078e00ff */
[----:B------:R-:W-:-:S02]  /*452a0*/  SHF.R.U32.HI R29, RZ, 0x6, R28 ;  /* 0x00000006ff1d7819 */ /* 0x000fc4000001161c */
[----:B------:R1:W-:Y:S04]  /*452b0*/  REDG.E.OR.64.STRONG.GPU desc[UR4][R24.64+0x8], R26 ;  /* 0x0000081a1800798e */ /* 0x0003e8000f12e504 */
[----:B------:R-:W4:Y:S01]  /*452c0*/  LDG.E.64.CONSTANT R16, desc[UR4][R2.64+0xb00] ;  /* 0x000b000402107981 */ /* 0x000f22000c1e9b00 */
[----:B------:R-:W-:Y:S01]  /*452d0*/  IMAD.WIDE.U32 R28, R29, 0x8, R8 ;  /* 0x000000081d1c7825 */ /* 0x000fe200078e0008 */
[----:B0-----:R-:W-:-:S03]  /*452e0*/  LOP3.LUT R31, R23, 0xffff, RZ, 0xc0, !PT ;  /* 0x0000ffff171f7812 */ /* 0x001fc600078ec0ff */
[----:B------:R-:W-:Y:S01]  /*452f0*/  IMAD.MOV.U32 R30, RZ, RZ, R22 ;  /* 0x000000ffff1e7224 */ /* 0x000fe200078e0016 */
[----:B------:R-:W-:Y:S01]  /*45300*/  SHF.R.U32.HI R23, RZ, 0x6, R32 ;  /* 0x00000006ff177819 */ /* 0x000fe20000011620 */
[----:B------:R-:W-:Y:S01]  /*45310*/  REDG.E.OR.64.STRONG.GPU desc[UR4][R28.64], R34 ;  /* 0x000000221c00798e */ /* 0x000fe2000f12e504 */
[C---:B-1----:R-:W-:Y:S01]  /*45320*/  IMAD.U32 R25, R20.reuse, 0x10000, RZ ;  /* 0x0001000014197824 */ /* 0x042fe200078e00ff */
[----:B------:R-:W-:Y:S02]  /*45330*/  SHF.R.U64 R26, R20, 0x10, R21 ;  /* 0x00000010141a7819 */ /* 0x000fe40000001215 */
[----:B------:R-:W5:Y:S01]  /*45340*/  LDG.E.64.CONSTANT R20, desc[UR4][R2.64+0xc00] ;  /* 0x000c000402147981 */ /* 0x000f62000c1e9b00 */
[----:B------:R-:W-:-:S03]  /*45350*/  IMAD.WIDE.U32 R32, R23, 0x8, R8 ;  /* 0x0000000817207825 */ /* 0x000fc600078e0008 */
[----:B------:R-:W5:Y:S01]  /*45360*/  LDG.E.64.CONSTANT R22, desc[UR4][R2.64+0xd00] ;  /* 0x000d000402167981 */ /* 0x000f62000c1e9b00 */
[----:B------:R-:W-:-:S03]  /*45370*/  IMAD.MOV.U32 R24, RZ, RZ, RZ ;  /* 0x000000ffff187224 */ /* 0x000fc600078e00ff */
[----:B------:R0:W-:Y:S04]  /*45380*/  REDG.E.OR.64.STRONG.GPU desc[UR4][R6.64+0x18], R30 ;  /* 0x0000181e0600798e */ /* 0x0001e8000f12e504 */
[----:B------:R-:W-:Y:S04]  /*45390*/  REDG.E.OR.64.STRONG.GPU desc[UR4][R32.64], R24 ;  /* 0x000000182000798e */ /* 0x000fe8000f12e504 */
[----:B------:R1:W-:Y:S01]  /*453a0*/  REDG.E.OR.64.STRONG.GPU desc[UR4][R32.64+0x8], R26 ;  /* 0x0000081a2000798e */ /* 0x0003e2000f12e504 */
[----:B0-----:R-:W-:Y:S01]  /*453b0*/  LOP3.LUT R30, R13, 0xffff, RZ, 0xc0, !PT ;  /* 0x0000ffff0d1e7812 */ /* 0x001fe200078ec0ff */
[----:B-1----:R-:W-:-:S02]  /*453c0*/  IMAD.MOV.U32 R27, RZ, RZ, R12 ;  /* 0x000000ffff1b7224 */ /* 0x002fc400078e000c */
[----:B------:R-:W5:Y:S01]  /*453d0*/  LDG.E.64.CONSTANT R12, desc[UR4][R2.64+0xe00] ;  /* 0x000e0004020c7981 */ /* 0x000f62000c1e9b00 */
[----:B------:R-:W-:Y:S01]  /*453e0*/  VIADD R28, R0, 0x100 ;  /* 0x00000100001c7836 */ /* 0x000fe20000000000 */
[----:B------:R-:W-:Y:S01]  /*453f0*/  SHF.L.U64.HI R33, R4, 0x10, R5 ;  /* 0x0000001004217819 */ /* 0x000fe20000010205 */
[----:B------:R-:W-:-:S03]  /*45400*/  VIADD R24, R0, 0x140 ;  /* 0x0000014000187836 */ /* 0x000fc60000000000 */
[----:B------:R-:W-:Y:S01]  /*45410*/  SHF.R.U32.HI R29, RZ, 0x6, R28 ;  /* 0x00000006ff1d7819 */ /* 0x000fe2000001161c */
[----:B------:R-:W-:Y:S02]  /*45420*/  IMAD.U32 R32, R4, 0x10000, RZ ;  /* 0x0001000004207824 */ /* 0x000fe400078e00ff */
[----:B------:R-:W-:Y:S01]  /*45430*/  VIADD R4, R0, 0x180 ;  /* 0x0000018000047836 */ /* 0x000fe20000000000 */
[----:B------:R-:W-:Y:S01]  /*45440*/  SHF.R.U32.HI R25, RZ, 0x6, R24 ;  /* 0x00000006ff197819 */ /* 0x000fe20000011618 */
[----:B------:R-:W-:-:S04]  /*45450*/  IMAD.WIDE.U32 R28, R29, 0x8, R8 ;  /* 0x000000081d1c7825 */ /* 0x000fc800078e0008 */
[----:B------:R-:W-:Y:S02]  /*45460*/  IMAD.MOV.U32 R26, RZ, RZ, RZ ;  /* 0x000000ffff1a7224 */ /* 0x000fe400078e00ff */
[----:B------:R-:W-:Y:S01]  /*45470*/  IMAD.MOV.U32 R31, RZ, RZ, RZ ;  /* 0x000000ffff1f7224 */ /* 0x000fe200078e00ff */
[----:B------:R-:W-:Y:S02]  /*45480*/  SHF.R.U32.HI R35, RZ, 0x6, R4 ;  /* 0x00000006ff237819 */ /* 0x000fe40000011604 */
[----:B------:R-:W5:Y:S01]  /*45490*/  LDG.E.64.CONSTANT R4, desc[UR4][R2.64+0xf00] ;  /* 0x000f000402047981 */ /* 0x000f62000c1e9b00 */
[----:B------:R-:W-:-:S03]  /*454a0*/  IMAD.WIDE.U32 R24, R25, 0x8, R8 ;  /* 0x0000000819187825 */ /* 0x000fc600078e0008 */
[----:B------:R0:W-:Y:S04]  /*454b0*/  REDG.E.OR.64.STRONG.GPU desc[UR4][R28.64], R26 ;  /* 0x0000001a1c00798e */ /* 0x0001e8000f12e504 */
[----:B------:R1:W-:Y:S04]  /*454c0*/  REDG.E.OR.64.STRONG.GPU desc[UR4][R28.64+0x8], R30 ;  /* 0x0000081e1c00798e */ /* 0x0003e8000f12e504 */
[----:B------:R2:W-:Y:S01]  /*454d0*/  REDG.E.OR.64.STRONG.GPU desc[UR4][R24.64], R32 ;  /* 0x000000201800798e */ /* 0x0005e2000f12e504 */
[----:B0-----:R-:W-:Y:S01]  /*454e0*/  LOP3.LUT R27, R19, 0xffff, RZ, 0xc0, !PT ;  /* 0x0000ffff131b7812 */ /* 0x001fe200078ec0ff */
[----:B------:R-:W-:-:S02]  /*454f0*/  IMAD.MOV.U32 R26, RZ, RZ, R18 ;  /* 0x000000ffff1a7224 */ /* 0x000fc400078e0012 */
[----:B------:R-:W-:Y:S02]  /*45500*/  IMAD.MOV.U32 R18, RZ, RZ, RZ ;  /* 0x000000ffff127224 */ /* 0x000fe400078e00ff */
[----:B-1----:R-:W-:Y:S01]  /*45510*/  IMAD.WIDE.U32 R28, R35, 0x8, R8 ;  /* 0x00000008231c7825 */ /* 0x002fe200078e0008 */
[----:B------:R0:W-:Y:S03]  /*45520*/  REDG.E.OR.64.STRONG.GPU desc[UR4][R6.64+0x30], R26 ;  /* 0x0000301a0600798e */ /* 0x0001e6000f12e504 */
[C---:B--2---:R-:W-:Y:S01]  /*45530*/  IMAD.U32 R19, R10.reuse, 0x10000, RZ ;  /* 0x000100000a137824 */ /* 0x044fe200078e00ff */
[----:B------:R-:W-:Y:S01]  /*45540*/  SHF.R.U64 R30, R10, 0x10, R11 ;  /* 0x000000100a1e7819 */ /* 0x000fe2000000120b */
[----:B------:R-:W-:-:S03]  /*45550*/  VIADD R10, R0, 0x1c0 ;  /* 0x000001c0000a7836 */ /* 0x000fc60000000000 */
[----:B------:R1:W-:Y:S02]  /*45560*/  REDG.E.OR.64.STRONG.GPU desc[UR4][R28.64], R18 ;  /* 0x000000121c00798e */ /* 0x0003e4000f12e504 */
[----:B------:R-:W-:Y:S02]  /*45570*/  SHF.R.U32.HI R25, RZ, 0x6, R10 ;  /* 0x00000006ff197819 */ /* 0x000fe4000001160a */
[----:B------:R2:W-:Y:S04]  /*45580*/  REDG.E.OR.64.STRONG.GPU desc[UR4][R28.64+0x8], R30 ;  /* 0x0000081e1c00798e */ /* 0x0005e8000f12e504 */
[----:B------:R-:W5:Y:S01]  /*45590*/  LDG.E.64.CONSTANT R10, desc[UR4][R2.64+0x1000] ;  /* 0x00100004020a7981 */ /* 0x000f62000c1e9b00 */
[----:B0-----:R-:W-:-:S04]  /*455a0*/  IMAD.WIDE.U32 R26, R25, 0x8, R8 ;  /* 0x00000008191a7825 */ /* 0x001fc800078e0008 */
[----:B-1----:R-:W-:Y:S02]  /*455b0*/  VIADD R18, R0, 0x210 ;  /* 0x0000021000127836 */ /* 0x002fe40000000000 */
[----:B--2---:R-:W-:Y:S01]  /*455c0*/  IMAD.MOV.U32 R30, RZ, RZ, RZ ;  /* 0x000000ffff1e7224 */ /* 0x004fe200078e00ff */
[----:B---3--:R-:W-:Y:S01]  /*455d0*/  LOP3.LUT R24, R15, 0xffff, RZ, 0xc0, !PT ;  /* 0x0000ffff0f187812 */ /* 0x008fe200078ec0ff */
[----:B------:R-:W-:Y:S02]  /*455e0*/  IMAD.MOV.U32 R31, RZ, RZ, R14 ;  /* 0x000000ffff1f7224 */ /* 0x000fe400078e000e */
[----:B------:R-:W2:Y:S01]  /*455f0*/  LDG.E.64.CONSTANT R14, desc[UR4][R2.64+0x1100] ;  /* 0x00110004020e7981 */ /* 0x000ea2000c1e9b00 */
[----:B------:R-:W-:-:S03]  /*45600*/  SHF.R.U32.HI R33, RZ, 0x6, R18 ;  /* 0x00000006ff217819 */ /* 0x000fc60000011612 */
[----:B------:R-:W3:Y:S04]  /*45610*/  LDG.E.64.CONSTANT R18, desc[UR4][R2.64+0x1200] ;  /* 0x0012000402127981 */ /* 0x000ee8000c1e9b00 */
[----:B------:R0:W-:Y:S01]  /*45620*/  REDG.E.OR.64.STRONG.GPU desc[UR4][R26.64], R30 ;  /* 0x0000001e1a00798e */ /* 0x0001e2000f12e504 */
[----:B------:R-:W-:Y:S01]  /*45630*/  IMAD.MOV.U32 R25, RZ, RZ, RZ ;  /* 0x000000ffff197224 */ /* 0x000fe200078e00ff */
[C---:B----4-:R-:W-:Y:S01]  /*45640*/  SHF.L.U64.HI R35, R16.reuse, 0x10, R17 ;  /* 0x0000001010237819 */ /* 0x050fe20000010211 */
[----:B------:R-:W-:Y:S02]  /*45650*/  IMAD.U32 R34, R16, 0x10000, RZ ;  /* 0x0001000010227824 */ /* 0x000fe400078e00ff */
[----:B------:R-:W4:Y:S01]  /*45660*/  LDG.E.64.CONSTANT R16, desc[UR4][R2.64+0x1300] ;  /* 0x0013000402107981 */ /* 0x000f22000c1e9b00 */
[----:B------:R-:W-:-:S03]  /*45670*/  IMAD.WIDE.U32 R28, R33, 0x8, R8 ;  /* 0x00000008211c7825 */ /* 0x000fc600078e0008 */
[----:B------:R1:W-:Y:S01]  /*45680*/  REDG.E.OR.64.STRONG.GPU desc[UR4][R26.64+0x8], R24 ;  /* 0x000008181a00798e */ /* 0x0003e2000f12e504 */
[----:B0-----:R-:W-:-:S03]  /*45690*/  VIADD R30, R0, 0x270 ;  /* 0x00000270001e7836 */ /* 0x001fc60000000000 */
[----:B------:R-:W-:Y:S01]  /*456a0*/  REDG.E.OR.64.STRONG.GPU desc[UR4][R28.64], R34 ;  /* 0x000000221c00798e */ /* 0x000fe2000f12e504 */
[----:B-----5:R-:W-:Y:S02]  /*456b0*/  LOP3.LUT R31, R21, 0xffff, RZ, 0xc0, !PT ;  /* 0x0000ffff151f7812 */ /* 0x020fe400078ec0ff */
[----:B------:R-:W-:Y:S01]  /*456c0*/  SHF.R.U32.HI R21, RZ, 0x6, R30 ;  /* 0x00000006ff157819 */ /* 0x000fe2000001161e */
[----:B------:R-:W-:Y:S02]  /*456d0*/  IMAD.MOV.U32 R30, RZ, RZ, R20 ;  /* 0x000000ffff1e7224 */ /* 0x000fe400078e0014 */
[C---:B-1----:R-:W-:Y:S01]  /*456e0*/  IMAD.U32 R25, R22.reuse, 0x10000, RZ ;  /* 0x0001000016197824 */ /* 0x042fe200078e00ff */
[----:B------:R-:W-:Y:S01]  /*456f0*/  SHF.R.U64 R26, R22, 0x10, R23 ;  /* 0x00000010161a7819 */ /* 0x000fe20000001217 */
[----:B------:R-:W-:Y:S01]  /*45700*/  IMAD.WIDE.U32 R32, R21, 0x8, R8 ;  /* 0x0000000815207825 */ /* 0x000fe200078e0008 */
[----:B------:R-:W5:Y:S03]  /*45710*/  LDG.E.64.CONSTANT R22, desc[UR4][R2.64+0x1400] ;  /* 0x0014000402167981 */ /* 0x000f66000c1e9b00 */
[----:B------:R-:W-:Y:S01]  /*45720*/  IMAD.MOV.U32 R24, RZ, RZ, RZ ;  /* 0x000000ffff187224 */ /* 0x000fe200078e00ff */
[----:B------:R-:W5:Y:S04]  /*45730*/  LDG.E.64.CONSTANT R20, desc[UR4][R2.64+0x1500] ;  /* 0x0015000402147981 */ /* 0x000f68000c1e9b00 */
[----:B------:R0:W-:Y:S04]  /*45740*/  REDG.E.OR.64.STRONG.GPU desc[UR4][R6.64+0x48], R30 ;  /* 0x0000481e0600798e */ /* 0x0001e8000f12e504 */
[----:B------:R1:W-:Y:S01]  /*45750*/  REDG.E.OR.64.STRONG.GPU desc[UR4][R32.64], R24 ;  /* 0x000000182000798e */ /* 0x0003e2000f12e504 */
[----:B0-----:R-:W-:Y:S01]  /*45760*/  LOP3.LUT R30, R13, 0xffff, RZ, 0xc0, !PT ;  /* 0x0000ffff0d1e7812 */ /* 0x001fe200078ec0ff */
[----:B-1----:R-:W-:-:S02]  /*45770*/  IMAD.MOV.U32 R25, RZ, RZ, R12 ;  /* 0x000000ffff197224 */ /* 0x002fc400078e000c */
[----:B------:R-:W5:Y:S01]  /*45780*/  LDG.E.64.CONSTANT R12, desc[UR4][R2.64+0x1600] ;  /* 0x00160004020c7981 */ /* 0x000f62000c1e9b00 */
[----:B------:R-:W-:Y:S02]  /*45790*/  IMAD.MOV.U32 R27, RZ, RZ, RZ ;  /* 0x000000ffff1b7224 */ /* 0x000fe400078e00ff */
[----:B------:R-:W-:-:S03]  /*457a0*/  VIADD R28, R0, 0x2a0 ;  /* 0x000002a0001c7836 */ /* 0x000fc60000000000 */
[----:B------:R0:W-:Y:S02]  /*457b0*/  REDG.E.OR.64.STRONG.GPU desc[UR4][R32.64+0x8], R26 ;  /* 0x0000081a2000798e */ /* 0x0001e4000f12e504 */
[----:B------:R-:W-:Y:S01]  /*457c0*/  SHF.R.U32.HI R29, RZ, 0x6, R28 ;  /* 0x00000006ff1d7819 */ /* 0x000fe2000001161c */
[----:B------:R-:W-:Y:S02]  /*457d0*/  IMAD.MOV.U32 R31, RZ, RZ, RZ ;  /* 0x000000ffff1f7224 */ /* 0x000fe400078e00ff */
[----:B0-----:R-:W-:Y:S01]  /*457e0*/  VIADD R26, R0, 0x2d0 ;  /* 0x000002d0001a7836 */ /* 0x001fe20000000000 */
[----:B------:R-:W-:Y:S01]  /*457f0*/  SHF.L.U64.HI R33, R4, 0x10, R5 ;  /* 0x0000001004217819 */ /* 0x000fe20000010205 */
[----:B------:R-:W-:-:S03]  /*45800*/  IMAD.WIDE.U32 R28, R29, 0x8, R8 ;  /* 0x000000081d1c7825 */ /* 0x000fc600078e0008 */
[----:B------:R-:W-:Y:S01]  /*45810*/  SHF.R.U32.HI R27, RZ, 0x6, R26 ;  /* 0x00000006ff1b7819 */ /* 0x000fe2000001161a */
[----:B------:R-:W-:Y:S01]  /*45820*/  IMAD.U32 R32, R4, 0x10000, RZ ;  /* 0x0001000004207824 */ /* 0x000fe200078e00ff */
[----:B------:R0:W-:Y:S01]  /*45830*/  REDG.E.OR.64.STRONG.GPU desc[UR4][R28.64], R24 ;  /* 0x000000181c00798e */ /* 0x0001e2000f12e504 */
[C---:B------:R-:W-:Y:S02]  /*45840*/  VIADD R26, R0.reuse, 0x330 ;  /* 0x00000330001a7836 */ /* 0x040fe40000000000 */
[----:B------:R-:W-:Y:S01]  /*45850*/  IMAD.WIDE.U32 R4, R27, 0x8, R8 ;  /* 0x000000081b047825 */ /* 0x000fe200078e0008 */
[----:B------:R-:W-:Y:S02]  /*45860*/  REDG.E.OR.64.STRONG.GPU desc[UR4][R28.64+0x8], R30 ;  /* 0x0000081e1c00798e */ /* 0x000fe4000f12e504 */
[----:B------:R-:W-:Y:S02]  /*45870*/  SHF.R.U32.HI R27, RZ, 0x6, R26 ;  /* 0x00000006ff1b7819 */ /* 0x000fe4000001161a */
[----:B------:R1:W-:Y:S01]  /*45880*/  REDG.E.OR.64.STRONG.GPU desc[UR4][R4.64], R32 ;  /* 0x000000200400798e */ /* 0x0003e2000f12e504 */
[----:B0-----:R-:W-:-:S02]  /*45890*/  VIADD R24, R0, 0x360 ;  /* 0x0000036000187836 */ /* 0x001fc40000000000 */
[----:B------:R-:W-:Y:S01]  /*458a0*/  IMAD.WIDE.U32 R26, R27, 0x8, R8 ;  /* 0x000000081b1a7825 */ /* 0x000fe200078e0008 */
[----:B-1----:R-:W5:Y:S02]  /*458b0*/  LDG.E.64.CONSTANT R4, desc[UR4][R2.64+0x1700] ;  /* 0x0017000402047981 */ /* 0x002f64000c1e9b00 */
[----:B------:R-:W-:Y:S01]  /*458c0*/  SHF.R.U32.HI R29, RZ, 0x6, R24 ;  /* 0x00000006ff1d7819 */ /* 0x000fe20000011618 */
[----:B------:R-:W-:Y:S02]  /*458d0*/  IMAD.MOV.U32 R24, RZ, RZ, RZ ;  /* 0x000000ffff187224 */ /* 0x000fe400078e00ff */
[----:B------:R-:W-:Y:S02]  /*458e0*/  VIADD R31, R0, 0x390 ;  /* 0x00000390001f7836 */ /* 0x000fe40000000000 */
[----:B------:R-:W-:-:S03]  /*458f0*/  IMAD.WIDE.U32 R28, R29, 0x8, R8 ;  /* 0x000000081d1c7825 */ /* 0x000fc600078e0008 */
[----:B------:R-:W-:Y:S01]  /*45900*/  SHF.R.U32.HI R35, RZ, 0x6, R31 ;  /* 0x00000006ff237819 */ /* 0x000fe2000001161f */
[----:B------:R-:W-:Y:S01]  /*45910*/  IMAD.MOV.U32 R31, RZ, RZ, RZ ;  /* 0x000000ffff1f7224 */ /* 0x000fe200078e00ff */
[----:B------:R-:W-:-:S05]  /*45920*/  LOP3.LUT R11, R11, 0xffff, RZ, 0xc0, !PT ;  /* 0x0000ffff0b0b7812 */ /* 0x000fca00078ec0ff */
[----:B------:R0:W-:Y:S01]  /*45930*/  REDG.E.OR.64.STRONG.GPU desc[UR4][R6.64+0x60], R10 ;  /* 0x0000600a0600798e */ /* 0x0001e2000f12e504 */
[C---:B--2---:R-:W-:Y:S01]  /*45940*/  IMAD.U32 R25, R14.reuse, 0x10000, RZ ;  /* 0x000100000e197824 */ /* 0x044fe200078e00ff */
[----:B------:R-:W-:Y:S01]  /*45950*/  SHF.R.U64 R14, R14, 0x10, R15 ;  /* 0x000000100e0e7819 */ /* 0x000fe2000000120f */
[----:B------:R-:W-:Y:S01]  /*45960*/  IMAD.MOV.U32 R15, RZ, RZ, RZ ;  /* 0x000000ffff0f7224 */ /* 0x000fe200078e00ff */
[----:B0-----:R-:W2:Y:S01]  /*45970*/  LDG.E.64.CONSTANT R10, desc[UR4][R2.64+0x1800] ;  /* 0x00180004020a7981 */ /* 0x001ea2000c1e9b00 */
[----:B---3--:R-:W-:Y:S01]  /*45980*/  LOP3.LUT R30, R19, 0xffff, RZ, 0xc0, !PT ;  /* 0x0000ffff131e7812 */ /* 0x008fe200078ec0ff */
[----:B------:R-:W-:Y:S02]  /*45990*/  IMAD.MOV.U32 R19, RZ, RZ, R18 ;  /* 0x000000ffff137224 */ /* 0x000fe400078e0012 */
[----:B------:R0:W-:Y:S01]  /*459a0*/  REDG.E.OR.64.STRONG.GPU desc[UR4][R26.64], R24 ;  /* 0x000000181a00798e */ /* 0x0001e2000f12e504 */
[----:B------:R-:W-:-:S03]  /*459b0*/  IMAD.MOV.U32 R18, RZ, RZ, RZ ;  /* 0x000000ffff127224 */ /* 0x000fc600078e00ff */
[----:B------:R1:W-:Y:S01]  /*459c0*/  REDG.E.OR.64.STRONG.GPU desc[UR4][R26.64+0x8], R14 ;  /* 0x0000080e1a00798e */ /* 0x0003e2000f12e504 */
[C---:B----4-:R-:W-:Y:S01]  /*459d0*/  SHF.L.U64.HI R33, R16.reuse, 0x10, R17 ;  /* 0x0000001010217819 */ /* 0x050fe20000010211 */
[----:B------:R-:W-:Y:S02]  /*459e0*/  IMAD.U32 R32, R16, 0x10000, RZ ;  /* 0x0001000010207824 */ /* 0x000fe400078e00ff */
[----:B------:R3:W-:Y:S04]  /*459f0*/  REDG.E.OR.64.STRONG.GPU desc[UR4][R28.64], R18 ;  /* 0x000000121c00798e */ /* 0x0007e8000f12e504 */
[----:B------:R-:W4:Y:S01]  /*45a00*/  LDG.E.64.CONSTANT R16, desc[UR4][R2.64+0x1a00] ;  /* 0x001a000402107981 */ /* 0x000f22000c1e9b00 */
[----:B0-----:R-:W-:-:S03]  /*45a10*/  VIADD R24, R0, 0x3f0 ;  /* 0x000003f000187836 */ /* 0x001fc60000000000 */
[----:B------:R0:W-:Y:S04]  /*45a20*/  REDG.E.OR.64.STRONG.GPU desc[UR4][R28.64+0x8], R30 ;  /* 0x0000081e1c00798e */ /* 0x0001e8000f12e504 */
[----:B-1----:R-:W4:Y:S01]  /*45a30*/  LDG.E.64.CONSTANT R14, desc[UR4][R2.64+0x1900] ;  /* 0x00190004020e7981 */ /* 0x002f22000c1e9b00 */
[----:B------:R-:W-:-:S03]  /*45a40*/  IMAD.WIDE.U32 R26, R35, 0x8, R8 ;  /* 0x00000008231a7825 */ /* 0x000fc600078e0008 */
[----:B---3--:R-:W3:Y:S01]  /*45a50*/  LDG.E.64.CONSTANT R18, desc[UR4][R2.64+0x1b00] ;  /* 0x001b000402127981 */ /* 0x008ee2000c1e9b00 */
[----:B------:R-:W-:Y:S01]  /*45a60*/  SHF.R.U32.HI R35, RZ, 0x6, R24 ;  /* 0x00000006ff237819 */ /* 0x000fe20000011618 */
[----:B------:R-:W-:Y:S01]  /*45a70*/  IMAD.MOV.U32 R24, RZ, RZ, RZ ;  /* 0x000000ffff187224 */ /* 0x000fe200078e00ff */
[----:B-----5:R-:W-:Y:S01]  /*45a80*/  LOP3.LUT R23, R23, 0xffff, RZ, 0xc0, !PT ;  /* 0x0000ffff17177812 */ /* 0x020fe200078ec0ff */
[----:B------:R-:W-:Y:S02]  /*45a90*/  REDG.E.OR.64.STRONG.GPU desc[UR4][R26.64], R32 ;  /* 0x000000201a00798e */ /* 0x000fe4000f12e504 */
[----:B0-----:R-:W-:Y:S01]  /*45aa0*/  IMAD.WIDE.U32 R30, R35, 0x8, R8 ;  /* 0x00000008231e7825 */ /* 0x001fe200078e0008 */
[C---:B------:R-:W-:Y:S01]  /*45ab0*/  SHF.R.U64 R34, R20.reuse, 0x10, R21 ;  /* 0x0000001014227819 */ /* 0x040fe20000001215 */
[----:B------:R0:W-:Y:S02]  /*45ac0*/  REDG.E.OR.64.STRONG.GPU desc[UR4][R6.64+0x78], R22 ;  /* 0x000078160600798e */ /* 0x0001e4000f12e504 */
[----:B------:R-:W-:-:S02]  /*45ad0*/  IMAD.U32 R25, R20, 0x10000, RZ ;  /* 0x0001000014197824 */ /* 0x000fc400078e00ff */
[----:B------:R-:W5:Y:S04]  /*45ae0*/  LDG.E.64.CONSTANT R20, desc[UR4][R2.64+0x1c00] ;  /* 0x001c000402147981 */ /* 0x000f68000c1e9b00 */
[----:B------:R1:W-:Y:S04]  /*45af0*/  REDG.E.OR.64.STRONG.GPU desc[UR4][R30.64], R24 ;  /* 0x000000181e00798e */ /* 0x0003e8000f12e504 */
[----:B0-----:R-:W5:Y:S04]  /*45b00*/  LDG.E.64.CONSTANT R22, desc[UR4][R2.64+0x1d00] ;  /* 0x001d000402167981 */ /* 0x001f68000c1e9b00 */
[----:B-1----:R-:W5:Y:S01]  /*45b10*/  LDG.E.64.CONSTANT R24, desc[UR4][R2.64+0x1e00] ;  /* 0x001e000402187981 */ /* 0x002f62000c1e9b00 */
[----:B------:R-:W-:Y:S01]  /*45b20*/  LOP3.LUT R28, R13, 0xffff, RZ, 0xc0, !PT ;  /* 0x0000ffff0d1c7812 */ /* 0x000fe200078ec0ff */
[----:B------:R-:W-:-:S02]  /*45b30*/  IMAD.MOV.U32 R33, RZ, RZ, R12 ;  /* 0x000000ffff217224 */ /* 0x000fc400078e000c */
[----:B------:R0:W5:Y:S01]  /*45b40*/  LDG.E.64.CONSTANT R12, desc[UR4][R2.64+0x1f00] ;  /* 0x001f0004020c7981 */ /* 0x000162000c1e9b00 */
[----:B------:R-:W-:Y:S02]  /*45b50*/  VIADD R26, R0, 0x420 ;  /* 0x00000420001a7836 */ /* 0x000fe40000000000 */
[----:B------:R-:W-:-:S03]  /*45b60*/  IMAD.MOV.U32 R35, RZ, RZ, RZ ;  /* 0x000000ffff237224 */ /* 0x000fc600078e00ff */
[----:B------:R-:W-:Y:S01]  /*45b70*/  SHF.R.U32.HI R27, RZ, 0x6, R26 ;  /* 0x00000006ff1b7819 */ /* 0x000fe2000001161a */
[----:B------:R-:W-:Y:S01]  /*45b80*/  IMAD.MOV.U32 R32, RZ, RZ, RZ ;  /* 0x000000ffff207224 */ /* 0x000fe200078e00ff */
[----:B------:R1:W-:Y:S01]  /*45b90*/  REDG.E.OR.64.STRONG.GPU desc[UR4][R30.64+0x8], R34 ;  /* 0x000008221e00798e */ /* 0x0003e2000f12e504 */
[----:B------:R-:W-:Y:S02]  /*45ba0*/  IMAD.MOV.U32 R29, RZ, RZ, RZ ;  /* 0x000000ffff1d7224 */ /* 0x000fe400078e00ff */
[----:B------:R-:W-:-:S05]  /*45bb0*/  IMAD.WIDE.U32 R26, R27, 0x8, R8 ;  /* 0x000000081b1a7825 */ /* 0x000fca00078e0008 */
[----:B------:R-:W-:Y:S04]  /*45bc0*/  REDG.E.OR.64.STRONG.GPU desc[UR4][R26.64], R32 ;  /* 0x000000201a00798e */ /* 0x000fe8000f12e504 */
[----:B------:R0:W-:Y:S01]  /*45bd0*/  REDG.E.OR.64.STRONG.GPU desc[UR4][R26.64+0x8], R28 ;  /* 0x0000081c1a00798e */ /* 0x0001e2000f12e504 */
[----:B-1----:R-:W-:-:S05]  /*45be0*/  VIADD R30, R0, 0x450 ;  /* 0x00000450001e7836 */ /* 0x002fca0000000000 */
[----:B------:R-:W-:-:S05]  /*45bf0*/  SHF.R.U32.HI R31, RZ, 0x6, R30 ;  /* 0x00000006ff1f7819 */ /* 0x000fca000001161e */
[----:B------:R-:W-:Y:S01]  /*45c00*/  IMAD.WIDE.U32 R30, R31, 0x8, R8 ;  /* 0x000000081f1e7825 */ /* 0x000fe200078e0008 */
[----:B------:R-:W-:-:S03]  /*45c10*/  SHF.L.U64.HI R35, R4, 0x10, R5 ;  /* 0x0000001004237819 */ /* 0x000fc60000010205 */
[----:B------:R-:W-:Y:S02]  /*45c20*/  IMAD.U32 R34, R4, 0x10000, RZ ;  /* 0x0001000004227824 */ /* 0x000fe400078e00ff */
[----:B------:R-:W-:-:S03]  /*45c30*/  VIADD R4, R0, 0x4b0 ;  /* 0x000004b000047836 */ /* 0x000fc60000000000 */
[----:B------:R-:W-:Y:S02]  /*45c40*/  REDG.E.OR.64.STRONG.GPU desc[UR4][R30.64], R34 ;  /* 0x000000221e00798e */ /* 0x000fe4000f12e504 */
[----:B0-----:R-:W-:Y:S01]  /*45c50*/  SHF.R.U32.HI R27, RZ, 0x6, R4 ;  /* 0x00000006ff1b7819 */ /* 0x001fe20000011604 */
[----:B------:R-:W-:-:S04]  /*45c60*/  VIADD R4, R0, 0x4e0 ;  /* 0x000004e000047836 */ /* 0x000fc80000000000 */
[----:B------:R-:W-:Y:S01]  /*45c70*/  IMAD.WIDE.U32 R2, R27, 0x8, R8 ;  /* 0x000000081b027825 */ /* 0x000fe200078e0008 */
[----:B------:R-:W-:-:S03]  /*45c80*/  SHF.R.U32.HI R27, RZ, 0x6, R4 ;  /* 0x00000006ff1b7819 */ /* 0x000fc60000011604 */
[----:B------:R-:W-:Y:S02]  /*45c90*/  IMAD.MOV.U32 R4, RZ, RZ, RZ ;  /* 0x000000ffff047224 */ /* 0x000fe400078e00ff */
[----:B------:R-:W-:Y:S01]  /*45ca0*/  IMAD.WIDE.U32 R26, R27, 0x8, R8 ;  /* 0x000000081b1a7825 */ /* 0x000fe200078e0008 */
[----:B--2---:R-:W-:-:S05]  /*45cb0*/  LOP3.LUT R11, R11, 0xffff, RZ, 0xc0, !PT ;  /* 0x0000ffff0b0b7812 */ /* 0x004fca00078ec0ff */
[----:B------:R3:W-:Y:S01]  /*45cc0*/  REDG.E.OR.64.STRONG.GPU desc[UR4][R6.64+0x90], R10 ;  /* 0x0000900a0600798e */ /* 0x0007e2000f12e504 */
[----:B----4-:R-:W-:Y:S01]  /*45cd0*/  LOP3.LUT R28, R17, 0xffff, RZ, 0xc0, !PT ;  /* 0x0000ffff111c7812 */ /* 0x010fe200078ec0ff */
[----:B------:R-:W-:Y:S02]  /*45ce0*/  IMAD.MOV.U32 R17, RZ, RZ, R16 ;  /* 0x000000ffff117224 */ /* 0x000fe400078e0010 */
[C---:B------:R-:W-:Y:S01]  /*45cf0*/  IMAD.U32 R5, R14.reuse, 0x10000, RZ ;  /* 0x000100000e057824 */ /* 0x040fe200078e00ff */
[----:B------:R-:W-:Y:S01]  /*45d00*/  SHF.R.U64 R14, R14, 0x10, R15 ;  /* 0x000000100e0e7819 */ /* 0x000fe2000000120f */
[----:B------:R-:W-:Y:S01]  /*45d10*/  IMAD.MOV.U32 R15, RZ, RZ, RZ ;  /* 0x000000ffff0f7224 */ /* 0x000fe200078e00ff */
[C---:B---3--:R-:W-:Y:S02]  /*45d20*/  SHF.L.U64.HI R11, R18.reuse, 0x10, R19 ;  /* 0x00000010120b7819 */ /* 0x048fe40000010213 */
[----:B------:R0:W-:Y:S01]  /*45d30*/  REDG.E.OR.64.STRONG.GPU desc[UR4][R2.64], R4 ;  /* 0x000000040200798e */ /* 0x0001e2000f12e504 */
[----:B------:R-:W-:-:S02]  /*45d40*/  IMAD.U32 R10, R18, 0x10000, RZ ;  /* 0x00010000120a7824 */ /* 0x000fc400078e00ff */
[----:B------:R-:W-:Y:S01]  /*45d50*/  IMAD.MOV.U32 R16, RZ, RZ, RZ ;  /* 0x000000ffff107224 */ /* 0x000fe200078e00ff */
[----:B------:R1:W-:Y:S01]  /*45d60*/  REDG.E.OR.64.STRONG.GPU desc[UR4][R2.64+0x8], R14 ;  /* 0x0000080e0200798e */ /* 0x0003e2000f12e504 */
[----:B------:R-:W-:-:S03]  /*45d70*/  VIADD R18, R0, 0x5a0 ;  /* 0x000005a000127836 */ /* 0x000fc60000000000 */
[----:B------:R2:W-:Y:S01]  /*45d80*/  REDG.E.OR.64.STRONG.GPU desc[UR4][R26.64], R16 ;  /* 0x000000101a00798e */ /* 0x0005e2000f12e504 */
[----:B-----5:R-:W-:-:S03]  /*45d90*/  LOP3.LUT R21, R21, 0xffff, RZ, 0xc0, !PT ;  /* 0x0000ffff15157812 */ /* 0x020fc600078ec0ff */
[----:B------:R-:W-:Y:S01]  /*45da0*/  REDG.E.OR.64.STRONG.GPU desc[UR4][R26.64+0x8], R28 ;  /* 0x0000081c1a00798e */ /* 0x000fe2000f12e504 */
[C---:B0-----:R-:W-:Y:S02]  /*45db0*/  VIADD R4, R0.reuse, 0x510 ;  /* 0x0000051000047836 */ /* 0x041fe40000000000 */
[C---:B------:R-:W-:Y:S02]  /*45dc0*/  VIADD R5, R0.reuse, 0x570 ;  /* 0x0000057000057836 */ /* 0x040fe40000000000 */
[----:B------:R-:W-:Y:S01]  /*45dd0*/  VIADD R0, R0, 0x5d0 ;  /* 0x000005d000007836 */ /* 0x000fe20000000000 */
[----:B-1----:R-:W-:Y:S02]  /*45de0*/  SHF.R.U32.HI R15, RZ, 0x6, R4 ;  /* 0x00000006ff0f7819 */ /* 0x002fe40000011604 */
[----:B------:R-:W-:Y:S02]  /*45df0*/  SHF.R.U32.HI R5, RZ, 0x6, R5 ;  /* 0x00000006ff057819 */ /* 0x000fe40000011605 */
[----:B------:R-:W-:-:S02]  /*45e00*/  SHF.R.U32.HI R3, RZ, 0x6, R18 ;  /* 0x00000006ff037819 */ /* 0x000fc40000011612 */
[----:B--2---:R-:W-:Y:S01]  /*45e10*/  SHF.R.U32.HI R17, RZ, 0x6, R0 ;  /* 0x00000006ff117819 */ /* 0x004fe20000011600 */
[----:B------:R-:W-:-:S04]  /*45e20*/  IMAD.WIDE.U32 R14, R15, 0x8, R8 ;  /* 0x000000080f0e7825 */ /* 0x000fc800078e0008 */
[--C-:B------:R-:W-:Y:S01]  /*45e30*/  IMAD.WIDE.U32 R4, R5, 0x8, R8.reuse ;  /* 0x0000000805047825 */ /* 0x100fe200078e0008 */
[----:B------:R-:W-:Y:S03]  /*45e40*/  REDG.E.OR.64.STRONG.GPU desc[UR4][R14.64], R10 ;  /* 0x0000000a0e00798e */ /* 0x000fe6000f12e504 */
[----:B------:R-:W-:Y:S01]  /*45e50*/  IMAD.WIDE.U32 R2, R3, 0x8, R8 ;  /* 0x0000000803027825 */ /* 0x000fe200078e0008 */
[----:B------:R-:W-:Y:S01]  /*45e60*/  SHF.L.U64.HI R19, R12, 0x10, R13 ;  /* 0x000000100c137819 */ /* 0x000fe2000001020d */
[----:B------:R-:W-:Y:S02]  /*45e70*/  REDG.E.OR.64.STRONG.GPU desc[UR4][R6.64+0xa8], R20 ;  /* 0x0000a8140600798e */ /* 0x000fe4000f12e504 */
[----:B------:R-:W-:-:S04]  /*45e80*/  IMAD.WIDE.U32 R8, R17, 0x8, R8 ;  /* 0x0000000811087825 */ /* 0x000fc800078e0008 */
[C---:B------:R-:W-:Y:S01]  /*45e90*/  IMAD.U32 R17, R22.reuse, 0x10000, RZ ;  /* 0x0001000016117824 */ /* 0x040fe200078e00ff */
[----:B------:R-:W-:Y:S01]  /*45ea0*/  SHF.R.U64 R22, R22, 0x10, R23 ;  /* 0x0000001016167819 */ /* 0x000fe20000001217 */
[----:B------:R-:W-:Y:S01]  /*45eb0*/  IMAD.U32 R18, R12, 0x10000, RZ ;  /* 0x000100000c127824 */ /* 0x000fe200078e00ff */
[----:B------:R-:W-:Y:S01]  /*45ec0*/  LOP3.LUT R12, R25, 0xffff, RZ, 0xc0, !PT ;  /* 0x0000ffff190c7812 */ /* 0x000fe200078ec0ff */
[----:B------:R-:W-:Y:S01]  /*45ed0*/  IMAD.MOV.U32 R23, RZ, RZ, RZ ;  /* 0x000000ffff177224 */ /* 0x000fe200078e00ff */
[----:B------:R-:W-:Y:S01]  /*45ee0*/  REDG.E.OR.64.STRONG.GPU desc[UR4][R4.64], R16 ;  /* 0x000000100400798e */ /* 0x000fe2000f12e504 */
[----:B------:R-:W-:Y:S02]  /*45ef0*/  IMAD.MOV.U32 R25, RZ, RZ, R24 ;  /* 0x000000ffff197224 */ /* 0x000fe400078e0018 */
[----:B------:R-:W-:Y:S01]  /*45f00*/  IMAD.MOV.U32 R24, RZ, RZ, RZ ;  /* 0x000000ffff187224 */ /* 0x000fe200078e00ff */
[----:B------:R-:W-:Y:S01]  /*45f10*/  REDG.E.OR.64.STRONG.GPU desc[UR4][R4.64+0x8], R22 ;  /* 0x000008160400798e */ /* 0x000fe2000f12e504 */
[----:B------:R-:W-:-:S03]  /*45f20*/  IMAD.MOV.U32 R13, RZ, RZ, RZ ;  /* 0x000000ffff0d7224 */ /* 0x000fc600078e00ff */
[----:B------:R-:W-:Y:S04]  /*45f30*/  REDG.E.OR.64.STRONG.GPU desc[UR4][R2.64], R24 ;  /* 0x000000180200798e */ /* 0x000fe8000f12e504 */
[----:B------:R-:W-:Y:S04]  /*45f40*/  REDG.E.OR.64.STRONG.GPU desc[UR4][R2.64+0x8], R12 ;  /* 0x0000080c0200798e */ /* 0x000fe8000f12e504 */
[----:B------:R-:W-:Y:S01]  /*45f50*/  REDG.E.OR.64.STRONG.GPU desc[UR4][R8.64], R18 ;  /* 0x000000120800798e */ /* 0x000fe2000f12e504 */
[----:B------:R-:W-:Y:S05]  /*45f60*/  EXIT ;  /* 0x000000000000794d */ /* 0x000fea0003800000 */
.L_x_1299:
        /* <DEDUP_REMOVED lines=13> */
.L_x_1301:
        /* <DEDUP_REMOVED lines=8> */
.L_x_1302:
[----:B------:R-:W-:Y:S05]  /*460c0*/  BSYNC.RECONVERGENT B0 ;  /* 0x0000000000007941 */ /* 0x000fea0003800200 */
.L_x_1300:
        /* <DEDUP_REMOVED lines=17> */
.L_x_1304:
[CC--:B------:R-:W-:Y:S01]  /*461e0*/  SHF.L.U64.HI R7, R10.reuse, R13.reuse, R12 ;  /* 0x0000000d0a077219 */ /* 0x0c0fe2000001020c */
[----:B------:R-:W-:Y:S01]  /*461f0*/  IMAD.WIDE.U32 R4, R5, 0x8, R8 ;  /* 0x0000000805047825 */ /* 0x000fe200078e0008 */
[----:B------:R-:W-:-:S05]  /*46200*/  SHF.L.U32 R6, R10, R13, RZ ;  /* 0x0000000d0a067219 */ /* 0x000fca00000006ff */
[----:B------:R1:W-:Y:S02]  /*46210*/  REDG.E.OR.64.STRONG.GPU desc[UR4][R4.64], R6 ;  /* 0x000000060400798e */ /* 0x0003e4000f12e504 */
.L_x_1305:
[----:B------:R-:W-:Y:S05]  /*46220*/  BSYNC.RECONVERGENT B0 ;  /* 0x0000000000007941 */ /* 0x000fea0003800200 */
.L_x_1303:
        /* <DEDUP_REMOVED lines=30> */
.L_x_1307:
[CC--:B------:R-:W-:Y:S02]  /*46410*/  SHF.L.U64.HI R7, R4.reuse, R17.reuse, R14 ;  /* 0x0000001104077219 */ /* 0x0c0fe4000001020e */
[----:B------:R-:W-:Y:S01]  /*46420*/  SHF.L.U32 R6, R4, R17, RZ ;  /* 0x0000001104067219 */ /* 0x000fe200000006ff */
[----:B------:R-:W-:-:S05]  /*46430*/  IMAD.WIDE.U32 R4, R15, 0x8, R8 ;  /* 0x000000080f047825 */ /* 0x000fca00078e0008 */
[----:B------:R1:W-:Y:S02]  /*46440*/  REDG.E.OR.64.STRONG.GPU desc[UR4][R4.64], R6 ;  /* 0x000000060400798e */ /* 0x0003e4000f12e504 */
.L_x_1308:
[----:B------:R-:W-:Y:S05]  /*46450*/  BSYNC.RECONVERGENT B0 ;  /* 0x0000000000007941 */ /* 0x000fea0003800200 */
.L_x_1306:
        /* <DEDUP_REMOVED lines=30> */
.L_x_1310:
[CC--:B------:R-:W-:Y:S02]  /*46640*/  SHF.L.U64.HI R7, R4.reuse, R17.reuse, R14 ;  /* 0x0000001104077219 */ /* 0x0c0fe4000001020e */
[----:B------:R-:W-:Y:S01]  /*46650*/  SHF.L.U32 R6, R4, R17, RZ ;  /* 0x0000001104067219 */ /* 0x000fe200000006ff */
[----:B------:R-:W-:-:S05]  /*46660*/  IMAD.WIDE.U32 R4, R15, 0x8, R8 ;  /* 0x000000080f047825 */ /* 0x000fca00078e0008 */
[----:B------:R1:W-:Y:S02]  /*46670*/  REDG.E.OR.64.STRONG.GPU desc[UR4][R4.64], R6 ;  /* 0x000000060400798e */ /* 0x0003e4000f12e504 */
.L_x_1311:
[----:B------:R-:W-:Y:S05]  /*46680*/  BSYNC.RECONVERGENT B0 ;  /* 0x0000000000007941 */ /* 0x000fea0003800200 */
.L_x_1309:
        /* <DEDUP_REMOVED lines=30> */
.L_x_1313:
[CC--:B------:R-:W-:Y:S02]  /*46870*/  SHF.L.U64.HI R7, R4.reuse, R17.reuse, R14 ;  /* 0x0000001104077219 */ /* 0x0c0fe4000001020e */
[----:B------:R-:W-:Y:S01]  /*46880*/  SHF.L.U32 R6, R4, R17, RZ ;  /* 0x0000001104067219 */ /* 0x000fe200000006ff */
[----:B------:R-:W-:-:S05]  /*46890*/  IMAD.WIDE.U32 R4, R15, 0x8, R8 ;  /* 0x000000080f047825 */ /* 0x000fca00078e0008 */
[----:B------:R1:W-:Y:S02]  /*468a0*/  REDG.E.OR.64.STRONG.GPU desc[UR4][R4.64], R6 ;  /* 0x000000060400798e */ /* 0x0003e4000f12e504 */
.L_x_1314:
[----:B------:R-:W-:Y:S05]  /*468b0*/  BSYNC.RECONVERGENT B0 ;  /* 0x0000000000007941 */ /* 0x000fea0003800200 */
.L_x_1312:
        /* <DEDUP_REMOVED lines=30> */
.L_x_1316:
[CC--:B------:R-:W-:Y:S02]  /*46aa0*/  SHF.L.U64.HI R7, R4.reuse, R17.reuse, R14 ;  /* 0x0000001104077219 */ /* 0x0c0fe4000001020e */
[----:B------:R-:W-:Y:S01]  /*46ab0*/  SHF.L.U32 R6, R4, R17, RZ ;  /* 0x0000001104067219 */ /* 0x000fe200000006ff */
[----:B------:R-:W-:-:S05]  /*46ac0*/  IMAD.WIDE.U32 R4, R15, 0x8, R8 ;  /* 0x000000080f047825 */ /* 0x000fca00078e0008 */
[----:B------:R1:W-:Y:S02]  /*46ad0*/  REDG.E.OR.64.STRONG.GPU desc[UR4][R4.64], R6 ;  /* 0x000000060400798e */ /* 0x0003e4000f12e504 */
.L_x_1317:
[----:B------:R-:W-:Y:S05]  /*46ae0*/  BSYNC.RECONVERGENT B0 ;  /* 0x0000000000007941 */ /* 0x000fea0003800200 */
.L_x_1315:
        /* <DEDUP_REMOVED lines=30> */
.L_x_1319:
[CC--:B------:R-:W-:Y:S02]  /*46cd0*/  SHF.L.U64.HI R7, R4.reuse, R17.reuse, R14 ;  /* 0x0000001104077219 */ /* 0x0c0fe4000001020e */
[----:B------:R-:W-:Y:S01]  /*46ce0*/  SHF.L.U32 R6, R4, R17, RZ ;  /* 0x0000001104067219 */ /* 0x000fe200000006ff */
[----:B------:R-:W-:-:S05]  /*46cf0*/  IMAD.WIDE.U32 R4, R15, 0x8, R8 ;  /* 0x000000080f047825 */ /* 0x000fca00078e0008 */
[----:B------:R1:W-:Y:S02]  /*46d00*/  REDG.E.OR.64.STRONG.GPU desc[UR4][R4.64], R6 ;  /* 0x000000060400798e */ /* 0x0003e4000f12e504 */
.L_x_1320:
[----:B------:R-:W-:Y:S05]  /*46d10*/  BSYNC.RECONVERGENT B0 ;  /* 0x0000000000007941 */ /* 0x000fea0003800200 */
.L_x_1318:
        /* <DEDUP_REMOVED lines=30> */
.L_x_1322:
[CC--:B------:R-:W-:Y:S02]  /*46f00*/  SHF.L.U64.HI R7, R4.reuse, R17.reuse, R14 ;  /* 0x0000001104077219 */ /* 0x0c0fe4000001020e */
[----:B------:R-:W-:Y:S01]  /*46f10*/  SHF.L.U32 R6, R4, R17, RZ ;  /* 0x0000001104067219 */ /* 0x000fe200000006ff */
[----:B------:R-:W-:-:S05]  /*46f20*/  IMAD.WIDE.U32 R4, R15, 0x8, R8 ;  /* 0x000000080f047825 */ /* 0x000fca00078e0008 */
[----:B------:R1:W-:Y:S02]  /*46f30*/  REDG.E.OR.64.STRONG.GPU desc[UR4][R4.64], R6 ;  /* 0x000000060400798e */ /* 0x0003e4000f12e504 */
.L_x_1323:
[----:B------:R-:W-:Y:S05]  /*46f40*/  BSYNC.RECONVERGENT B0 ;  /* 0x0000000000007941 */ /* 0x000fea0003800200 */
.L_x_1321:
        /* <DEDUP_REMOVED lines=30> */
.L_x_1325:
[CC--:B------:R-:W-:Y:S02]  /*47130*/  SHF.L.U64.HI R7, R4.reuse, R17.reuse, R14 ;  /* 0x0000001104077219 */ /* 0x0c0fe4000001020e */
[----:B------:R-:W-:Y:S01]  /*47140*/  SHF.L.U32 R6, R4, R17, RZ ;  /* 0x0000001104067219 */ /* 0x000fe200000006ff */
[----:B------:R-:W-:-:S05]  /*47150*/  IMAD.WIDE.U32 R4, R15, 0x8, R8 ;  /* 0x000000080f047825 */ /* 0x000fca00078e0008 */
[----:B------:R1:W-:Y:S02]  /*47160*/  REDG.E.OR.64.STRONG.GPU desc[UR4][R4.64], R6 ;  /* 0x000000060400798e */ /* 0x0003e4000f12e504 */
.L_x_1326:
[----:B------:R-:W-:Y:S05]  /*47170*/  BSYNC.RECONVERGENT B0 ;  /* 0x0000000000007941 */ /* 0x000fea0003800200 */
.L_x_1324:
        /* <DEDUP_REMOVED lines=17> */
.L_x_1328:
[CC--:B------:R-:W-:Y:S01]  /*47290*/  SHF.L.U64.HI R7, R10.reuse, R13.reuse, R12 ;  /* 0x0000000d0a077219 */ /* 0x0c0fe2000001020c */
[----:B------:R-:W-:Y:S01]  /*472a0*/  IMAD.WIDE.U32 R4, R5, 0x8, R8 ;  /* 0x0000000805047825 */ /* 0x000fe200078e0008 */
[----:B------:R-:W-:-:S05]  /*472b0*/  SHF.L.U32 R6, R10, R13, RZ ;  /* 0x0000000d0a067219 */ /* 0x000fca00000006ff */
[----:B------:R1:W-:Y:S02]  /*472c0*/  REDG.E.OR.64.STRONG.GPU desc[UR4][R4.64], R6 ;  /* 0x000000060400798e */ /* 0x0003e4000f12e504 */
.L_x_1329:
[----:B------:R-:W-:Y:S05]  /*472d0*/  BSYNC.RECONVERGENT B0 ;  /* 0x0000000000007941 */ /* 0x000fea0003800200 */
.L_x_1327:
        /* <DEDUP_REMOVED lines=30> */
.L_x_1331:
[CC--:B------:R-:W-:Y:S02]  /*474c0*/  SHF.L.U64.HI R7, R4.reuse, R17.reuse, R14 ;  /* 0x0000001104077219 */ /* 0x0c0fe4000001020e */
[----:B------:R-:W-:Y:S01]  /*474d0*/  SHF.L.U32 R6, R4, R17, RZ ;  /* 0x0000001104067219 */ /* 0x000fe200000006ff */
[----:B------:R-:W-:-:S05]  /*474e0*/  IMAD.WIDE.U32 R4, R15, 0x8, R8 ;  /* 0x000000080f047825 */ /* 0x000fca00078e0008 */
[----:B------:R1:W-:Y:S02]  /*474f0*/  REDG.E.OR.64.STRONG.GPU desc[UR4][R4.64], R6 ;  /* 0x000000060400798e */ /* 0x0003e4000f12e504 */
.L_x_1332:
[----:B------:R-:W-:Y:S05]  /*47500*/  BSYNC.RECONVERGENT B0 ;  /* 0x0000000000007941 */ /* 0x000fea0003800200 */
.L_x_1330:
        /* <DEDUP_REMOVED lines=30> */
.L_x_1334:
[CC--:B------:R-:W-:Y:S02]  /*476f0*/  SHF.L.U64.HI R7, R4.reuse, R17.reuse, R14 ;  /* 0x0000001104077219 */ /* 0x0c0fe4000001020e */
[----:B------:R-:W-:Y:S01]  /*47700*/  SHF.L.U32 R6, R4, R17, RZ ;  /* 0x0000001104067219 */ /* 0x000fe200000006ff */
[----:B------:R-:W-:-:S05]  /*47710*/  IMAD.WIDE.U32 R4, R15, 0x8, R8 ;  /* 0x000000080f047825 */ /* 0x000fca00078e0008 */
[----:B------:R1:W-:Y:S02]  /*47720*/  REDG.E.OR.64.STRONG.GPU desc[UR4][R4.64], R6 ;  /* 0x000000060400798e */ /* 0x0003e4000f12e504 */
.L_x_1335:
[----:B------:R-:W-:Y:S05]  /*47730*/  BSYNC.RECONVERGENT B0 ;  /* 0x0000000000007941 */ /* 0x000fea0003800200 */
.L_x_1333:
        /* <DEDUP_REMOVED lines=30> */
.L_x_1337:
[CC--:B------:R-:W-:Y:S02]  /*47920*/  SHF.L.U64.HI R7, R4.reuse, R17.reuse, R14 ;  /* 0x0000001104077219 */ /* 0x0c0fe4000001020e */
[----:B------:R-:W-:Y:S01]  /*47930*/  SHF.L.U32 R6, R4, R17, RZ ;  /* 0x0000001104067219 */ /* 0x000fe200000006ff */
[----:B------:R-:W-:-:S05]  /*47940*/  IMAD.WIDE.U32 R4, R15, 0x8, R8 ;  /* 0x000000080f047825 */ /* 0x000fca00078e0008 */
[----:B------:R1:W-:Y:S02]  /*47950*/  REDG.E.OR.64.STRONG.GPU desc[UR4][R4.64], R6 ;  /* 0x000000060400798e */ /* 0x0003e4000f12e504 */
.L_x_1338:
[----:B------:R-:W-:Y:S05]  /*47960*/  BSYNC.RECONVERGENT B0 ;  /* 0x0000000000007941 */ /* 0x000fea0003800200 */
.L_x_1336:
        /* <DEDUP_REMOVED lines=30> */
.L_x_1340:
[CC--:B------:R-:W-:Y:S02]  /*47b50*/  SHF.L.U64.HI R7, R4.reuse, R17.reuse, R14 ;  /* 0x0000001104077219 */ /* 0x0c0fe4000001020e */
[----:B------:R-:W-:Y:S01]  /*47b60*/  SHF.L.U32 R6, R4, R17, RZ ;  /* 0x0000001104067219 */ /* 0x000fe200000006ff */
[----:B------:R-:W-:-:S05]  /*47b70*/  IMAD.WIDE.U32 R4, R15, 0x8, R8 ;  /* 0x000000080f047825 */ /* 0x000fca00078e0008 */
[----:B------:R1:W-:Y:S02]  /*47b80*/  REDG.E.OR.64.STRONG.GPU desc[UR4][R4.64], R6 ;  /* 0x000000060400798e */ /* 0x0003e4000f12e504 */
.L_x_1341:
[----:B------:R-:W-:Y:S05]  /*47b90*/  BSYNC.RECONVERGENT B0 ;  /* 0x0000000000007941 */ /* 0x000fea0003800200 */
.L_x_1339:
        /* <DEDUP_REMOVED lines=30> */
.L_x_1343:
[CC--:B------:R-:W-:Y:S02]  /*47d80*/  SHF.L.U64.HI R7, R4.reuse, R17.reuse, R14 ;  /* 0x0000001104077219 */ /* 0x0c0fe4000001020e */
[----:B------:R-:W-:Y:S01]  /*47d90*/  SHF.L.U32 R6, R4, R17, RZ ;  /* 0x0000001104067219 */ /* 0x000fe200000006ff */
[----:B------:R-:W-:-:S05]  /*47da0*/  IMAD.WIDE.U32 R4, R15, 0x8, R8 ;  /* 0x000000080f047825 */ /* 0x000fca00078e0008 */
[----:B------:R1:W-:Y:S02]  /*47db0*/  REDG.E.OR.64.STRONG.GPU desc[UR4][R4.64], R6 ;  /* 0x000000060400798e */ /* 0x0003e4000f12e504 */
.L_x_1344:
[----:B------:R-:W-:Y:S05]  /*47dc0*/  BSYNC.RECONVERGENT B0 ;  /* 0x0000000000007941 */ /* 0x000fea0003800200 */
.L_x_1342:
        /* <DEDUP_REMOVED lines=30> */
.L_x_1346:
[CC--:B------:R-:W-:Y:S02]  /*47fb0*/  SHF.L.U64.HI R7, R4.reuse, R17.reuse, R14 ;  /* 0x0000001104077219 */ /* 0x0c0fe4000001020e */
[----:B------:R-:W-:Y:S01]  /*47fc0*/  SHF.L.U32 R6, R4, R17, RZ ;  /* 0x0000001104067219 */ /* 0x000fe200000006ff */
[----:B------:R-:W-:-:S05]  /*47fd0*/  IMAD.WIDE.U32 R4, R15, 0x8, R8 ;  /* 0x000000080f047825 */ /* 0x000fca00078e0008 */
[----:B------:R1:W-:Y:S02]  /*47fe0*/  REDG.E.OR.64.STRONG.GPU desc[UR4][R4.64], R6 ;  /* 0x000000060400798e */ /* 0x0003e4000f12e504 */
.L_x_1347:
[----:B------:R-:W-:Y:S05]  /*47ff0*/  BSYNC.RECONVERGENT B0 ;  /* 0x0000000000007941 */ /* 0x000fea0003800200 */
.L_x_1345:
        /* <DEDUP_REMOVED lines=30> */
.L_x_1349:
[CC--:B------:R-:W-:Y:S02]  /*481e0*/  SHF.L.U64.HI R7, R4.reuse, R17.reuse, R14 ;  /* 0x0000001104077219 */ /* 0x0c0fe4000001020e */
[----:B------:R-:W-:Y:S01]  /*481f0*/  SHF.L.U32 R6, R4, R17, RZ ;  /* 0x0000001104067219 */ /* 0x000fe200000006ff */
[----:B------:R-:W-:-:S05]  /*48200*/  IMAD.WIDE.U32 R4, R15, 0x8, R8 ;  /* 0x000000080f047825 */ /* 0x000fca00078e0008 */
[----:B------:R1:W-:Y:S02]  /*48210*/  REDG.E.OR.64.STRONG.GPU desc[UR4][R4.64], R6 ;  /* 0x000000060400798e */ /* 0x0003e4000f12e504 */
.L_x_1350:
[----:B------:R-:W-:Y:S05]  /*48220*/  BSYNC.RECONVERGENT B0 ;  /* 0x0000000000007941 */ /* 0x000fea0003800200 */
.L_x_1348:
        /* <DEDUP_REMOVED lines=16> */
.L_x_1351:
[C---:B------:R-:W-:Y:S01]  /*48330*/  SHF.L.U64.HI R3, R4.reuse, 0x11, R0 ;  /* 0x0000001104037819 */ /* 0x040fe20000010200 */
[----:B------:R-:W-:Y:S02]  /*48340*/  IMAD.SHL.U32 R2, R4, 0x20000, RZ ;  /* 0x0002000004027824 */ /* 0x000fe400078e00ff */
[----:B------:R-:W-:-:S05]  /*48350*/  IMAD.WIDE.U32 R8, R7, 0x8, R8 ;  /* 0x0000000807087825 */ /* 0x000fca00078e0008 */
[----:B------:R-:W-:Y:S01]  /*48360*/  REDG.E.OR.64.STRONG.GPU desc[UR4][R8.64], R2 ;  /* 0x000000020800798e */ /* 0x000fe2000f12e504 */
[----:B------:R-:W-:Y:S05]  /*48370*/  EXIT ;  /* 0x000000000000794d */ /* 0x000fea0003800000 */
.L_x_752:
        /* <DEDUP_REMOVED lines=20> */
[----:B------:R-:W5:Y:S04]  /*484c0*/  LDG.E.64.CONSTANT R4, desc[UR4][R2.64+0x800] ;  /* 0x0008000402047981 */ /* 0x000f68000c1e9b00 */
[----:B------:R-:W5:Y:S04]  /*484d0*/  LDG.E.64.CONSTANT R14, desc[UR4][R2.64+0x700] ;  /* 0x00070004020e7981 */ /* 0x000f68000c1e9b00 */
[----:B------:R-:W5:Y:S01]  /*484e0*/  LDG.E.64.CONSTANT R6, desc[UR4][R2.64+0x900] ;  /* 0x0009000402067981 */ /* 0x000f62000c1e9b00 */
[----:B------:R-:W-:Y:S01]  /*484f0*/  SHF.R.U32.HI R25, RZ, 0x6, R0 ;  /* 0x00000006ff197819 */ /* 0x000fe20000011600 */
[----:B------:R-:W-:-:S04]  /*48500*/  IMAD.MOV.U32 R28, RZ, RZ, RZ ;  /* 0x000000ffff1c7224 */ /* 0x000fc800078e00ff */
[----:B------:R-:W-:-:S04]  /*48510*/  IMAD.WIDE.U32 R24, R25, 0x8, R8 ;  /* 0x0000000819187825 */ /* 0x000fc800078e0008 */
[----:B------:R-:W-:Y:S02]  /*48520*/  IMAD.MOV.U32 R35, RZ, RZ, RZ ;  /* 0x000000ffff237224 */ /* 0x000fe400078e00ff */
[C---:B--2---:R-:W-:Y:S01]  /*48530*/  IMAD.SHL.U32 R29, R12.reuse, 0x40000, RZ ;  /* 0x000400000c1d7824 */ /* 0x044fe200078e00ff */
[--C-:B------:R-:W-:Y:S02]  /*48540*/  SHF.R.U32.HI R30, RZ, 0xe, R13.reuse ;  /* 0x0000000eff1e7819 */ /* 0x100fe4000001160d */
[----:B------:R-:W-:Y:S02]  /*48550*/  SHF.R.U64 R32, R12, 0xe, R13 ;  /* 0x0000000e0c207819 */ /* 0x000fe4000000120d */
[----:B------:R-:W2:Y:S01]  /*48560*/  LDG.E.64.CONSTANT R12, desc[UR4][R2.64+0xa00] ;  /* 0x000a0004020c7981 */ /* 0x000ea2000c1e9b00 */
[----:B---3--:R-:W-:Y:S02]  /*48570*/  LOP3.LUT R27, R27, 0x3ffff, RZ, 0xc0, !PT ;  /* 0x0003ffff1b1b7812 */ /* 0x008fe400078ec0ff */
[----:B------:R-:W-:-:S02]  /*48580*/  LOP3.LUT R33, R30, 0xf, RZ, 0xc0, !PT ;  /* 0x0000000f1e217812 */ /* 0x000fc400078ec0ff */
[C---:B----4-:R-:W-:Y:S01]  /*48590*/  SHF.R.U64 R34, R20.reuse, 0x1c, R21 ;  /* 0x0000001c14227819 */ /* 0x050fe20000001215 */
[----:B------:R0:W-:Y:S04]  /*485a0*/  REDG.E.OR.64.STRONG.GPU desc[UR4][R24.64], R26 ;  /* 0x0000001a1800798e */ /* 0x0001e8000f12e504 */
[----:B------:R-:W-:Y:S04]  /*485b0*/  REDG.E.OR.64.STRONG.GPU desc[UR4][R24.64], R28 ;  /* 0x0000001c1800798e */ /* 0x000fe8000f12e504 */
[----:B------:R1:W-:Y:S01]  /*485c0*/  REDG.E.OR.64.STRONG.GPU desc[UR4][R24.64+0x8], R32 ;  /* 0x000008201800798e */ /* 0x0003e2000f12e504 */
[----:B0-----:R-:W-:-:S03]  /*485d0*/  IMAD.SHL.U32 R27, R20, 0x10, RZ ;  /* 0x00000010141b7824 */ /* 0x001fc600078e00ff */
[----:B------:R-:W3:Y:S01]  /*485e0*/  LDG.E.64.CONSTANT R20, desc[UR4][R2.64+0xb00] ;  /* 0x000b000402147981 */ /* 0x000ee2000c1e9b00 */
[----:B-1----:R-:W-:Y:S01]  /*485f0*/  VIADD R24, R0, 0x96 ;  /* 0x0000009600187836 */ /* 0x002fe20000000000 */
[--C-:B-----5:R-:W-:Y:S02]  /*48600*/  SHF.R.U32.HI R28, RZ, 0xa, R23.reuse ;  /* 0x0000000aff1c7819 */ /* 0x120fe40000011617 */
[C---:B------:R-:W-:Y:S02]  /*48610*/  SHF.L.U64.HI R25, R22.reuse, 0x16, R23 ;  /* 0x0000001616197819 */ /* 0x040fe40000010217 */
[----:B------:R-:W-:Y:S01]  /*48620*/  SHF.R.U32.HI R33, RZ, 0x6, R24 ;  /* 0x00000006ff217819 */ /* 0x000fe20000011618 */
[----:B------:R-:W-:Y:S02]  /*48630*/  IMAD.SHL.U32 R24, R22, 0x400000, RZ ;  /* 0x0040000016187824 */ /* 0x000fe400078e00ff */
[----:B------:R-:W4:Y:S01]  /*48640*/  LDG.E.64.CONSTANT R22, desc[UR4][R2.64+0xc00] ;  /* 0x000c000402167981 */ /* 0x000f22000c1e9b00 */
[----:B------:R-:W-:-:S05]  /*48650*/  VIADD R30, R0, 0x64 ;  /* 0x00000064001e7836 */ /* 0x000fca0000000000 */
[----:B------:R-:W-:Y:S01]  /*48660*/  SHF.R.U32.HI R31, RZ, 0x6, R30 ;  /* 0x00000006ff1f7819 */ /* 0x000fe2000001161e */
[----:B------:R-:W-:-:S04]  /*48670*/  IMAD.MOV.U32 R26, RZ, RZ, RZ ;  /* 0x000000ffff1a7224 */ /* 0x000fc800078e00ff */
[----:B------:R-:W-:Y:S01]  /*48680*/  IMAD.WIDE.U32 R30, R31, 0x8, R8 ;  /* 0x000000081f1e7825 */ /* 0x000fe200078e0008 */
[----:B------:R-:W-:-:S04]  /*48690*/  LOP3.LUT R34, R34, 0x3fffff, RZ, 0xc0, !PT ;  /* 0x003fffff22227812 */ /* 0x000fc800078ec0ff */
[----:B------:R0:W-:Y:S01]  /*486a0*/  REDG.E.OR.64.STRONG.GPU desc[UR4][R30.64], R26 ;  /* 0x0000001a1e00798e */ /* 0x0001e2000f12e504 */
[----:B------:R-:W-:Y:S01]  /*486b0*/  IMAD.WIDE.U32 R32, R33, 0x8, R8 ;  /* 0x0000000821207825 */ /* 0x000fe200078e0008 */
[----:B------:R-:W-:Y:S02]  /*486c0*/  SHF.L.U64.HI R17, R16, 0x8, R17 ;  /* 0x0000000810117819 */ /* 0x000fe40000010211 */
[----:B------:R1:W-:Y:S01]  /*486d0*/  REDG.E.OR.64.STRONG.GPU desc[UR4][R30.64+0x8], R34 ;  /* 0x000008221e00798e */ /* 0x0003e2000f12e504 */
[----:B------:R-:W-:Y:S01]  /*486e0*/  LOP3.LUT R28, R28, 0xff, RZ, 0xc0, !PT ;  /* 0x000000ff1c1c7812 */ /* 0x000fe200078ec0ff */
[----:B------:R-:W-:Y:S02]  /*486f0*/  IMAD.MOV.U32 R29, RZ, RZ, RZ ;  /* 0x000000ffff1d7224 */ /* 0x000fe400078e00ff */
[----:B------:R-:W-:Y:S01]  /*48700*/  IMAD.SHL.U32 R16, R16, 0x100, RZ ;  /* 0x0000010010107824 */ /* 0x000fe200078e00ff */
[----:B------:R5:W-:Y:S01]  /*48710*/  REDG.E.OR.64.STRONG.GPU desc[UR4][R32.64], R24 ;  /* 0x000000182000798e */ /* 0x000be2000f12e504 */
[----:B0-----:R-:W-:-:S03]  /*48720*/  VIADD R26, R0, 0xc8 ;  /* 0x000000c8001a7836 */ /* 0x001fc60000000000 */
[----:B------:R0:W-:Y:S02]  /*48730*/  REDG.E.OR.64.STRONG.GPU desc[UR4][R32.64+0x8], R28 ;  /* 0x0000081c2000798e */ /* 0x0001e4000f12e504 */
[----:B-1----:R-:W-:Y:S02]  /*48740*/  SHF.R.U32.HI R31, RZ, 0x6, R26 ;  /* 0x00000006ff1f7819 */ /* 0x002fe4000001161a */
[----:B------:R-:W-:Y:S01]  /*48750*/  LOP3.LUT R16, R16, 0xffffff00, RZ, 0xc0, !PT ;  /* 0xffffff0010107812 */ /* 0x000fe200078ec0ff */
[----:B-----5:R-:W-:Y:S01]  /*48760*/  VIADD R24, R0, 0xfa ;  /* 0x000000fa00187836 */ /* 0x020fe20000000000 */
[----:B------:R-:W-:Y:S01]  /*48770*/  LOP3.LUT R17, R17, 0x3ffffff, RZ, 0xc0, !PT ;  /* 0x03ffffff11117812 */ /* 0x000fe200078ec0ff */
[----:B------:R-:W-:-:S04]  /*48780*/  IMAD.WIDE.U32 R30, R31, 0x8, R8 ;  /* 0x000000081f1e7825 */ /* 0x000fc800078e0008 */
[----:B0-----:R-:W-:Y:S01]  /*48790*/  VIADD R28, R0, 0x12c ;  /* 0x0000012c001c7836 */ /* 0x001fe20000000000 */
[----:B------:R-:W-:Y:S01]  /*487a0*/  SHF.R.U32.HI R27, RZ, 0x6, R24 ;  /* 0x00000006ff1b7819 */ /* 0x000fe20000011618 */
[----:B------:R0:W-:Y:S01]  /*487b0*/  REDG.E.OR.64.STRONG.GPU desc[UR4][R30.64], R16 ;  /* 0x000000101e00798e */ /* 0x0001e2000f12e504 */
[--C-:B------:R-:W-:Y:S01]  /*487c0*/  SHF.R.U32.HI R24, RZ, 0x6, R19.reuse ;  /* 0x00000006ff187819 */ /* 0x100fe20000011613 */
[C---:B------:R-:W-:Y:S01]  /*487d0*/  IMAD.SHL.U32 R25, R18.reuse, 0x4000000, RZ ;  /* 0x0400000012197824 */ /* 0x040fe200078e00ff */
[----:B------:R-:W-:Y:S01]  /*487e0*/  SHF.R.U64 R18, R18, 0x6, R19 ;  /* 0x0000000612127819 */ /* 0x000fe20000001213 */
[----:B------:R-:W-:Y:S01]  /*487f0*/  IMAD.WIDE.U32 R26, R27, 0x8, R8 ;  /* 0x000000081b1a7825 */ /* 0x000fe200078e0008 */
[----:B------:R-:W-:Y:S02]  /*48800*/  LOP3.LUT R19, R24, 0xfff, RZ, 0xc0, !PT ;  /* 0x00000fff18137812 */ /* 0x000fe400078ec0ff */
[----:B------:R-:W-:Y:S01]  /*48810*/  SHF.R.U64 R32, R10, 0x14, R11 ;  /* 0x000000140a207819 */ /* 0x000fe2000000120b */
[----:B------:R-:W-:-:S02]  /*48820*/  IMAD.MOV.U32 R24, RZ, RZ, RZ ;  /* 0x000000ffff187224 */ /* 0x000fc400078e00ff */
[----:B------:R-:W-:Y:S01]  /*48830*/  IMAD.SHL.U32 R11, R10, 0x1000, RZ ;  /* 0x000010000a0b7824 */ /* 0x000fe200078e00ff */
[----:B0-----:R-:W-:Y:S01]  /*48840*/  SHF.R.U32.HI R31, RZ, 0x6, R28 ;  /* 0x00000006ff1f7819 */ /* 0x001fe2000001161c */
[----:B------:R-:W5:Y:S01]  /*48850*/  LDG.E.64.CONSTANT R16, desc[UR4][R2.64+0xd00] ;  /* 0x000d000402107981 */ /* 0x000f62000c1e9b00 */
[----:B------:R-:W-:Y:S01]  /*48860*/  IMAD.MOV.U32 R10, RZ, RZ, RZ ;  /* 0x000000ffff0a7224 */ /* 0x000fe200078e00ff */
[----:B------:R-:W-:Y:S01]  /*48870*/  LOP3.LUT R32, R32, 0x3fffffff, RZ, 0xc0, !PT ;  /* 0x3fffffff20207812 */ /* 0x000fe200078ec0ff */
[----:B------:R-:W-:Y:S01]  /*48880*/  IMAD.MOV.U32 R33, RZ, RZ, RZ ;  /* 0x000000ffff217224 */ /* 0x000fe200078e00ff */
[----:B------:R-:W-:Y:S01]  /*48890*/  REDG.E.OR.64.STRONG.GPU desc[UR4][R26.64], R24 ;  /* 0x000000181a00798e */ /* 0x000fe2000f12e504 */
[----:B------:R-:W-:-:S03]  /*488a0*/  IMAD.WIDE.U32 R30, R31, 0x8, R8 ;  /* 0x000000081f1e7825 */ /* 0x000fc600078e0008 */
[----:B------:R0:W-:Y:S01]  /*488b0*/  REDG.E.OR.64.STRONG.GPU desc[UR4][R26.64+0x8], R18 ;  /* 0x000008121a00798e */ /* 0x0001e2000f12e504 */
[----:B------:R-:W-:-:S03]  /*488c0*/  VIADD R28, R0, 0x15e ;  /* 0x0000015e001c7836 */ /* 0x000fc60000000000 */
[----:B------:R-:W-:Y:S04]  /*488d0*/  REDG.E.OR.64.STRONG.GPU desc[UR4][R30.64], R10 ;  /* 0x0000000a1e00798e */ /* 0x000fe8000f12e504 */
[----:B------:R1:W-:Y:S01]  /*488e0*/  REDG.E.OR.64.STRONG.GPU desc[UR4][R30.64+0x8], R32 ;  /* 0x000008201e00798e */ /* 0x0003e2000f12e504 */
[----:B------:R-:W-:-:S03]  /*488f0*/  SHF.R.U32.HI R29, RZ, 0x6, R28 ;  /* 0x00000006ff1d7819 */ /* 0x000fc6000001161c */
[----:B0-----:R-:W5:Y:S01]  /*48900*/  LDG.E.64.CONSTANT R18, desc[UR4][R2.64+0xe00] ;  /* 0x000e000402127981 */ /* 0x001f62000c1e9b00 */
[C---:B------:R-:W-:Y:S01]  /*48910*/  SHF.L.U64.HI R25, R14.reuse, 0x1e, R15 ;  /* 0x0000001e0e197819 */ /* 0x040fe2000001020f */
[----:B------:R-:W-:Y:S01]  /*48920*/  IMAD.SHL.U32 R24, R14, 0x40000000, RZ ;  /* 0x400000000e187824 */ /* 0x000fe200078e00ff */
[C-C-:B-1----:R-:W-:Y:S01]  /*48930*/  SHF.L.U64.HI R33, R4.reuse, 0x10, R5.reuse ;  /* 0x0000001004217819 */ /* 0x142fe20000010205 */
[----:B------:R-:W-:Y:S01]  /*48940*/  IMAD.U32 R32, R4, 0x10000, RZ ;  /* 0x0001000004207824 */ /* 0x000fe200078e00ff */
[----:B------:R-:W-:Y:S02]  /*48950*/  SHF.R.U32.HI R30, RZ, 0x10, R5 ;  /* 0x00000010ff1e7819 */ /* 0x000fe40000011605 */
[----:B------:R-:W5:Y:S01]  /*48960*/  LDG.E.64.CONSTANT R4, desc[UR4][R2.64+0xf00] ;  /* 0x000f000402047981 */ /* 0x000f62000c1e9b00 */
[----:B------:R-:W-:Y:S01]  /*48970*/  VIADD R14, R0, 0x190 ;  /* 0x00000190000e7836 */ /* 0x000fe20000000000 */
[----:B------:R-:W-:Y:S01]  /*48980*/  SHF.R.U32.HI R26, RZ, 0x2, R15 ;  /* 0x00000002ff1a7819 */ /* 0x000fe2000001160f */
[----:B------:R-:W-:-:S04]  /*48990*/  IMAD.WIDE.U32 R28, R29, 0x8, R8 ;  /* 0x000000081d1c7825 */ /* 0x000fc800078e0008 */
[----:B------:R-:W-:Y:S01]  /*489a0*/  VIADD R11, R0, 0x1c2 ;  /* 0x000001c2000b7836 */ /* 0x000fe20000000000 */
[----:B------:R-:W-:Y:S01]  /*489b0*/  SHF.R.U32.HI R15, RZ, 0x6, R14 ;  /* 0x00000006ff0f7819 */ /* 0x000fe2000001160e */
[----:B------:R0:W-:Y:S01]  /*489c0*/  REDG.E.OR.64.STRONG.GPU desc[UR4][R28.64], R24 ;  /* 0x000000181c00798e */ /* 0x0001e2000f12e504 */
[----:B------:R-:W-:Y:S01]  /*489d0*/  LOP3.LUT R26, R26, 0xffff, RZ, 0xc0, !PT ;  /* 0x0000ffff1a1a7812 */ /* 0x000fe200078ec0ff */
[----:B------:R-:W-:Y:S01]  /*489e0*/  IMAD.MOV.U32 R27, RZ, RZ, RZ ;  /* 0x000000ffff1b7224 */ /* 0x000fe200078e00ff */
[----:B------:R-:W-:Y:S02]  /*489f0*/  SHF.L.U64.HI R10, R6, 0x2, R7 ;  /* 0x00000002060a7819 */ /* 0x000fe40000010207 */
[----:B------:R-:W-:Y:S01]  /*48a00*/  SHF.R.U32.HI R11, RZ, 0x6, R11 ;  /* 0x00000006ff0b7819 */ /* 0x000fe2000001160b */
[----:B------:R-:W-:Y:S01]  /*48a10*/  IMAD.WIDE.U32 R14, R15, 0x8, R8 ;  /* 0x000000080f0e7825 */ /* 0x000fe200078e0008 */
[----:B------:R-:W-:Y:S01]  /*48a20*/  LOP3.LUT R30, R30, 0x3, RZ, 0xc0, !PT ;  /* 0x000000031e1e7812 */ /* 0x000fe200078ec0ff */
[----:B------:R1:W-:Y:S02]  /*48a30*/  REDG.E.OR.64.STRONG.GPU desc[UR4][R28.64+0x8], R26 ;  /* 0x0000081a1c00798e */ /* 0x0003e4000f12e504 */
[----:B------:R-:W-:-:S02]  /*48a40*/  IMAD.MOV.U32 R31, RZ, RZ, RZ ;  /* 0x000000ffff1f7224 */ /* 0x000fc400078e00ff */
[----:B------:R2:W-:Y:S01]  /*48a50*/  REDG.E.OR.64.STRONG.GPU desc[UR4][R14.64], R32 ;  /* 0x000000200e00798e */ /* 0x0005e2000f12e504 */
[----:B0-----:R-:W-:-:S03]  /*48a60*/  IMAD.SHL.U32 R24, R6, 0x4, RZ ;  /* 0x0000000406187824 */ /* 0x001fc600078e00ff */
[----:B------:R-:W5:Y:S04]  /*48a70*/  LDG.E.64.CONSTANT R6, desc[UR4][R2.64+0x1000] ;  /* 0x0010000402067981 */ /* 0x000f68000c1e9b00 */
[----:B------:R0:W-:Y:S01]  /*48a80*/  REDG.E.OR.64.STRONG.GPU desc[UR4][R14.64+0x8], R30 ;  /* 0x0000081e0e00798e */ /* 0x0001e2000f12e504 */
[----:B-1----:R-:W-:Y:S01]  /*48a90*/  LOP3.LUT R27, R10, 0xfffff, RZ, 0xc0, !PT ;  /* 0x000fffff0a1b7812 */ /* 0x002fe200078ec0ff */
[----:B------:R-:W-:Y:S02]  /*48aa0*/  IMAD.WIDE.U32 R28, R11, 0x8, R8 ;  /* 0x000000080b1c7825 */ /* 0x000fe400078e0008 */
[----:B------:R-:W5:Y:S01]  /*48ab0*/  LDG.E.64.CONSTANT R10, desc[UR4][R2.64+0x1100] ;  /* 0x00110004020a7981 */ /* 0x000f62000c1e9b00 */
[----:B------:R-:W-:Y:S01]  /*48ac0*/  LOP3.LUT R26, R24, 0xfffffffc, RZ, 0xc0, !PT ;  /* 0xfffffffc181a7812 */ /* 0x000fe200078ec0ff */
[----:B------:R-:W-:-:S02]  /*48ad0*/  VIADD R24, R0, 0x1f4 ;  /* 0x000001f400187836 */ /* 0x000fc40000000000 */
[----:B------:R-:W-:Y:S02]  /*48ae0*/  IMAD.MOV.U32 R34, RZ, RZ, RZ ;  /* 0x000000ffff227224 */ /* 0x000fe400078e00ff */
[----:B------:R1:W-:Y:S01]  /*48af0*/  REDG.E.OR.64.STRONG.GPU desc[UR4][R28.64], R26 ;  /* 0x0000001a1c00798e */ /* 0x0003e2000f12e504 */
[----:B------:R-:W-:-:S05]  /*48b00*/  SHF.R.U32.HI R25, RZ, 0x6, R24 ;  /* 0x00000006ff197819 */ /* 0x000fca0000011618 */
[----:B------:R-:W-:-:S04]  /*48b10*/  IMAD.WIDE.U32 R24, R25, 0x8, R8 ;  /* 0x0000000819187825 */ /* 0x000fc800078e0008 */
[C---:B--2---:R-:W-:Y:S01]  /*48b20*/  IMAD.SHL.U32 R35, R12.reuse, 0x100000, RZ ;  /* 0x001000000c237824 */ /* 0x044fe200078e00ff */
[--C-:B------:R-:W-:Y:S02]  /*48b30*/  SHF.R.U64 R32, R12, 0xc, R13.reuse ;  /* 0x0000000c0c207819 */ /* 0x100fe4000000120d */
[----:B0-----:R-:W-:Y:S02]  /*48b40*/  SHF.R.U32.HI R14, RZ, 0xc, R13 ;  /* 0x0000000cff0e7819 */ /* 0x001fe4000001160d */
[----:B------:R-:W2:Y:S02]  /*48b50*/  LDG.E.64.CONSTANT R12, desc[UR4][R2.64+0x1200] ;  /* 0x00120004020c7981 */ /* 0x000ea4000c1e9b00 */
[----:B------:R-:W-:Y:S02]  /*48b60*/  LOP3.LUT R33, R14, 0x3f, RZ, 0xc0, !PT ;  /* 0x0000003f0e217812 */ /* 0x000fe400078ec0ff */
[----:B------:R-:W2:Y:S04]  /*48b70*/  LDG.E.64.CONSTANT R14, desc[UR4][R2.64+0x1300] ;  /* 0x00130004020e7981 */ /* 0x000ea8000c1e9b00 */
[----:B------:R0:W-:Y:S04]  /*48b80*/  REDG.E.OR.64.STRONG.GPU desc[UR4][R24.64], R34 ;  /* 0x000000221800798e */ /* 0x0001e8000f12e504 */
[----:B------:R0:W-:Y:S01]  /*48b90*/  REDG.E.OR.64.STRONG.GPU desc[UR4][R24.64+0x8], R32 ;  /* 0x000008201800798e */ /* 0x0001e2000f12e504 */
[C---:B---3--:R-:W-:Y:S01]  /*48ba0*/  SHF.R.U64 R21, R20.reuse, 0x1a, R21 ;  /* 0x0000001a14157819 */ /* 0x048fe20000001215 */
[----:B-1----:R-:W-:-:S03]  /*48bb0*/  IMAD.SHL.U32 R27, R20, 0x40, RZ ;  /* 0x00000040141b7824 */ /* 0x002fc600078e00ff */
[----:B0-----:R-:W-:Y:S02]  /*48bc0*/  LOP3.LUT R34, R21, 0xffffff, RZ, 0xc0, !PT ;  /* 0x00ffffff15227812 */ /* 0x001fe400078ec0ff */
[----:B------:R-:W3:Y:S01]  /*48bd0*/  LDG.E.64.CONSTANT R20, desc[UR4][R2.64+0x1400] ;  /* 0x0014000402147981 */ /* 0x000ee2000c1e9b00 */
[----:B------:R-:W-:-:S05]  /*48be0*/  VIADD R24, R0, 0x258 ;  /* 0x0000025800187836 */ /* 0x000fca0000000000 */
[----:B------:R-:W-:Y:S01]  /*48bf0*/  SHF.R.U32.HI R33, RZ, 0x6, R24 ;  /* 0x00000006ff217819 */ /* 0x000fe20000011618 */
[C---:B----4-:R-:W-:Y:S01]  /*48c00*/  IMAD.SHL.U32 R24, R22.reuse, 0x1000000, RZ ;  /* 0x0100000016187824 */ /* 0x050fe200078e00ff */
[--C-:B------:R-:W-:Y:S02]  /*48c10*/  SHF.R.U32.HI R28, RZ, 0x8, R23.reuse ;  /* 0x00000008ff1c7819 */ /* 0x100fe40000011617 */
[----:B------:R-:W-:Y:S02]  /*48c20*/  SHF.L.U64.HI R25, R22, 0x18, R23 ;  /* 0x0000001816197819 */ /* 0x000fe40000010217 */
[----:B------:R-:W4:Y:S01]  /*48c30*/  LDG.E.64.CONSTANT R22, desc[UR4][R2.64+0x1500] ;  /* 0x0015000402167981 */ /* 0x000f22000c1e9b00 */
[----:B------:R-:W-:-:S05]  /*48c40*/  VIADD R26, R0, 0x226 ;  /* 0x00000226001a7836 */ /* 0x000fca0000000000 */
[----:B------:R-:W-:Y:S01]  /*48c50*/  SHF.R.U32.HI R31, RZ, 0x6, R26 ;  /* 0x00000006ff1f7819 */ /* 0x000fe2000001161a */
[----:B------:R-:W-:-:S04]  /*48c60*/  IMAD.MOV.U32 R26, RZ, RZ, RZ ;  /* 0x000000ffff1a7224 */ /* 0x000fc800078e00ff */
[----:B------:R-:W-:-:S04]  /*48c70*/  IMAD.WIDE.U32 R30, R31, 0x8, R8 ;  /* 0x000000081f1e7825 */ /* 0x000fc800078e0008 */
[----:B------:R-:W-:Y:S01]  /*48c80*/  IMAD.MOV.U32 R35, RZ, RZ, RZ ;  /* 0x000000ffff237224 */ /* 0x000fe200078e00ff */
[----:B------:R0:W-:Y:S01]  /*48c90*/  REDG.E.OR.64.STRONG.GPU desc[UR4][R30.64], R26 ;  /* 0x0000001a1e00798e */ /* 0x0001e2000f12e504 */
[----:B------:R-:W-:-:S03]  /*48ca0*/  IMAD.WIDE.U32 R32, R33, 0x8, R8 ;  /* 0x0000000821207825 */ /* 0x000fc600078e0008 */
[----:B------:R1:W-:Y:S01]  /*48cb0*/  REDG.E.OR.64.STRONG.GPU desc[UR4][R30.64+0x8], R34 ;  /* 0x000008221e00798e */ /* 0x0003e2000f12e504 */
[----:B------:R-:W-:Y:S01]  /*48cc0*/  LOP3.LUT R28, R28, 0x3ff, RZ, 0xc0, !PT ;  /* 0x000003ff1c1c7812 */ /* 0x000fe200078ec0ff */
[----:B------:R-:W-:Y:S02]  /*48cd0*/  IMAD.MOV.U32 R29, RZ, RZ, RZ ;  /* 0x000000ffff1d7224 */ /* 0x000fe400078e00ff */
[----:B------:R1:W-:Y:S04]  /*48ce0*/  REDG.E.OR.64.STRONG.GPU desc[UR4][R32.64], R24 ;  /* 0x000000182000798e */ /* 0x0003e8000f12e504 */
[----:B------:R5:W-:Y:S01]  /*48cf0*/  REDG.E.OR.64.STRONG.GPU desc[UR4][R32.64+0x8], R28 ;  /* 0x0000081c2000798e */ /* 0x000be2000f12e504 */
[----:B0-----:R-:W-:-:S05]  /*48d00*/  VIADD R26, R0, 0x28a ;  /* 0x0000028a001a7836 */ /* 0x001fca0000000000 */
[----:B-1----:R-:W-:Y:S01]  /*48d10*/  SHF.R.U32.HI R31, RZ, 0x6, R26 ;  /* 0x00000006ff1f7819 */ /* 0x002fe2000001161a */
[----:B------:R-:W-:-:S04]  /*48d20*/  VIADD R24, R0, 0x2bc ;  /* 0x000002bc00187836 */ /* 0x000fc80000000000 */
[----:B------:R-:W-:Y:S01]  /*48d30*/  IMAD.WIDE.U32 R30, R31, 0x8, R8 ;  /* 0x000000081f1e7825 */ /* 0x000fe200078e0008 */
[----:B------:R-:W-:Y:S02]  /*48d40*/  SHF.R.U32.HI R27, RZ, 0x6, R24 ;  /* 0x00000006ff1b7819 */ /* 0x000fe40000011618 */
[C---:B-----5:R-:W-:Y:S01]  /*48d50*/  SHF.L.U64.HI R17, R16.reuse, 0xa, R17 ;  /* 0x0000000a10117819 */ /* 0x060fe20000010211 */
[----:B------:R-:W-:-:S03]  /*48d60*/  IMAD.SHL.U32 R16, R16, 0x400, RZ ;  /* 0x0000040010107824 */ /* 0x000fc600078e00ff */
[----:B------:R-:W-:Y:S02]  /*48d70*/  LOP3.LUT R17, R17, 0xfffffff, RZ, 0xc0, !PT ;  /* 0x0fffffff11117812 */ /* 0x000fe400078ec0ff */
[----:B------:R-:W-:Y:S01]  /*48d80*/  LOP3.LUT R16, R16, 0xfffffc00, RZ, 0xc0, !PT ;  /* 0xfffffc0010107812 */ /* 0x000fe200078ec0ff */
[----:B------:R-:W-:-:S04]  /*48d90*/  IMAD.WIDE.U32 R26, R27, 0x8, R8 ;  /* 0x000000081b1a7825 */ /* 0x000fc800078e0008 */
[----:B------:R0:W-:Y:S01]  /*48da0*/  REDG.E.OR.64.STRONG.GPU desc[UR4][R30.64], R16 ;  /* 0x000000101e00798e */ /* 0x0001e2000f12e504 */
[--C-:B------:R-:W-:Y:S01]  /*48db0*/  SHF.R.U32.HI R24, RZ, 0x4, R19.reuse ;  /* 0x00000004ff187819 */ /* 0x100fe20000011613 */
[C---:B------:R-:W-:Y:S01]  /*48dc0*/  IMAD.SHL.U32 R25, R18.reuse, 0x10000000, RZ ;  /* 0x1000000012197824 */ /* 0x040fe200078e00ff */
[----:B------:R-:W-:Y:S01]  /*48dd0*/  SHF.R.U64 R32, R18, 0x4, R19 ;  /* 0x0000000412207819 */ /* 0x000fe20000001213 */
[----:B0-----:R-:W5:Y:S01]  /*48de0*/  LDG.E.64.CONSTANT R16, desc[UR4][R2.64+0x1600] ;  /* 0x0016000402107981 */ /* 0x001f62000c1e9b00 */
[----:B------:R-:W-:Y:S01]  /*48df0*/  VIADD R18, R0, 0x2ee ;  /* 0x000002ee00127836 */ /* 0x000fe20000000000 */
[----:B------:R-:W-:Y:S01]  /*48e00*/  LOP3.LUT R33, R24, 0x3fff, RZ, 0xc0, !PT ;  /* 0x00003fff18217812 */ /* 0x000fe200078ec0ff */
[----:B------:R-:W-:Y:S02]  /*48e10*/  IMAD.MOV.U32 R24, RZ, RZ, RZ ;  /* 0x000000ffff187224 */ /* 0x000fe400078e00ff */
[C---:B------:R-:W-:Y:S01]  /*48e20*/  IMAD.SHL.U32 R19, R4.reuse, 0x4000, RZ ;  /* 0x0000400004137824 */ /* 0x040fe200078e00ff */
[----:B------:R-:W-:Y:S01]  /*48e30*/  SHF.R.U64 R28, R4, 0x12, R5 ;  /* 0x00000012041c7819 */ /* 0x000fe20000001205 */
[----:B------:R-:W-:Y:S01]  /*48e40*/  VIADD R4, R0, 0x320 ;  /* 0x0000032000047836 */ /* 0x000fe20000000000 */
[----:B------:R-:W-:Y:S01]  /*48e50*/  SHF.R.U32.HI R31, RZ, 0x6, R18 ;  /* 0x00000006ff1f7819 */ /* 0x000fe20000011612 */
[----:B------:R0:W-:Y:S03]  /*48e60*/  REDG.E.OR.64.STRONG.GPU desc[UR4][R26.64], R24 ;  /* 0x000000181a00798e */ /* 0x0001e6000f12e504 */
[----:B------:R-:W-:Y:S01]  /*48e70*/  SHF.R.U32.HI R5, RZ, 0x6, R4 ;  /* 0x00000006ff057819 */ /* 0x000fe20000011604 */
[----:B------:R1:W-:Y:S01]  /*48e80*/  REDG.E.OR.64.STRONG.GPU desc[UR4][R26.64+0x8], R32 ;  /* 0x000008201a00798e */ /* 0x0003e2000f12e504 */
[----:B------:R-:W-:-:S04]  /*48e90*/  IMAD.WIDE.U32 R30, R31, 0x8, R8 ;  /* 0x000000081f1e7825 */ /* 0x000fc800078e0008 */
[----:B------:R-:W-:Y:S02]  /*48ea0*/  IMAD.MOV.U32 R18, RZ, RZ, RZ ;  /* 0x000000ffff127224 */ /* 0x000fe400078e00ff */
[----:B0-----:R-:W-:-:S03]  /*48eb0*/  IMAD.WIDE.U32 R24, R5, 0x8, R8 ;  /* 0x0000000805187825 */ /* 0x001fc600078e0008 */
[----:B------:R0:W-:Y:S01]  /*48ec0*/  REDG.E.OR.64.STRONG.GPU desc[UR4][R30.64], R18 ;  /* 0x000000121e00798e */ /* 0x0001e2000f12e504 */
[----:B-1----:R-:W-:-:S03]  /*48ed0*/  VIADD R27, R0, 0x352 ;  /* 0x00000352001b7836 */ /* 0x002fc60000000000 */
[----:B------:R-:W5:Y:S01]  /*48ee0*/  LDG.E.64.CONSTANT R4, desc[UR4][R2.64+0x1700] ;  /* 0x0017000402047981 */ /* 0x000f62000c1e9b00 */
[----:B------:R-:W-:Y:S01]  /*48ef0*/  LOP3.LUT R26, R7, 0x3ffff, RZ, 0xc0, !PT ;  /* 0x0003ffff071a7812 */ /* 0x000fe200078ec0ff */
[----:B------:R-:W-:Y:S01]  /*48f00*/  IMAD.MOV.U32 R7, RZ, RZ, R6 ;  /* 0x000000ffff077224 */ /* 0x000fe200078e0006 */
[----:B------:R-:W-:Y:S01]  /*48f10*/  SHF.R.U32.HI R35, RZ, 0x6, R27 ;  /* 0x00000006ff237819 */ /* 0x000fe2000001161b */
[----:B------:R-:W-:Y:S01]  /*48f20*/  IMAD.MOV.U32 R6, RZ, RZ, RZ ;  /* 0x000000ffff067224 */ /* 0x000fe200078e00ff */
[----:B------:R1:W-:Y:S01]  /*48f30*/  REDG.E.OR.64.STRONG.GPU desc[UR4][R30.64+0x8], R28 ;  /* 0x0000081c1e00798e */ /* 0x0003e2000f12e504 */
[----:B------:R-:W-:-:S03]  /*48f40*/  IMAD.MOV.U32 R27, RZ, RZ, RZ ;  /* 0x000000ffff1b7224 */ /* 0x000fc600078e00ff */
[----:B------:R1:W-:Y:S01]  /*48f50*/  REDG.E.OR.64.STRONG.GPU desc[UR4][R24.64], R6 ;  /* 0x000000061800798e */ /* 0x0003e2000f12e504 */
[C-C-:B------:R-:W-:Y:S01]  /*48f60*/  SHF.L.U64.HI R33, R10.reuse, 0x12, R11.reuse ;  /* 0x000000120a217819 */ /* 0x140fe2000001020b */
[----:B------:R-:W-:Y:S02]  /*48f70*/  IMAD.SHL.U32 R32, R10, 0x40000, RZ ;  /* 0x000400000a207824 */ /* 0x000fe400078e00ff */
[----:B------:R1:W-:Y:S01]  /*48f80*/  REDG.E.OR.64.STRONG.GPU desc[UR4][R24.64+0x8], R26 ;  /* 0x0000081a1800798e */ /* 0x0003e2000f12e504 */
[----:B0-----:R-:W-:Y:S01]  /*48f90*/  VIADD R18, R0, 0x384 ;  /* 0x0000038400127836 */ /* 0x001fe20000000000 */
[----:B-1----:R-:W-:Y:S01]  /*48fa0*/  SHF.R.U32.HI R28, RZ, 0xe, R11 ;  /* 0x0000000eff1c7819 */ /* 0x002fe2000001160b */
[----:B------:R-:W-:-:S03]  /*48fb0*/  IMAD.WIDE.U32 R10, R35, 0x8, R8 ;  /* 0x00000008230a7825 */ /* 0x000fc600078e0008 */
[----:B------:R-:W-:Y:S01]  /*48fc0*/  LOP3.LUT R28, R28, 0xf, RZ, 0xc0, !PT ;  /* 0x0000000f1c1c7812 */ /* 0x000fe200078ec0ff */
[----:B------:R-:W5:Y:S01]  /*48fd0*/  LDG.E.64.CONSTANT R6, desc[UR4][R2.64+0x1800] ;  /* 0x0018000402067981 */ /* 0x000f62000c1e9b00 */
[----:B------:R-:W-:Y:S01]  /*48fe0*/  SHF.R.U32.HI R31, RZ, 0x6, R18 ;  /* 0x00000006ff1f7819 */ /* 0x000fe20000011612 */
[----:B------:R-:W-:Y:S02]  /*48ff0*/  VIADD R24, R0, 0x3b6 ;  /* 0x000003b600187836 */ /* 0x000fe40000000000 */
[----:B------:R-:W-:Y:S04]  /*49000*/  REDG.E.OR.64.STRONG.GPU desc[UR4][R10.64], R32 ;  /* 0x000000200a00798e */ /* 0x000fe8000f12e504 */
[----:B------:R0:W-:Y:S01]  /*49010*/  REDG.E.OR.64.STRONG.GPU desc[UR4][R10.64+0x8], R28 ;  /* 0x0000081c0a00798e */ /* 0x0001e2000f12e504 */
[----:B------:R-:W-:Y:S01]  /*49020*/  SHF.R.U32.HI R27, RZ, 0x6, R24 ;  /* 0x00000006ff1b7819 */ /* 0x000fe20000011618 */
[----:B------:R-:W-:-:S04]  /*49030*/  IMAD.WIDE.U32 R30, R31, 0x8, R8 ;  /* 0x000000081f1e7825 */ /* 0x000fc800078e0008 */
[----:B------:R-:W-:Y:S01]  /*49040*/  IMAD.WIDE.U32 R26, R27, 0x8, R8 ;  /* 0x000000081b1a7825 */ /* 0x000fe200078e0008 */
[----:B0-----:R-:W5:Y:S03]  /*49050*/  LDG.E.64.CONSTANT R10, desc[UR4][R2.64+0x1a00] ;  /* 0x001a0004020a7981 */ /* 0x001f66000c1e9b00 */
[C---:B--2---:R-:W-:Y:S01]  /*49060*/  IMAD.SHL.U32 R25, R12.reuse, 0x10, RZ ;  /* 0x000000100c197824 */ /* 0x044fe200078e00ff */
[----:B------:R-:W-:Y:S02]  /*49070*/  SHF.L.U64.HI R19, R12, 0x4, R13 ;  /* 0x000000040c137819 */ /* 0x000fe4000001020d */
[----:B------:R-:W2:Y:S01]  /*49080*/  LDG.E.64.CONSTANT R12, desc[UR4][R2.64+0x1900] ;  /* 0x00190004020c7981 */ /* 0x000ea2000c1e9b00 */
[C---:B------:R-:W-:Y:S02]  /*49090*/  SHF.R.U64 R28, R14.reuse, 0xa, R15 ;  /* 0x0000000a0e1c7819 */ /* 0x040fe4000000120f */
[----:B------:R-:W-:Y:S01]  /*490a0*/  LOP3.LUT R18, R25, 0xfffffff0, RZ, 0xc0, !PT ;  /* 0xfffffff019127812 */ /* 0x000fe200078ec0ff */
[----:B------:R-:W-:-:S02]  /*490b0*/  IMAD.SHL.U32 R25, R14, 0x400000, RZ ;  /* 0x004000000e197824 */ /* 0x000fc400078e00ff */
[----:B------:R-:W-:Y:S01]  /*490c0*/  VIADD R14, R0, 0x3e8 ;  /* 0x000003e8000e7836 */ /* 0x000fe20000000000 */
[----:B------:R-:W-:-:S04]  /*490d0*/  SHF.R.U32.HI R24, RZ, 0xa, R15 ;  /* 0x0000000aff187819 */ /* 0x000fc8000001160f */
[----:B------:R-:W-:Y:S02]  /*490e0*/  SHF.R.U32.HI R33, RZ, 0x6, R14 ;  /* 0x00000006ff217819 */ /* 0x000fe4000001160e */
[----:B------:R-:W2:Y:S01]  /*490f0*/  LDG.E.64.CONSTANT R14, desc[UR4][R2.64+0x1b00] ;  /* 0x001b0004020e7981 */ /* 0x000ea2000c1e9b00 */
[----:B------:R-:W-:Y:S02]  /*49100*/  LOP3.LUT R19, R19, 0x3fffff, RZ, 0xc0, !PT ;  /* 0x003fffff13137812 */ /* 0x000fe400078ec0ff */
[----:B------:R-:W-:Y:S01]  /*49110*/  LOP3.LUT R29, R24, 0xff, RZ, 0xc0, !PT ;  /* 0x000000ff181d7812 */ /* 0x000fe200078ec0ff */
[----:B------:R-:W-:Y:S02]  /*49120*/  IMAD.MOV.U32 R24, RZ, RZ, RZ ;  /* 0x000000ffff187224 */ /* 0x000fe400078e00ff */
[----:B------:R0:W-:Y:S01]  /*49130*/  REDG.E.OR.64.STRONG.GPU desc[UR4][R30.64], R18 ;  /* 0x000000121e00798e */ /* 0x0001e2000f12e504 */
[C---:B---3--:R-:W-:Y:S01]  /*49140*/  SHF.R.U64 R34, R20.reuse, 0x18, R21 ;  /* 0x0000001814227819 */ /* 0x048fe20000001215 */
[----:B------:R-:W-:-:S02]  /*49150*/  IMAD.SHL.U32 R21, R20, 0x100, RZ ;  /* 0x0000010014157824 */ /* 0x000fc400078e00ff */
[----:B------:R1:W-:Y:S01]  /*49160*/  REDG.E.OR.64.STRONG.GPU desc[UR4][R26.64], R24 ;  /* 0x000000181a00798e */ /* 0x0003e2000f12e504 */
[----:B------:R-:W-:-:S03]  /*49170*/  IMAD.WIDE.U32 R32, R33, 0x8, R8 ;  /* 0x0000000821207825 */ /* 0x000fc600078e0008 */
[----:B------:R3:W-:Y:S01]  /*49180*/  REDG.E.OR.64.STRONG.GPU desc[UR4][R26.64+0x8], R28 ;  /* 0x0000081c1a00798e */ /* 0x0007e2000f12e504 */
[----:B------:R-:W-:-:S03]  /*49190*/  IMAD.MOV.U32 R20, RZ, RZ, RZ ;  /* 0x000000ffff147224 */ /* 0x000fc600078e00ff */
[----:B0-----:R-:W2:Y:S01]  /*491a0*/  LDG.E.64.CONSTANT R18, desc[UR4][R2.64+0x1c00] ;  /* 0x001c000402127981 */ /* 0x001ea2000c1e9b00 */
[----:B----4-:R-:W-:-:S03]  /*491b0*/  SHF.R.U32.HI R36, RZ, 0x6, R23 ;  /* 0x00000006ff247819 */ /* 0x010fc60000011617 */
[----:B------:R0:W-:Y:S01]  /*491c0*/  REDG.E.OR.64.STRONG.GPU desc[UR4][R32.64], R20 ;  /* 0x000000142000798e */ /* 0x0001e2000f12e504 */
[----:B-1----:R-:W-:Y:S01]  /*491d0*/  VIADD R24, R0, 0x41a ;  /* 0x0000041a00187836 */ /* 0x002fe20000000000 */
[C---:B---3--:R-:W-:Y:S01]  /*491e0*/  SHF.L.U64.HI R27, R22.reuse, 0x1a, R23 ;  /* 0x0000001a161b7819 */ /* 0x048fe20000010217 */
[----:B------:R-:W-:Y:S02]  /*491f0*/  IMAD.SHL.U32 R26, R22, 0x4000000, RZ ;  /* 0x04000000161a7824 */ /* 0x000fe400078e00ff */
[----:B------:R-:W3:Y:S01]  /*49200*/  LDG.E.64.CONSTANT R22, desc[UR4][R2.64+0x1d00] ;  /* 0x001d000402167981 */ /* 0x000ee2000c1e9b00 */
[----:B------:R-:W-:-:S03]  /*49210*/  SHF.R.U32.HI R31, RZ, 0x6, R24 ;  /* 0x00000006ff1f7819 */ /* 0x000fc60000011618 */
[----:B------:R-:W4:Y:S04]  /*49220*/  LDG.E.64.CONSTANT R24, desc[UR4][R2.64+0x1f00] ;  /* 0x001f000402187981 */ /* 0x000f28000c1e9b00 */
[----:B0-----:R0:W4:Y:S01]  /*49230*/  LDG.E.64.CONSTANT R20, desc[UR4][R2.64+0x1e00] ;  /* 0x001e000402147981 */ /* 0x001122000c1e9b00 */
[----:B------:R-:W-:Y:S01]  /*49240*/  LOP3.LUT R34, R34, 0x3ffffff, RZ, 0xc0, !PT ;  /* 0x03ffffff22227812 */ /* 0x000fe200078ec0ff */
[----:B------:R-:W-:Y:S02]  /*49250*/  IMAD.MOV.U32 R35, RZ, RZ, RZ ;  /* 0x000000ffff237224 */ /* 0x000fe400078e00ff */
[----:B------:R-:W-:-:S03]  /*49260*/  VIADD R28, R0, 0x44c ;  /* 0x0000044c001c7836 */ /* 0x000fc60000000000 */
[----:B------:R1:W-:Y:S01]  /*49270*/  REDG.E.OR.64.STRONG.GPU desc[UR4][R32.64+0x8], R34 ;  /* 0x000008222000798e */ /* 0x0003e2000f12e504 */
[----:B------:R-:W-:Y:S01]  /*49280*/  IMAD.WIDE.U32 R30, R31, 0x8, R8 ;  /* 0x000000081f1e7825 */ /* 0x000fe200078e0008 */
[----:B------:R-:W-:-:S04]  /*49290*/  LOP3.LUT R36, R36, 0xfff, RZ, 0xc0, !PT ;  /* 0x00000fff24247812 */ /* 0x000fc800078ec0ff */
[----:B------:R0:W-:Y:S01]  /*492a0*/  REDG.E.OR.64.STRONG.GPU desc[UR4][R30.64], R26 ;  /* 0x0000001a1e00798e */ /* 0x0001e2000f12e504 */
[----:B-1----:R-:W-:Y:S01]  /*492b0*/  SHF.R.U32.HI R33, RZ, 0x6, R28 ;  /* 0x00000006ff217819 */ /* 0x002fe2000001161c */
[----:B------:R-:W-:-:S04]  /*492c0*/  IMAD.MOV.U32 R37, RZ, RZ, RZ ;  /* 0x000000ffff257224 */ /* 0x000fc800078e00ff */
[----:B------:R-:W-:Y:S01]  /*492d0*/  IMAD.WIDE.U32 R32, R33, 0x8, R8 ;  /* 0x0000000821207825 */ /* 0x000fe200078e0008 */
[----:B------:R-:W-:Y:S01]  /*492e0*/  REDG.E.OR.64.STRONG.GPU desc[UR4][R30.64+0x8], R36 ;  /* 0x000008241e00798e */ /* 0x000fe2000f12e504 */
[C---:B-----5:R-:W-:Y:S02]  /*492f0*/  SHF.L.U64.HI R17, R16.reuse, 0xc, R17 ;  /* 0x0000000c10117819 */ /* 0x060fe40000010211 */
[----:B------:R-:W-:-:S05]  /*49300*/  IMAD.SHL.U32 R16, R16, 0x1000, RZ ;  /* 0x0000100010107824 */ /* 0x000fca00078e00ff */
[----:B------:R-:W-:Y:S01]  /*49310*/  LOP3.LUT R28, R16, 0xfffff000, RZ, 0xc0, !PT ;  /* 0xfffff000101c7812 */ /* 0x000fe200078ec0ff */
[----:B------:R-:W-:Y:S01]  /*49320*/  VIADD R16, R0, 0x47e ;  /* 0x0000047e00107836 */ /* 0x000fe20000000000 */
[----:B------:R-:W-:-:S04]  /*49330*/  LOP3.LUT R29, R17, 0x3fffffff, RZ, 0xc0, !PT ;  /* 0x3fffffff111d7812 */ /* 0x000fc800078ec0ff */
[----:B0-----:R-:W-:Y:S01]  /*49340*/  SHF.R.U32.HI R27, RZ, 0x6, R16 ;  /* 0x00000006ff1b7819 */ /* 0x001fe20000011610 */
[----:B------:R-:W-:Y:S01]  /*49350*/  IMAD.MOV.U32 R16, RZ, RZ, RZ ;  /* 0x000000ffff107224 */ /* 0x000fe200078e00ff */
[----:B------:R0:W-:Y:S03]  /*49360*/  REDG.E.OR.64.STRONG.GPU desc[UR4][R32.64], R28 ;  /* 0x0000001c2000798e */ /* 0x0001e6000f12e504 */
[----:B------:R-:W-:Y:S01]  /*49370*/  IMAD.WIDE.U32 R26, R27, 0x8, R8 ;  /* 0x000000081b1a7825 */ /* 0x000fe200078e0008 */
[----:B------:R-:W-:-:S03]  /*49380*/  SHF.R.U32.HI R2, RZ, 0x2, R5 ;  /* 0x00000002ff027819 */ /* 0x000fc60000011605 */
[C---:B------:R-:W-:Y:S01]  /*49390*/  IMAD.SHL.U32 R17, R4.reuse, 0x40000000, RZ ;  /* 0x4000000004117824 */ /* 0x040fe200078e00ff */
[----:B------:R-:W-:Y:S02]  /*493a0*/  SHF.R.U64 R4, R4, 0x2, R5 ;  /* 0x0000000204047819 */ /* 0x000fe40000001205 */
[----:B------:R-:W-:Y:S01]  /*493b0*/  LOP3.LUT R5, R2, 0xffff, RZ, 0xc0, !PT ;  /* 0x0000ffff02057812 */ /* 0x000fe200078ec0ff */
[C---:B------:R-:W-:Y:S01]  /*493c0*/  VIADD R2, R0.reuse, 0x4b0 ;  /* 0x000004b000027836 */ /* 0x040fe20000000000 */
[----:B------:R-:W-:Y:S01]  /*493d0*/  REDG.E.OR.64.STRONG.GPU desc[UR4][R26.64], R16 ;  /* 0x000000101a00798e */ /* 0x000fe2000f12e504 */
[----:B0-----:R-:W-:-:S03]  /*493e0*/  VIADD R28, R0, 0x4e2 ;  /* 0x000004e2001c7836 */ /* 0x001fc60000000000 */
[----:B------:R-:W-:Y:S01]  /*493f0*/  SHF.R.U32.HI R3, RZ, 0x6, R2 ;  /* 0x00000006ff037819 */ /* 0x000fe20000011602 */
[----:B------:R0:W-:Y:S01]  /*49400*/  REDG.E.OR.64.STRONG.GPU desc[UR4][R26.64+0x8], R4 ;  /* 0x000008041a00798e */ /* 0x0001e2000f12e504 */
[----:B------:R-:W-:Y:S01]  /*49410*/  SHF.R.U32.HI R31, RZ, 0x6, R28 ;  /* 0x00000006ff1f7819 */ /* 0x000fe2000001161c */
[----:B------:R-:W-:Y:S02]  /*49420*/  IMAD.MOV.U32 R28, RZ, RZ, RZ ;  /* 0x000000ffff1c7224 */ /* 0x000fe400078e00ff */
[----:B------:R-:W-:Y:S01]  /*49430*/  IMAD.WIDE.U32 R2, R3, 0x8, R8 ;  /* 0x0000000803027825 */ /* 0x000fe200078e0008 */
[----:B------:R-:W-:-:S03]  /*49440*/  SHF.R.U32.HI R30, RZ, 0x10, R7 ;  /* 0x00000010ff1e7819 */ /* 0x000fc60000011607 */
[----:B0-----:R-:W-:Y:S02]  /*49450*/  VIADD R26, R0, 0x514 ;  /* 0x00000514001a7836 */ /* 0x001fe40000000000 */
[C---:B------:R-:W-:Y:S01]  /*49460*/  IMAD.U32 R29, R6.reuse, 0x10000, RZ ;  /* 0x00010000061d7824 */ /* 0x040fe200078e00ff */
[----:B------:R-:W-:Y:S02]  /*49470*/  SHF.R.U64 R6, R6, 0x10, R7 ;  /* 0x0000001006067819 */ /* 0x000fe40000001207 */
[----:B------:R-:W-:Y:S01]  /*49480*/  LOP3.LUT R7, R30, 0x3, RZ, 0xc0, !PT ;  /* 0x000000031e077812 */ /* 0x000fe200078ec0ff */
[----:B------:R-:W-:Y:S01]  /*49490*/  IMAD.WIDE.U32 R4, R31, 0x8, R8 ;  /* 0x000000081f047825 */ /* 0x000fe200078e0008 */
[----:B------:R0:W-:Y:S04]  /*494a0*/  REDG.E.OR.64.STRONG.GPU desc[UR4][R2.64], R28 ;  /* 0x0000001c0200798e */ /* 0x0001e8000f12e504 */
[----:B------:R1:W-:Y:S01]  /*494b0*/  REDG.E.OR.64.STRONG.GPU desc[UR4][R2.64+0x8], R6 ;  /* 0x000008060200798e */ /* 0x0003e2000f12e504 */
[C---:B0-----:R-:W-:Y:S01]  /*494c0*/  SHF.L.U64.HI R29, R10.reuse, 0x14, R11 ;  /* 0x000000140a1d7819 */ /* 0x041fe2000001020b */
[----:B------:R-:W-:-:S02]  /*494d0*/  IMAD.SHL.U32 R28, R10, 0x100000, RZ ;  /* 0x001000000a1c7824 */ /* 0x000fc400078e00ff */
[C---:B-1----:R-:W-:Y:S02]  /*494e0*/  VIADD R6, R0.reuse, 0x546 ;  /* 0x0000054600067836 */ /* 0x042fe40000000000 */
[----:B------:R-:W-:Y:S02]  /*494f0*/  VIADD R7, R0, 0x578 ;  /* 0x0000057800077836 */ /* 0x000fe40000000000 */
[----:B------:R-:W-:-:S03]  /*49500*/  IMAD.MOV.U32 R3, RZ, RZ, RZ ;  /* 0x000000ffff037224 */ /* 0x000fc600078e00ff */
[----:B------:R-:W-:Y:S02]  /*49510*/  SHF.R.U32.HI R7, RZ, 0x6, R7 ;  /* 0x00000006ff077819 */ /* 0x000fe40000011607 */
[C---:B--2---:R-:W-:Y:S01]  /*49520*/  SHF.R.U64 R27, R12.reuse, 0x1e, R13 ;  /* 0x0000001e0c1b7819 */ /* 0x044fe2000000120d */
[----:B------:R-:W-:Y:S01]  /*49530*/  IMAD.SHL.U32 R17, R12, 0x4, RZ ;  /* 0x000000040c117824 */ /* 0x000fe200078e00ff */
[----:B------:R-:W-:Y:S02]  /*49540*/  SHF.R.U32.HI R13, RZ, 0x6, R26 ;  /* 0x00000006ff0d7819 */ /* 0x000fe4000001161a */
[----:B------:R-:W-:Y:S02]  /*49550*/  SHF.R.U32.HI R12, RZ, 0xc, R11 ;  /* 0x0000000cff0c7819 */ /* 0x000fe4000001160b */
[----:B------:R-:W-:Y:S01]  /*49560*/  LOP3.LUT R26, R27, 0xfffff, RZ, 0xc0, !PT ;  /* 0x000fffff1b1a7812 */ /* 0x000fe200078ec0ff */
[----:B------:R-:W-:Y:S01]  /*49570*/  IMAD.WIDE.U32 R10, R13, 0x8, R8 ;  /* 0x000000080d0a7825 */ /* 0x000fe200078e0008 */
[----:B------:R-:W-:Y:S01]  /*49580*/  LOP3.LUT R2, R12, 0x3f, RZ, 0xc0, !PT ;  /* 0x0000003f0c027812 */ /* 0x000fe200078ec0ff */
[----:B------:R0:W-:Y:S02]  /*49590*/  REDG.E.OR.64.STRONG.GPU desc[UR4][R4.64], R16 ;  /* 0x000000100400798e */ /* 0x0001e4000f12e504 */
[----:B------:R-:W-:Y:S01]  /*495a0*/  IMAD.MOV.U32 R27, RZ, RZ, RZ ;  /* 0x000000ffff1b7224 */ /* 0x000fe200078e00ff */
[C---:B------:R-:W-:Y:S01]  /*495b0*/  SHF.L.U64.HI R13, R14.reuse, 0x6, R15 ;  /* 0x000000060e0d7819 */ /* 0x040fe2000001020f */
[----:B------:R-:W-:-:S02]  /*495c0*/  IMAD.SHL.U32 R12, R14, 0x40, RZ ;  /* 0x000000400e0c7824 */ /* 0x000fc400078e00ff */
[C---:B------:R-:W-:Y:S01]  /*495d0*/  VIADD R14, R0.reuse, 0x5aa ;  /* 0x000005aa000e7836 */ /* 0x040fe20000000000 */
[----:B------:R1:W-:Y:S04]  /*495e0*/  REDG.E.OR.64.STRONG.GPU desc[UR4][R4.64+0x8], R26 ;  /* 0x0000081a0400798e */ /* 0x0003e8000f12e504 */
[----:B------:R-:W-:Y:S01]  /*495f0*/  REDG.E.OR.64.STRONG.GPU desc[UR4][R10.64], R28 ;  /* 0x0000001c0a00798e */ /* 0x000fe2000f12e504 */
[C---:B0-----:R-:W-:Y:S02]  /*49600*/  VIADD R16, R0.reuse, 0x5dc ;  /* 0x000005dc00107836 */ /* 0x041fe40000000000 */
[----:B------:R-:W-:Y:S01]  /*49610*/  VIADD R0, R0, 0x60e ;  /* 0x0000060e00007836 */ /* 0x000fe20000000000 */
[----:B------:R0:W-:Y:S01]  /*49620*/  REDG.E.OR.64.STRONG.GPU desc[UR4][R10.64+0x8], R2 ;  /* 0x000008020a00798e */ /* 0x0001e2000f12e504 */
[----:B------:R-:W-:-:S03]  /*49630*/  SHF.R.U32.HI R15, RZ, 0x6, R14 ;  /* 0x00000006ff0f7819 */ /* 0x000fc6000001160e */
[----:B------:R-:W-:Y:S02]  /*49640*/  SHF.R.U32.HI R17, RZ, 0x6, R0 ;  /* 0x00000006ff117819 */ /* 0x000fe40000011600 */
[----:B-1----:R-:W-:Y:S02]  /*49650*/  SHF.R.U32.HI R5, RZ, 0x6, R6 ;  /* 0x00000006ff057819 */ /* 0x002fe40000011606 */
[----:B------:R-:W-:Y:S01]  /*49660*/  SHF.R.U32.HI R0, RZ, 0x8, R19 ;  /* 0x00000008ff007819 */ /* 0x000fe20000011613 */
[----:B------:R-:W-:Y:S01]  /*49670*/  IMAD.SHL.U32 R27, R18, 0x1000000, RZ ;  /* 0x01000000121b7824 */ /* 0x000fe200078e00ff */
[----:B------:R-:W-:Y:S02]  /*49680*/  LOP3.LUT R12, R12, 0xffffffc0, RZ, 0xc0, !PT ;  /* 0xffffffc00c0c7812 */ /* 0x000fe400078ec0ff */
[----:B0-----:R-:W-:Y:S01]  /*49690*/  SHF.R.U32.HI R3, RZ, 0x6, R16 ;  /* 0x00000006ff037819 */ /* 0x001fe20000011610 */
[----:B------:R-:W-:Y:S01]  /*496a0*/  IMAD.WIDE.U32 R10, R5, 0x8, R8 ;  /* 0x00000008050a7825 */ /* 0x000fe200078e0008 */
[----:B------:R-:W-:-:S02]  /*496b0*/  LOP3.LUT R13, R13, 0xffffff, RZ, 0xc0, !PT ;  /* 0x00ffffff0d0d7812 */ /* 0x000fc400078ec0ff */
[----:B------:R-:W-:Y:S01]  /*496c0*/  SHF.R.U64 R18, R18, 0x8, R19 ;  /* 0x0000000812127819 */ /* 0x000fe20000001213 */
[----:B------:R-:W-:Y:S01]  /*496d0*/  IMAD.WIDE.U32 R6, R7, 0x8, R8 ;  /* 0x0000000807067825 */ /* 0x000fe200078e0008 */
[----:B---3--:R-:W-:Y:S01]  /*496e0*/  SHF.R.U64 R16, R22, 0x16, R23 ;  /* 0x0000001616107819 */ /* 0x008fe20000001217 */
[----:B------:R0:W-:Y:S01]  /*496f0*/  REDG.E.OR.64.STRONG.GPU desc[UR4][R10.64], R12 ;  /* 0x0000000c0a00798e */ /* 0x0001e2000f12e504 */
[----:B------:R-:W-:Y:S01]  /*49700*/  LOP3.LUT R19, R0, 0x3ff, RZ, 0xc0, !PT ;  /* 0x000003ff00137812 */ /* 0x000fe200078ec0ff */
[----:B------:R-:W-:Y:S02]  /*49710*/  IMAD.MOV.U32 R26, RZ, RZ, RZ ;  /* 0x000000ffff1a7224 */ /* 0x000fe400078e00ff */
[----:B------:R-:W-:Y:S01]  /*49720*/  IMAD.WIDE.U32 R4, R15, 0x8, R8 ;  /* 0x000000080f047825 */ /* 0x000fe200078e0008 */
[----:B----4-:R-:W-:-:S03]  /*49730*/  SHF.R.U32.HI R0, RZ, 0x4, R21 ;  /* 0x00000004ff007819 */ /* 0x010fc60000011615 */
[--C-:B------:R-:W-:Y:S01]  /*49740*/  IMAD.WIDE.U32 R2, R3, 0x8, R8.reuse ;  /* 0x0000000803027825 */ /* 0x100fe200078e0008 */
[----:B------:R-:W-:Y:S01]  /*49750*/  LOP3.LUT R16, R16, 0xfffffff, RZ, 0xc0, !PT ;  /* 0x0fffffff10107812 */ /* 0x000fe200078ec0ff */
[----:B------:R-:W-:Y:S02]  /*49760*/  REDG.E.OR.64.STRONG.GPU desc[UR4][R6.64], R26 ;  /* 0x0000001a0600798e */ /* 0x000fe4000f12e504 */
[----:B------:R-:W-:Y:S01]  /*49770*/  IMAD.WIDE.U32 R8, R17, 0x8, R8 ;  /* 0x0000000811087825 */ /* 0x000fe200078e0008 */
[----:B------:R-:W-:Y:S01]  /*49780*/  SHF.L.U64.HI R23, R20, 0x1c, R21 ;  /* 0x0000001c14177819 */ /* 0x000fe20000010215 */
[----:B------:R-:W-:Y:S02]  /*49790*/  REDG.E.OR.64.STRONG.GPU desc[UR4][R6.64+0x8], R18 ;  /* 0x000008120600798e */ /* 0x000fe4000f12e504 */
[----:B------:R-:W-:Y:S02]  /*497a0*/  IMAD.SHL.U32 R15, R22, 0x400, RZ ;  /* 0x00000400160f7824 */ /* 0x000fe400078e00ff */
[----:B------:R-:W-:-:S02]  /*497b0*/  IMAD.MOV.U32 R14, RZ, RZ, RZ ;  /* 0x000000ffff0e7224 */ /* 0x000fc400078e00ff */
[----:B------:R-:W-:Y:S01]  /*497c0*/  IMAD.MOV.U32 R17, RZ, RZ, RZ ;  /* 0x000000ffff117224 */ /* 0x000fe200078e00ff */
[----:B0-----:R-:W-:Y:S01]  /*497d0*/  LOP3.LUT R10, R0, 0x3fff, RZ, 0xc0, !PT ;  /* 0x00003fff000a7812 */ /* 0x001fe200078ec0ff */
[----:B------:R-:W-:Y:S01]  /*497e0*/  IMAD.SHL.U32 R22, R20, 0x10000000, RZ ;  /* 0x1000000014167824 */ /* 0x000fe200078e00ff */
[C---:B------:R-:W-:Y:S01]  /*497f0*/  SHF.L.U64.HI R13, R24.reuse, 0xe, R25 ;  /* 0x0000000e180d7819 */ /* 0x040fe20000010219 */
[----:B------:R-:W-:Y:S01]  /*49800*/  IMAD.MOV.U32 R11, RZ, RZ, RZ ;  /* 0x000000ffff0b7224 */ /* 0x000fe200078e00ff */
[----:B------:R-:W-:Y:S01]  /*49810*/  REDG.E.OR.64.STRONG.GPU desc[UR4][R4.64], R14 ;  /* 0x0000000e0400798e */ /* 0x000fe2000f12e504 */
[----:B------:R-:W-:-:S03]  /*49820*/  IMAD.SHL.U32 R12, R24, 0x4000, RZ ;  /* 0x00004000180c7824 */ /* 0x000fc600078e00ff */
[----:B------:R-:W-:Y:S04]  /*49830*/  REDG.E.OR.64.STRONG.GPU desc[UR4][R4.64+0x8], R16 ;  /* 0x000008100400798e */ /* 0x000fe8000f12e504 */
[----:B------:R-:W-:Y:S04]  /*49840*/  REDG.E.OR.64.STRONG.GPU desc[UR4][R2.64], R22 ;  /* 0x000000160200798e */ /* 0x000fe8000f12e504 */
[----:B------:R-:W-:Y:S04]  /*49850*/  REDG.E.OR.64.STRONG.GPU desc[UR4][R2.64+0x8], R10 ;  /* 0x0000080a0200798e */ /* 0x000fe8000f12e504 */
[----:B------:R-:W-:Y:S01]  /*49860*/  REDG.E.OR.64.STRONG.GPU desc[UR4][R8.64], R12 ;  /* 0x0000000c0800798e */ /* 0x000fe2000f12e504 */
[----:B------:R-:W-:Y:S05]  /*49870*/  EXIT ;  /* 0x000000000000794d */ /* 0x000fea0003800000 */
.L_x_1355:
        /* <DEDUP_REMOVED lines=13> */
.L_x_1357:
        /* <DEDUP_REMOVED lines=8> */
.L_x_1358:
[----:B------:R-:W-:Y:S05]  /*499d0*/  BSYNC.RECONVERGENT B0 ;  /* 0x0000000000007941 */ /* 0x000fea0003800200 */
.L_x_1356:
        /* <DEDUP_REMOVED lines=30> */
.L_x_1360:
[CC--:B------:R-:W-:Y:S02]  /*49bc0*/  SHF.L.U64.HI R7, R4.reuse, R17.reuse, R14 ;  /* 0x0000001104077219 */ /* 0x0c0fe4000001020e */
[----:B------:R-:W-:Y:S01]  /*49bd0*/  SHF.L.U32 R6, R4, R17, RZ ;  /* 0x0000001104067219 */ /* 0x000fe200000006ff */
[----:B------:R-:W-:-:S05]  /*49be0*/  IMAD.WIDE.U32 R4, R15, 0x8, R8 ;  /* 0x000000080f047825 */ /* 0x000fca00078e0008 */
[----:B------:R0:W-:Y:S02]  /*49bf0*/  REDG.E.OR.64.STRONG.GPU desc[UR4][R4.64], R6 ;  /* 0x000000060400798e */ /* 0x0001e4000f12e504 */
.L_x_1361:
[----:B------:R-:W-:Y:S05]  /*49c00*/  BSYNC.RECONVERGENT B0 ;  /* 0x0000000000007941 */ /* 0x000fea0003800200 */
.L_x_1359:
        /* <DEDUP_REMOVED lines=30> */
.L_x_1363:
[CC--:B------:R-:W-:Y:S02]  /*49df0*/  SHF.L.U64.HI R7, R4.reuse, R17.reuse, R14 ;  /* 0x0000001104077219 */ /* 0x0c0fe4000001020e */
[----:B------:R-:W-:Y:S01]  /*49e00*/  SHF.L.U32 R6, R4, R17, RZ ;  /* 0x0000001104067219 */ /* 0x000fe200000006ff */
[----:B------:R-:W-:-:S05]  /*49e10*/  IMAD.WIDE.U32 R4, R15, 0x8, R8 ;  /* 0x000000080f047825 */ /* 0x000fca00078e0008 */
[----:B------:R0:W-:Y:S02]  /*49e20*/  REDG.E.OR.64.STRONG.GPU desc[UR4][R4.64], R6 ;  /* 0x000000060400798e */ /* 0x0001e4000f12e504 */
.L_x_1364:
[----:B------:R-:W-:Y:S05]  /*49e30*/  BSYNC.RECONVERGENT B0 ;  /* 0x0000000000007941 */ /* 0x000fea0003800200 */
.L_x_1362:
        /* <DEDUP_REMOVED lines=30> */
.L_x_1366:
[CC--:B------:R-:W-:Y:S02]  /*4a020*/  SHF.L.U64.HI R7, R4.reuse, R17.reuse, R14 ;  /* 0x0000001104077219 */ /* 0x0c0fe4000001020e */
[----:B------:R-:W-:Y:S01]  /*4a030*/  SHF.L.U32 R6, R4, R17, RZ ;  /* 0x0000001104067219 */ /* 0x000fe200000006ff */
[----:B------:R-:W-:-:S05]  /*4a040*/  IMAD.WIDE.U32 R4, R15, 0x8, R8 ;  /* 0x000000080f047825 */ /* 0x000fca00078e0008 */
[----:B------:R0:W-:Y:S02]  /*4a050*/  REDG.E.OR.64.STRONG.GPU desc[UR4][R4.64], R6 ;  /* 0x000000060400798e */ /* 0x0001e4000f12e504 */
.L_x_1367:
[----:B------:R-:W-:Y:S05]  /*4a060*/  BSYNC.RECONVERGENT B0 ;  /* 0x0000000000007941 */ /* 0x000fea0003800200 */
.L_x_1365:
        /* <DEDUP_REMOVED lines=30> */
.L_x_1369:
[CC--:B------:R-:W-:Y:S02]  /*4a250*/  SHF.L.U64.HI R7, R4.reuse, R17.reuse, R14 ;  /* 0x0000001104077219 */ /* 0x0c0fe4000001020e */
[----:B------:R-:W-:Y:S01]  /*4a260*/  SHF.L.U32 R6, R4, R17, RZ ;  /* 0x0000001104067219 */ /* 0x000fe200000006ff */
[----:B------:R-:W-:-:S05]  /*4a270*/  IMAD.WIDE.U32 R4, R15, 0x8, R8 ;  /* 0x000000080f047825 */ /* 0x000fca00078e0008 */
[----:B------:R0:W-:Y:S02]  /*4a280*/  REDG.E.OR.64.STRONG.GPU desc[UR4][R4.64], R6 ;  /* 0x000000060400798e */ /* 0x0001e4000f12e504 */
.L_x_1370:
[----:B------:R-:W-:Y:S05]  /*4a290*/  BSYNC.RECONVERGENT B0 ;  /* 0x0000000000007941 */ /* 0x000fea0003800200 */
.L_x_1368:
        /* <DEDUP_REMOVED lines=30> */
.L_x_1372:
[CC--:B------:R-:W-:Y:S02]  /*4a480*/  SHF.L.U64.HI R7, R4.reuse, R17.reuse, R14 ;  /* 0x0000001104077219 */ /* 0x0c0fe4000001020e */
[----:B------:R-:W-:Y:S01]  /*4a490*/  SHF.L.U32 R6, R4, R17, RZ ;  /* 0x0000001104067219 */ /* 0x000fe200000006ff */
[----:B------:R-:W-:-:S05]  /*4a4a0*/  IMAD.WIDE.U32 R4, R15, 0x8, R8 ;  /* 0x000000080f047825 */ /* 0x000fca00078e0008 */
[----:B------:R0:W-:Y:S02]  /*4a4b0*/  REDG.E.OR.64.STRONG.GPU desc[UR4][R4.64], R6 ;  /* 0x000000060400798e */ /* 0x0001e4000f12e504 */
.L_x_1373:
[----:B------:R-:W-:Y:S05]  /*4a4c0*/  BSYNC.RECONVERGENT B0 ;  /* 0x0000000000007941 */ /* 0x000fea0003800200 */
.L_x_1371:
        /* <DEDUP_REMOVED lines=30> */
.L_x_1375:
[CC--:B------:R-:W-:Y:S02]  /*4a6b0*/  SHF.L.U64.HI R7, R4.reuse, R17.reuse, R14 ;  /* 0x0000001104077219 */ /* 0x0c0fe4000001020e */
[----:B------:R-:W-:Y:S01]  /*4a6c0*/  SHF.L.U32 R6, R4, R17, RZ ;  /* 0x0000001104067219 */ /* 0x000fe200000006ff */
[----:B------:R-:W-:-:S05]  /*4a6d0*/  IMAD.WIDE.U32 R4, R15, 0x8, R8 ;  /* 0x000000080f047825 */ /* 0x000fca00078e0008 */
[----:B------:R0:W-:Y:S02]  /*4a6e0*/  REDG.E.OR.64.STRONG.GPU desc[UR4][R4.64], R6 ;  /* 0x000000060400798e */ /* 0x0001e4000f12e504 */
.L_x_1376:
[----:B------:R-:W-:Y:S05]  /*4a6f0*/  BSYNC.RECONVERGENT B0 ;  /* 0x0000000000007941 */ /* 0x000fea0003800200 */
.L_x_1374:
        /* <DEDUP_REMOVED lines=30> */
.L_x_1378:
[CC--:B------:R-:W-:Y:S02]  /*4a8e0*/  SHF.L.U64.HI R7, R4.reuse, R17.reuse, R14 ;  /* 0x0000001104077219 */ /* 0x0c0fe4000001020e */
[----:B------:R-:W-:Y:S01]  /*4a8f0*/  SHF.L.U32 R6, R4, R17, RZ ;  /* 0x0000001104067219 */ /* 0x000fe200000006ff */
[----:B------:R-:W-:-:S05]  /*4a900*/  IMAD.WIDE.U32 R4, R15, 0x8, R8 ;  /* 0x000000080f047825 */ /* 0x000fca00078e0008 */
[----:B------:R0:W-:Y:S02]  /*4a910*/  REDG.E.OR.64.STRONG.GPU desc[UR4][R4.64], R6 ;  /* 0x000000060400798e */ /* 0x0001e4000f12e504 */
.L_x_1379:
[----:B------:R-:W-:Y:S05]  /*4a920*/  BSYNC.RECONVERGENT B0 ;  /* 0x0000000000007941 */ /* 0x000fea0003800200 */
.L_x_1377:
[----:B01----:R-:W2:Y:S04]  /*4a930*/  LDG.E.64.CONSTANT R4, desc[UR4][R2.64+0xf00] ;  /* 0x000f000402047981 */ /* 0x003ea8000c1e9b00 */
[----:B------:R-:W3:Y:S01]  /*4a940*/  LDG.E.64.CONSTANT R6, desc[UR4][R2.64+0x1000] ;  /* 0x0010000402067981 */ /* 0x000ee2000c1e9b00 */
[C---:B------:R-:W-:Y:S02]  /*4a950*/  VIADD R10, R0.reuse, 0x2df ;  /* 0x000002df000a7836 */ /* 0x040fe40000000000 */
[----:B------:R-:W-:-:S03]  /*4a960*/  VIADD R14, R0, 0x310 ;  /* 0x00000310000e7836 */ /* 0x000fc60000000000 */
[----:B------:R-:W-:Y:S02]  /*4a970*/  LOP3.LUT R15, R10, 0x3f, RZ, 0xc0, !PT ;  /* 0x0000003f0a0f7812 */ /* 0x000fe400078ec0ff */
[----:B------:R-:W-:Y:S02]  /*4a980*/  LOP3.LUT R19, R14, 0x30, RZ, 0xc0, !PT ;  /* 0x000000300e137812 */ /* 0x000fe400078ec0ff */
[----:B------:R-:W-:-:S05]  /*4a990*/  SHF.R.U32.HI R11, RZ, 0x6, R10 ;  /* 0x00000006ff0b7819 */ /* 0x000fca000001160a */
[----:B------:R-:W-:Y:S01]  /*4a9a0*/  IMAD.WIDE.U32 R10, R11, 0x8, R8 ;  /* 0x000000080b0a7825 */ /* 0x000fe200078e0008 */
[----:B--2---:R-:W-:Y:S02]  /*4a9b0*/  LOP3.LUT R16, R5, 0x1ffff, RZ, 0xc0, !PT ;  /* 0x0001ffff05107812 */ /* 0x004fe400078ec0ff */
[----:B------:R-:W-:Y:S02]  /*4a9c0*/  IADD3 R5, PT, PT, -R15, 0x40, RZ ;  /* 0x000000400f057810 */ /* 0x000fe40007ffe1ff */
[----:B---3--:R-:W-:Y:S02]  /*4a9d0*/  LOP3.LUT R20, R7, 0x1ffff, RZ, 0xc0, !PT ;  /* 0x0001ffff07147812 */ /* 0x008fe400078ec0ff */
[----:B------:R-:W-:Y:S02]  /*4a9e0*/  IADD3 R7, PT, PT, -R19, 0x40, RZ ;  /* 0x0000004013077810 */ /* 0x000fe40007ffe1ff */
[CC--:B------:R-:W-:Y:S02]  /*4a9f0*/  SHF.L.U64.HI R13, R4.reuse, R15.reuse, R16 ;  /* 0x0000000f040d7219 */ /* 0x0c0fe40000010210 */
[----:B------:R-:W-:-:S02]  /*4aa00*/  SHF.L.U32 R12, R4, R15, RZ ;  /* 0x0000000f040c7219 */ /* 0x000fc400000006ff */
[-CC-:B------:R-:W-:Y:S02]  /*4aa10*/  SHF.R.U64 R4, R4, R5.reuse, R16.reuse ;  /* 0x0000000504047219 */ /* 0x180fe40000001210 */
[----:B------:R-:W-:Y:S01]  /*4aa20*/  SHF.R.U32.HI R5, RZ, R5, R16 ;  /* 0x00000005ff057219 */ /* 0x000fe20000011610 */
[----:B------:R0:W-:Y:S01]  /*4aa30*/  REDG.E.OR.64.STRONG.GPU desc[UR4][R10.64], R12 ;  /* 0x0000000c0a00798e */ /* 0x0001e2000f12e504 */
[CCC-:B------:R-:W-:Y:S02]  /*4aa40*/  SHF.L.U64.HI R17, R6.reuse, R19.reuse, R20.reuse ;  /* 0x0000001306117219 */ /* 0x1c0fe40000010214 */
[C---:B------:R-:W-:Y:S01]  /*4aa50*/  SHF.L.U32 R16, R6.reuse, R19, RZ ;  /* 0x0000001306107219 */ /* 0x040fe200000006ff */
[----:B------:R1:W-:Y:S01]  /*4aa60*/  REDG.E.OR.64.STRONG.GPU desc[UR4][R10.64+0x8], R4 ;  /* 0x000008040a00798e */ /* 0x0003e2000f12e504 */
[-CC-:B------:R-:W-:Y:S02]  /*4aa70*/  SHF.R.U64 R18, R6, R7.reuse, R20.reuse ;  /* 0x0000000706127219 */ /* 0x180fe40000001214 */
[----:B------:R-:W-:-:S02]  /*4aa80*/  SHF.R.U32.HI R19, RZ, R7, R20 ;  /* 0x00000007ff137219 */ /* 0x000fc40000011614 */
[----:B------:R-:W2:Y:S01]  /*4aa90*/  LDG.E.64.CONSTANT R6, desc[UR4][R2.64+0x1100] ;  /* 0x0011000402067981 */ /* 0x000ea2000c1e9b00 */
[----:B------:R-:W-:Y:S01]  /*4aaa0*/  SHF.R.U32.HI R15, RZ, 0x6, R14 ;  /* 0x00000006ff0f7819 */ /* 0x000fe2000001160e */
[----:B0-----:R-:W-:-:S05]  /*4aab0*/  VIADD R12, R0, 0x341 ;  /* 0x00000341000c7836 */ /* 0x001fca0000000000 */
        /* <DEDUP_REMOVED lines=8> */
[----:B-1----:R-:W-:Y:S05]  /*4ab40*/  @!P0 BRA `(.L_x_1381) ;  /* 0x0000000000248947 */ /* 0x002fea0003800000 */
        /* <DEDUP_REMOVED lines=9> */
.L_x_1381:
[CC--:B------:R-:W-:Y:S01]  /*4abe0*/  SHF.L.U64.HI R7, R6.reuse, R21.reuse, R12 ;  /* 0x0000001506077219 */ /* 0x0c0fe2000001020c */
[----:B------:R-:W-:Y:S01]  /*4abf0*/  IMAD.WIDE.U32 R4, R13, 0x8, R8 ;  /* 0x000000080d047825 */ /* 0x000fe200078e0008 */
[----:B------:R-:W-:-:S05]  /*4ac00*/  SHF.L.U32 R6, R6, R21, RZ ;  /* 0x0000001506067219 */ /* 0x000fca00000006ff */
[----:B------:R0:W-:Y:S02]  /*4ac10*/  REDG.E.OR.64.STRONG.GPU desc[UR4][R4.64], R6 ;  /* 0x000000060400798e */ /* 0x0001e4000f12e504 */
.L_x_1382:
[----:B------:R-:W-:Y:S05]  /*4ac20*/  BSYNC.RECONVERGENT B0 ;  /* 0x0000000000007941 */ /* 0x000fea0003800200 */
.L_x_1380:
        /* <DEDUP_REMOVED lines=30> */
.L_x_1384:
[CC--:B------:R-:W-:Y:S02]  /*4ae10*/  SHF.L.U64.HI R7, R4.reuse, R17.reuse, R14 ;  /* 0x0000001104077219 */ /* 0x0c0fe4000001020e */
[----:B------:R-:W-:Y:S01]  /*4ae20*/  SHF.L.U32 R6, R4, R17, RZ ;  /* 0x0000001104067219 */ /* 0x000fe200000006ff */
[----:B------:R-:W-:-:S05]  /*4ae30*/  IMAD.WIDE.U32 R4, R15, 0x8, R8 ;  /* 0x000000080f047825 */ /* 0x000fca00078e0008 */
[----:B------:R0:W-:Y:S02]  /*4ae40*/  REDG.E.OR.64.STRONG.GPU desc[UR4][R4.64], R6 ;  /* 0x000000060400798e */ /* 0x0001e4000f12e504 */
.L_x_1385:
[----:B------:R-:W-:Y:S05]  /*4ae50*/  BSYNC.RECONVERGENT B0 ;  /* 0x0000000000007941 */ /* 0x000fea0003800200 */
.L_x_1383:
        /* <DEDUP_REMOVED lines=30> */
.L_x_1387:
[CC--:B------:R-:W-:Y:S02]  /*4b040*/  SHF.L.U64.HI R7, R4.reuse, R17.reuse, R14 ;  /* 0x0000001104077219 */ /* 0x0c0fe4000001020e */
[----:B------:R-:W-:Y:S01]  /*4b050*/  SHF.L.U32 R6, R4, R17, RZ ;  /* 0x0000001104067219 */ /* 0x000fe200000006ff */
[----:B------:R-:W-:-:S05]  /*4b060*/  IMAD.WIDE.U32 R4, R15, 0x8, R8 ;  /* 0x000000080f047825 */ /* 0x000fca00078e0008 */
[----:B------:R0:W-:Y:S02]  /*4b070*/  REDG.E.OR.64.STRONG.GPU desc[UR4][R4.64], R6 ;  /* 0x000000060400798e */ /* 0x0001e4000f12e504 */
.L_x_1388:
[----:B------:R-:W-:Y:S05]  /*4b080*/  BSYNC.RECONVERGENT B0 ;  /* 0x0000000000007941 */ /* 0x000fea0003800200 */
.L_x_1386:
        /* <DEDUP_REMOVED lines=30> */
.L_x_1390:
[CC--:B------:R-:W-:Y:S02]  /*4b270*/  SHF.L.U64.HI R7, R4.reuse, R17.reuse, R14 ;  /* 0x0000001104077219 */ /* 0x0c0fe4000001020e */
[----:B------:R-:W-:Y:S01]  /*4b280*/  SHF.L.U32 R6, R4, R17, RZ ;  /* 0x0000001104067219 */ /* 0x000fe200000006ff */
[----:B------:R-:W-:-:S05]  /*4b290*/  IMAD.WIDE.U32 R4, R15, 0x8, R8 ;  /* 0x000000080f047825 */ /* 0x000fca00078e0008 */
[----:B------:R0:W-:Y:S02]  /*4b2a0*/  REDG.E.OR.64.STRONG.GPU desc[UR4][R4.64], R6 ;  /* 0x000000060400798e */ /* 0x0001e4000f12e504 */
.L_x_1391:
[----:B------:R-:W-:Y:S05]  /*4b2b0*/  BSYNC.RECONVERGENT B0 ;  /* 0x0000000000007941 */ /* 0x000fea0003800200 */
.L_x_1389:
        /* <DEDUP_REMOVED lines=30> */
.L_x_1393:
[CC--:B------:R-:W-:Y:S02]  /*4b4a0*/  SHF.L.U64.HI R7, R4.reuse, R17.reuse, R14 ;  /* 0x0000001104077219 */ /* 0x0c0fe4000001020e */
[----:B------:R-:W-:Y:S01]  /*4b4b0*/  SHF.L.U32 R6, R4, R17, RZ ;  /* 0x0000001104067219 */ /* 0x000fe200000006ff */
[----:B------:R-:W-:-:S05]  /*4b4c0*/  IMAD.WIDE.U32 R4, R15, 0x8, R8 ;  /* 0x000000080f047825 */ /* 0x000fca00078e0008 */
[----:B------:R0:W-:Y:S02]  /*4b4d0*/  REDG.E.OR.64.STRONG.GPU desc[UR4][R4.64], R6 ;  /* 0x000000060400798e */ /* 0x0001e4000f12e504 */
.L_x_1394:
[----:B------:R-:W-:Y:S05]  /*4b4e0*/  BSYNC.RECONVERGENT B0 ;  /* 0x0000000000007941 */ /* 0x000fea0003800200 */
.L_x_1392:
        /* <DEDUP_REMOVED lines=30> */
.L_x_1396:
[CC--:B------:R-:W-:Y:S02]  /*4b6d0*/  SHF.L.U64.HI R7, R4.reuse, R17.reuse, R14 ;  /* 0x0000001104077219 */ /* 0x0c0fe4000001020e */
[----:B------:R-:W-:Y:S01]  /*4b6e0*/  SHF.L.U32 R6, R4, R17, RZ ;  /* 0x0000001104067219 */ /* 0x000fe200000006ff */
[----:B------:R-:W-:-:S05]  /*4b6f0*/  IMAD.WIDE.U32 R4, R15, 0x8, R8 ;  /* 0x000000080f047825 */ /* 0x000fca00078e0008 */
[----:B------:R0:W-:Y:S02]  /*4b700*/  REDG.E.OR.64.STRONG.GPU desc[UR4][R4.64], R6 ;  /* 0x000000060400798e */ /* 0x0001e4000f12e504 */
.L_x_1397:
[----:B------:R-:W-:Y:S05]  /*4b710*/  BSYNC.RECONVERGENT B0 ;  /* 0x0000000000007941 */ /* 0x000fea0003800200 */
.L_x_1395:
        /* <DEDUP_REMOVED lines=30> */
.L_x_1399:
[CC--:B------:R-:W-:Y:S02]  /*4b900*/  SHF.L.U64.HI R7, R4.reuse, R17.reuse, R14 ;  /* 0x0000001104077219 */ /* 0x0c0fe4000001020e */
[----:B------:R-:W-:Y:S01]  /*4b910*/  SHF.L.U32 R6, R4, R17, RZ ;  /* 0x0000001104067219 */ /* 0x000fe200000006ff */
[----:B------:R-:W-:-:S05]  /*4b920*/  IMAD.WIDE.U32 R4, R15, 0x8, R8 ;  /* 0x000000080f047825 */ /* 0x000fca00078e0008 */
[----:B------:R0:W-:Y:S02]  /*4b930*/  REDG.E.OR.64.STRONG.GPU desc[UR4][R4.64], R6 ;  /* 0x000000060400798e */ /* 0x0001e4000f12e504 */
.L_x_1400:
[----:B------:R-:W-:Y:S05]  /*4b940*/  BSYNC.RECONVERGENT B0 ;  /* 0x0000000000007941 */ /* 0x000fea0003800200 */
.L_x_1398:
[----:B-1----:R-:W2:Y:S04]  /*4b950*/  LDG.E.64.CONSTANT R10, desc[UR4][R2.64+0x1e00] ;  /* 0x001e0004020a7981 */ /* 0x002ea8000c1e9b00 */
[----:B0-----:R0:W3:Y:S01]  /*4b960*/  LDG.E.64.CONSTANT R4, desc[UR4][R2.64+0x1f00] ;  /* 0x001f000402047981 */ /* 0x0010e2000c1e9b00 */
[C---:B------:R-:W-:Y:S02]  /*4b970*/  VIADD R6, R0.reuse, 0x5be ;  /* 0x000005be00067836 */ /* 0x040fe40000000000 */
[----:B------:R-:W-:-:S03]  /*4b980*/  VIADD R0, R0, 0x5ef ;  /* 0x000005ef00007836 */ /* 0x000fc60000000000 */
[----:B------:R-:W-:Y:S02]  /*4b990*/  LOP3.LUT R15, R6, 0x3e, RZ, 0xc0, !PT ;  /* 0x0000003e060f7812 */ /* 0x000fe400078ec0ff */
[----:B------:R-:W-:Y:S02]  /*4b9a0*/  LOP3.LUT R17, R0, 0x2f, RZ, 0xc0, !PT ;  /* 0x0000002f00117812 */ /* 0x000fe400078ec0ff */
[----:B------:R-:W-:Y:S02]  /*4b9b0*/  SHF.R.U32.HI R13, RZ, 0x6, R6 ;  /* 0x00000006ff0d7819 */ /* 0x000fe40000011606 */
[----:B------:R-:W-:-:S03]  /*4b9c0*/  ISETP.NE.AND P0, PT, R17, 0xf, PT ;  /* 0x0000000f1100780c */ /* 0x000fc60003f05270 */
[----:B0-----:R-:W-:Y:S01]  /*4b9d0*/  IMAD.WIDE.U32 R2, R13, 0x8, R8 ;  /* 0x000000080d027825 */ /* 0x001fe200078e0008 */
[----:B------:R-:W-:Y:S02]  /*4b9e0*/  SHF.R.U32.HI R13, RZ, 0x6, R0 ;  /* 0x00000006ff0d7819 */ /* 0x000fe40000011600 */
[----:B--2---:R-:W-:Y:S02]  /*4b9f0*/  LOP3.LUT R12, R11, 0x1ffff, RZ, 0xc0, !PT ;  /* 0x0001ffff0b0c7812 */ /* 0x004fe400078ec0ff */
[----:B------:R-:W-:Y:S02]  /*4ba00*/  IADD3 R11, PT, PT, -R15, 0x40, RZ ;  /* 0x000000400f0b7810 */ /* 0x000fe40007ffe1ff */
[CCC-:B------:R-:W-:Y:S02]  /*4ba10*/  SHF.L.U64.HI R7, R10.reuse, R15.reuse, R12.reuse ;  /* 0x0000000f0a077219 */ /* 0x1c0fe4000001020c */
[C---:B------:R-:W-:Y:S02]  /*4ba20*/  SHF.L.U32 R6, R10.reuse, R15, RZ ;  /* 0x0000000f0a067219 */ /* 0x040fe400000006ff */
[----:B------:R-:W-:-:S02]  /*4ba30*/  SHF.R.U64 R10, R10, R11, R12 ;  /* 0x0000000b0a0a7219 */ /* 0x000fc4000000120c */
[----:B------:R-:W-:Y:S01]  /*4ba40*/  SHF.R.U32.HI R11, RZ, R11, R12 ;  /* 0x0000000bff0b7219 */ /* 0x000fe2000001160c */
[----:B------:R0:W-:Y:S01]  /*4ba50*/  REDG.E.OR.64.STRONG.GPU desc[UR4][R2.64], R6 ;  /* 0x000000060200798e */ /* 0x0001e2000f12e504 */
[----:B---3--:R-:W-:-:S03]  /*4ba60*/  LOP3.LUT R0, R5, 0x1ffff, RZ, 0xc0, !PT ;  /* 0x0001ffff05007812 */ /* 0x008fc600078ec0ff */
[----:B------:R0:W-:Y:S01]  /*4ba70*/  REDG.E.OR.64.STRONG.GPU desc[UR4][R2.64+0x8], R10 ;  /* 0x0000080a0200798e */ /* 0x0001e2000f12e504 */
[----:B------:R-:W-:Y:S05]  /*4ba80*/  @!P0 BRA `(.L_x_1401) ;  /* 0x0000000000248947 */ /* 0x000fea0003800000 */
[----:B------:R-:W-:Y:S01]  /*4ba90*/  IADD3 R5, PT, PT, -R17, 0x40, RZ ;  /* 0x0000004011057810 */ /* 0x000fe20007ffe1ff */
[----:B------:R-:W-:Y:S01]  /*4baa0*/  IMAD.WIDE.U32 R8, R13, 0x8, R8 ;  /* 0x000000080d087825 */ /* 0x000fe200078e0008 */
[CCC-:B0-----:R-:W-:Y:S02]  /*4bab0*/  SHF.L.U64.HI R3, R4.reuse, R17.reuse, R0.reuse ;  /* 0x0000001104037219 */ /* 0x1c1fe40000010200 */
[C---:B------:R-:W-:Y:S02]  /*4bac0*/  SHF.L.U32 R2, R4.reuse, R17, RZ ;  /* 0x0000001104027219 */ /* 0x040fe400000006ff */
[-CC-:B------:R-:W-:Y:S02]  /*4bad0*/  SHF.R.U64 R4, R4, R5.reuse, R0.reuse ;  /* 0x0000000504047219 */ /* 0x180fe40000001200 */
[----:B------:R-:W-:Y:S01]  /*4bae0*/  SHF.R.U32.HI R5, RZ, R5, R0 ;  /* 0x00000005ff057219 */ /* 0x000fe20000011600 */
[----:B------:R-:W-:Y:S04]  /*4baf0*/  REDG.E.OR.64.STRONG.GPU desc[UR4][R8.64], R2 ;  /* 0x000000020800798e */ /* 0x000fe8000f12e504 */
[----:B------:R-:W-:Y:S01]  /*4bb00*/  REDG.E.OR.64.STRONG.GPU desc[UR4][R8.64+0x8], R4 ;  /* 0x000008040800798e */ /* 0x000fe2000f12e504 */
[----:B------:R-:W-:Y:S05]  /*4bb10*/  EXIT ;  /* 0x000000000000794d */ /* 0x000fea0003800000 */
.L_x_1401:
[C---:B0-----:R-:W-:Y:S01]  /*4bb20*/  SHF.L.U64.HI R3, R4.reuse, 0xf, R0 ;  /* 0x0000000f04037819 */ /* 0x041fe20000010200 */
[----:B------:R-:W-:Y:S02]  /*4bb30*/  IMAD.SHL.U32 R2, R4, 0x8000, RZ ;  /* 0x0000800004027824 */ /* 0x000fe400078e00ff */
[----:B------:R-:W-:-:S05]  /*4bb40*/  IMAD.WIDE.U32 R8, R13, 0x8, R8 ;  /* 0x000000080d087825 */ /* 0x000fca00078e0008 */
[----:B------:R-:W-:Y:S01]  /*4bb50*/  REDG.E.OR.64.STRONG.GPU desc[UR4][R8.64], R2 ;  /* 0x000000020800798e */ /* 0x000fe2000f12e504 */
[----:B------:R-:W-:Y:S05]  /*4bb60*/  EXIT ;  /* 0x000000000000794d */ /* 0x000fea0003800000 */
.L_x_1354:
        /* <DEDUP_REMOVED lines=14> */
[----:B------:R-:W5:Y:S01]  /*4bc50*/  LDG.E.64.CONSTANT R6, desc[UR4][R2.64+0x700] ;  /* 0x0007000402067981 */ /* 0x000f62000c1e9b00 */
[----:B------:R-:W-:Y:S01]  /*4bc60*/  VIADD R24, R0, 0x40 ;  /* 0x0000004000187836 */ /* 0x000fe20000000000 */
[----:B------:R-:W-:Y:S01]  /*4bc70*/  SHF.R.U32.HI R5, RZ, 0x6, R0 ;  /* 0x00000006ff057819 */ /* 0x000fe20000011600 */
[----:B------:R-:W-:-:S04]  /*4bc80*/  IMAD.MOV.U32 R26, RZ, RZ, RZ ;  /* 0x000000ffff1a7224 */ /* 0x000fc800078e00ff */
[----:B------:R-:W-:-:S04]  /*4bc90*/  IMAD.WIDE.U32 R4, R5, 0x8, R8 ;  /* 0x0000000805047825 */ /* 0x000fc800078e0008 */
[----:B------:R-:W-:Y:S02]  /*4bca0*/  IMAD.MOV.U32 R31, RZ, RZ, RZ ;  /* 0x000000ffff1f7224 */ /* 0x000fe400078e00ff */
[----:B------:R-:W-:-:S05]  /*4bcb0*/  VIADD R28, R0, 0x9c ;  /* 0x0000009c001c7836 */ /* 0x000fca0000000000 */
[----:B------:R-:W-:Y:S01]  /*4bcc0*/  SHF.R.U32.HI R29, RZ, 0x6, R28 ;  /* 0x00000006ff1d7819 */ /* 0x000fe2000001161c */
[----:B------:R-:W-:-:S04]  /*4bcd0*/  IMAD.MOV.U32 R33, RZ, RZ, RZ ;  /* 0x000000ffff217224 */ /* 0x000fc800078e00ff */
[----:B------:R-:W-:Y:S01]  /*4bce0*/  IMAD.WIDE.U32 R28, R29, 0x8, R8 ;  /* 0x000000081d1c7825 */ /* 0x000fe200078e0008 */
[----:B--2---:R-:W-:-:S03]  /*4bcf0*/  SHF.R.U32.HI R25, RZ, 0xc, R21 ;  /* 0x0000000cff197819 */ /* 0x004fc60000011615 */
[C---:B------:R-:W-:Y:S01]  /*4bd00*/  IMAD.SHL.U32 R27, R20.reuse, 0x100000, RZ ;  /* 0x00100000141b7824 */ /* 0x040fe200078e00ff */
[----:B------:R-:W-:Y:S02]  /*4bd10*/  SHF.R.U64 R20, R20, 0xc, R21 ;  /* 0x0000000c14147819 */ /* 0x000fe40000001215 */
[----:B---3--:R-:W-:Y:S02]  /*4bd20*/  LOP3.LUT R23, R23, 0xfffff, RZ, 0xc0, !PT ;  /* 0x000fffff17177812 */ /* 0x008fe400078ec0ff */
[----:B------:R-:W-:Y:S02]  /*4bd30*/  LOP3.LUT R21, R25, 0xff, RZ, 0xc0, !PT ;  /* 0x000000ff19157812 */ /* 0x000fe400078ec0ff */
[----:B------:R-:W-:Y:S01]  /*4bd40*/  SHF.R.U32.HI R25, RZ, 0x6, R24 ;  /* 0x00000006ff197819 */ /* 0x000fe20000011618 */
[----:B------:R0:W-:Y:S01]  /*4bd50*/  REDG.E.OR.64.STRONG.GPU desc[UR4][R4.64], R22 ;  /* 0x000000160400798e */ /* 0x0001e2000f12e504 */
[----:B----4-:R-:W-:-:S03]  /*4bd60*/  SHF.R.U64 R30, R14, 0x18, R15 ;  /* 0x000000180e1e7819 */ /* 0x010fc6000000120f */
[----:B------:R-:W-:Y:S01]  /*4bd70*/  IMAD.WIDE.U32 R24, R25, 0x8, R8 ;  /* 0x0000000819187825 */ /* 0x000fe200078e0008 */
[----:B------:R-:W-:Y:S01]  /*4bd80*/  REDG.E.OR.64.STRONG.GPU desc[UR4][R4.64], R26 ;  /* 0x0000001a0400798e */ /* 0x000fe2000f12e504 */
[----:B------:R-:W-:-:S03]  /*4bd90*/  LOP3.LUT R30, R30, 0xfffffff, RZ, 0xc0, !PT ;  /* 0x0fffffff1e1e7812 */ /* 0x000fc600078ec0ff */
[----:B------:R1:W-:Y:S01]  /*4bda0*/  REDG.E.OR.64.STRONG.GPU desc[UR4][R4.64+0x8], R20 ;  /* 0x000008140400798e */ /* 0x0003e2000f12e504 */
[----:B0-----:R-:W-:Y:S02]  /*4bdb0*/  IMAD.SHL.U32 R23, R14, 0x100, RZ ;  /* 0x000001000e177824 */ /* 0x001fe400078e00ff */
[----:B------:R-:W-:Y:S01]  /*4bdc0*/  IMAD.MOV.U32 R22, RZ, RZ, RZ ;  /* 0x000000ffff167224 */ /* 0x000fe200078e00ff */
[----:B------:R-:W2:Y:S04]  /*4bdd0*/  LDG.E.64.CONSTANT R14, desc[UR4][R2.64+0x800] ;  /* 0x00080004020e7981 */ /* 0x000ea8000c1e9b00 */
[----:B------:R0:W-:Y:S04]  /*4bde0*/  REDG.E.OR.64.STRONG.GPU desc[UR4][R24.64], R22 ;  /* 0x000000161800798e */ /* 0x0001e8000f12e504 */
[----:B-1----:R-:W3:Y:S01]  /*4bdf0*/  LDG.E.64.CONSTANT R20, desc[UR4][R2.64+0x900] ;  /* 0x0009000402147981 */ /* 0x002ee2000c1e9b00 */
[--C-:B-----5:R-:W-:Y:S01]  /*4be00*/  SHF.R.U32.HI R32, RZ, 0x4, R11.reuse ;  /* 0x00000004ff207819 */ /* 0x120fe2000001160b */
[C---:B------:R-:W-:Y:S01]  /*4be10*/  IMAD.SHL.U32 R26, R10.reuse, 0x10000000, RZ ;  /* 0x100000000a1a7824 */ /* 0x040fe200078e00ff */
[----:B------:R-:W-:Y:S01]  /*4be20*/  SHF.L.U64.HI R27, R10, 0x1c, R11 ;  /* 0x0000001c0a1b7819 */ /* 0x000fe2000001020b */
[----:B------:R1:W-:Y:S04]  /*4be30*/  REDG.E.OR.64.STRONG.GPU desc[UR4][R24.64+0x8], R30 ;  /* 0x0000081e1800798e */ /* 0x0003e8000f12e504 */
[----:B------:R-:W4:Y:S01]  /*4be40*/  LDG.E.64.CONSTANT R10, desc[UR4][R2.64+0xa00] ;  /* 0x000a0004020a7981 */ /* 0x000f22000c1e9b00 */
[----:B0-----:R-:W-:Y:S01]  /*4be50*/  VIADD R22, R0, 0xd0 ;  /* 0x000000d000167836 */ /* 0x001fe20000000000 */
[----:B------:R-:W-:-:S02]  /*4be60*/  SHF.L.U64.HI R23, R12, 0x10, R13 ;  /* 0x000000100c177819 */ /* 0x000fc4000001020d */
[----:B------:R0:W-:Y:S02]  /*4be70*/  REDG.E.OR.64.STRONG.GPU desc[UR4][R28.64], R26 ;  /* 0x0000001a1c00798e */ /* 0x0001e4000f12e504 */
[----:B-1----:R-:W-:Y:S01]  /*4be80*/  SHF.R.U32.HI R25, RZ, 0x6, R22 ;  /* 0x00000006ff197819 */ /* 0x002fe20000011616 */
[----:B------:R-:W-:Y:S01]  /*4be90*/  IMAD.U32 R22, R12, 0x10000, RZ ;  /* 0x000100000c167824 */ /* 0x000fe200078e00ff */
[----:B------:R-:W-:-:S04]  /*4bea0*/  SHF.R.U32.HI R12, RZ, 0x10, R13 ;  /* 0x00000010ff0c7819 */ /* 0x000fc8000001160d */
[----:B------:R-:W-:Y:S02]  /*4beb0*/  LOP3.LUT R34, R12, 0xf, RZ, 0xc0, !PT ;  /* 0x0000000f0c227812 */ /* 0x000fe400078ec0ff */
[----:B------:R-:W5:Y:S01]  /*4bec0*/  LDG.E.64.CONSTANT R12, desc[UR4][R2.64+0xb00] ;  /* 0x000b0004020c7981 */ /* 0x000f62000c1e9b00 */
[C---:B------:R-:W-:Y:S01]  /*4bed0*/  SHF.L.U64.HI R17, R16.reuse, 0x4, R17 ;  /* 0x0000000410117819 */ /* 0x040fe20000010211 */
[----:B------:R-:W-:Y:S01]  /*4bee0*/  IMAD.SHL.U32 R16, R16, 0x10, RZ ;  /* 0x0000001010107824 */ /* 0x000fe200078e00ff */
[----:B------:R-:W-:Y:S02]  /*4bef0*/  LOP3.LUT R32, R32, 0xffff, RZ, 0xc0, !PT ;  /* 0x0000ffff20207812 */ /* 0x000fe400078ec0ff */
[----:B------:R-:W-:Y:S02]  /*4bf00*/  LOP3.LUT R37, R17, 0xffffff, RZ, 0xc0, !PT ;  /* 0x00ffffff11257812 */ /* 0x000fe400078ec0ff */
[----:B------:R-:W-:Y:S01]  /*4bf10*/  LOP3.LUT R36, R16, 0xfffffff0, RZ, 0xc0, !PT ;  /* 0xfffffff010247812 */ /* 0x000fe200078ec0ff */
[----:B------:R-:W-:Y:S01]  /*4bf20*/  IMAD.WIDE.U32 R24, R25, 0x8, R8 ;  /* 0x0000000819187825 */ /* 0x000fe200078e0008 */
[----:B------:R-:W5:Y:S04]  /*4bf30*/  LDG.E.64.CONSTANT R16, desc[UR4][R2.64+0xc00] ;  /* 0x000c000402107981 */ /* 0x000f68000c1e9b00 */
[----:B------:R-:W-:Y:S04]  /*4bf40*/  REDG.E.OR.64.STRONG.GPU desc[UR4][R28.64+0x8], R32 ;  /* 0x000008201c00798e */ /* 0x000fe8000f12e504 */
[----:B------:R1:W-:Y:S01]  /*4bf50*/  REDG.E.OR.64.STRONG.GPU desc[UR4][R24.64], R22 ;  /* 0x000000161800798e */ /* 0x0003e2000f12e504 */
[----:B0-----:R-:W-:-:S02]  /*4bf60*/  IMAD.SHL.U32 R27, R18, 0x1000000, RZ ;  /* 0x01000000121b7824 */ /* 0x001fc400078e00ff */
[----:B-1----:R-:W-:Y:S01]  /*4bf70*/  VIADD R22, R0, 0x138 ;  /* 0x0000013800167836 */ /* 0x002fe20000000000 */
[----:B------:R-:W-:-:S04]  /*4bf80*/  SHF.R.U64 R28, R18, 0x8, R19 ;  /* 0x00000008121c7819 */ /* 0x000fc80000001213 */
[----:B------:R-:W-:Y:S02]  /*4bf90*/  SHF.R.U32.HI R33, RZ, 0x6, R22 ;  /* 0x00000006ff217819 */ /* 0x000fe40000011616 */
[----:B------:R-:W-:Y:S02]  /*4bfa0*/  SHF.R.U32.HI R22, RZ, 0x8, R19 ;  /* 0x00000008ff167819 */ /* 0x000fe40000011613 */
[----:B------:R-:W5:Y:S01]  /*4bfb0*/  LDG.E.64.CONSTANT R18, desc[UR4][R2.64+0xd00] ;  /* 0x000d000402127981 */ /* 0x000f62000c1e9b00 */
[----:B------:R-:W-:-:S05]  /*4bfc0*/  VIADD R26, R0, 0x104 ;  /* 0x00000104001a7836 */ /* 0x000fca0000000000 */
[----:B------:R-:W-:Y:S01]  /*4bfd0*/  SHF.R.U32.HI R31, RZ, 0x6, R26 ;  /* 0x00000006ff1f7819 */ /* 0x000fe2000001161a */
[----:B------:R-:W-:Y:S01]  /*4bfe0*/  IMAD.MOV.U32 R35, RZ, RZ, RZ ;  /* 0x000000ffff237224 */ /* 0x000fe200078e00ff */
[----:B------:R-:W-:Y:S01]  /*4bff0*/  LOP3.LUT R29, R22, 0xfff, RZ, 0xc0, !PT ;  /* 0x00000fff161d7812 */ /* 0x000fe200078ec0ff */
[----:B------:R-:W-:Y:S02]  /*4c000*/  VIADD R22, R0, 0x16c ;  /* 0x0000016c00167836 */ /* 0x000fe40000000000 */
[--C-:B------:R-:W-:Y:S01]  /*4c010*/  IMAD.WIDE.U32 R30, R31, 0x8, R8.reuse ;  /* 0x000000081f1e7825 */ /* 0x100fe200078e0008 */
[----:B------:R0:W-:Y:S04]  /*4c020*/  REDG.E.OR.64.STRONG.GPU desc[UR4][R24.64+0x8], R34 ;  /* 0x000008221800798e */ /* 0x0001e8000f12e504 */
[----:B------:R1:W-:Y:S01]  /*4c030*/  REDG.E.OR.64.STRONG.GPU desc[UR4][R30.64], R36 ;  /* 0x000000241e00798e */ /* 0x0003e2000f12e504 */
[----:B------:R-:W-:-:S04]  /*4c040*/  IMAD.WIDE.U32 R32, R33, 0x8, R8 ;  /* 0x0000000821207825 */ /* 0x000fc800078e0008 */
[----:B------:R-:W-:Y:S01]  /*4c050*/  IMAD.MOV.U32 R26, RZ, RZ, RZ ;  /* 0x000000ffff1a7224 */ /* 0x000fe200078e00ff */
[----:B0-----:R-:W-:-:S04]  /*4c060*/  SHF.R.U32.HI R25, RZ, 0x6, R22 ;  /* 0x00000006ff197819 */ /* 0x001fc80000011616 */
[----:B------:R0:W-:Y:S01]  /*4c070*/  REDG.E.OR.64.STRONG.GPU desc[UR4][R32.64], R26 ;  /* 0x0000001a2000798e */ /* 0x0001e2000f12e504 */
[C---:B-1----:R-:W-:Y:S01]  /*4c080*/  IMAD.SHL.U32 R31, R6.reuse, 0x1000, RZ ;  /* 0x00001000061f7824 */ /* 0x042fe200078e00ff */
[----:B------:R-:W-:Y:S01]  /*4c090*/  SHF.R.U64 R6, R6, 0x14, R7 ;  /* 0x0000001406067819 */ /* 0x000fe20000001207 */
[----:B------:R-:W-:Y:S01]  /*4c0a0*/  VIADD R7, R0, 0x1a0 ;  /* 0x000001a000077836 */ /* 0x000fe20000000000 */
[----:B------:R1:W-:Y:S01]  /*4c0b0*/  REDG.E.OR.64.STRONG.GPU desc[UR4][R32.64+0x8], R28 ;  /* 0x0000081c2000798e */ /* 0x0003e2000f12e504 */
[----:B------:R-:W-:-:S03]  /*4c0c0*/  IMAD.WIDE.U32 R24, R25, 0x8, R8 ;  /* 0x0000000819187825 */ /* 0x000fc600078e0008 */
[----:B------:R-:W5:Y:S01]  /*4c0d0*/  LDG.E.64.CONSTANT R22, desc[UR4][R2.64+0xe00] ;  /* 0x000e000402167981 */ /* 0x000f62000c1e9b00 */
[----:B------:R-:W-:Y:S01]  /*4c0e0*/  IMAD.MOV.U32 R30, RZ, RZ, RZ ;  /* 0x000000ffff1e7224 */ /* 0x000fe200078e00ff */
[----:B0-----:R-:W-:Y:S01]  /*4c0f0*/  SHF.R.U32.HI R27, RZ, 0x6, R7 ;  /* 0x00000006ff1b7819 */ /* 0x001fe20000011607 */
[----:B------:R-:W-:-:S03]  /*4c100*/  IMAD.MOV.U32 R7, RZ, RZ, RZ ;  /* 0x000000ffff077224 */ /* 0x000fc600078e00ff */
[----:B------:R-:W-:Y:S01]  /*4c110*/  REDG.E.OR.64.STRONG.GPU desc[UR4][R24.64], R30 ;  /* 0x0000001e1800798e */ /* 0x000fe2000f12e504 */
[----:B-1----:R-:W-:-:S03]  /*4c120*/  VIADD R29, R0, 0x1d4 ;  /* 0x000001d4001d7836 */ /* 0x002fc60000000000 */
[----:B------:R0:W-:Y:S01]  /*4c130*/  REDG.E.OR.64.STRONG.GPU desc[UR4][R24.64+0x8], R6 ;  /* 0x000008061800798e */ /* 0x0001e2000f12e504 */
[----:B------:R-:W-:-:S04]  /*4c140*/  IMAD.WIDE.U32 R26, R27, 0x8, R8 ;  /* 0x000000081b1a7825 */ /* 0x000fc800078e0008 */
[----:B0-----:R-:W-:Y:S02]  /*4c150*/  IMAD.MOV.U32 R6, RZ, RZ, RZ ;  /* 0x000000ffff067224 */ /* 0x001fe400078e00ff */
[----:B------:R-:W-:Y:S01]  /*4c160*/  IMAD.MOV.U32 R25, RZ, RZ, RZ ;  /* 0x000000ffff197224 */ /* 0x000fe200078e00ff */
[----:B--2---:R-:W-:Y:S01]  /*4c170*/  LOP3.LUT R28, R15, 0xfffff, RZ, 0xc0, !PT ;  /* 0x000fffff0f1c7812 */ /* 0x004fe200078ec0ff */
[----:B------:R-:W-:Y:S01]  /*4c180*/  IMAD.MOV.U32 R7, RZ, RZ, R14 ;  /* 0x000000ffff077224 */ /* 0x000fe200078e000e */
[----:B------:R-:W-:Y:S02]  /*4c190*/  SHF.R.U32.HI R15, RZ, 0x6, R29 ;  /* 0x00000006ff0f7819 */ /* 0x000fe4000001161d */
[C-C-:B---3--:R-:W-:Y:S01]  /*4c1a0*/  SHF.L.U64.HI R31, R20.reuse, 0x14, R21.reuse ;  /* 0x00000014141f7819 */ /* 0x148fe20000010215 */
[----:B------:R-:W-:Y:S01]  /*4c1b0*/  IMAD.SHL.U32 R30, R20, 0x100000, RZ ;  /* 0x00100000141e7824 */ /* 0x000fe200078e00ff */
[----:B------:R-:W-:Y:S01]  /*4c1c0*/  SHF.R.U32.HI R21, RZ, 0xc, R21 ;  /* 0x0000000cff157819 */ /* 0x000fe20000011615 */
[----:B------:R-:W-:Y:S01]  /*4c1d0*/  VIADD R20, R0, 0x208 ;  /* 0x0000020800147836 */ /* 0x000fe20000000000 */
[----:B------:R0:W-:Y:S01]  /*4c1e0*/  REDG.E.OR.64.STRONG.GPU desc[UR4][R26.64], R6 ;  /* 0x000000061a00798e */ /* 0x0001e2000f12e504 */
[----:B------:R-:W-:Y:S01]  /*4c1f0*/  IMAD.MOV.U32 R29, RZ, RZ, RZ ;  /* 0x000000ffff1d7224 */ /* 0x000fe200078e00ff */
[----:B------:R-:W-:Y:S01]  /*4c200*/  LOP3.LUT R24, R21, 0xff, RZ, 0xc0, !PT ;  /* 0x000000ff15187812 */ /* 0x000fe200078ec0ff */
[----:B------:R-:W-:Y:S01]  /*4c210*/  IMAD.WIDE.U32 R14, R15, 0x8, R8 ;  /* 0x000000080f0e7825 */ /* 0x000fe200078e0008 */
[----:B----4-:R-:W-:-:S02]  /*4c220*/  SHF.L.U64.HI R21, R10, 0x8, R11 ;  /* 0x000000080a157819 */ /* 0x010fc4000001020b */
[----:B------:R-:W-:Y:S01]  /*4c230*/  SHF.R.U32.HI R11, RZ, 0x6, R20 ;  /* 0x00000006ff0b7819 */ /* 0x000fe20000011614 */
[----:B------:R-:W-:Y:S01]  /*4c240*/  IMAD.SHL.U32 R10, R10, 0x100, RZ ;  /* 0x000001000a0a7824 */ /* 0x000fe200078e00ff */
[----:B------:R1:W-:Y:S01]  /*4c250*/  REDG.E.OR.64.STRONG.GPU desc[UR4][R26.64+0x8], R28 ;  /* 0x0000081c1a00798e */ /* 0x0003e2000f12e504 */
[----:B------:R-:W-:-:S03]  /*4c260*/  VIADD R20, R0, 0x23c ;  /* 0x0000023c00147836 */ /* 0x000fc60000000000 */
[----:B------:R2:W-:Y:S04]  /*4c270*/  REDG.E.OR.64.STRONG.GPU desc[UR4][R14.64], R30 ;  /* 0x0000001e0e00798e */ /* 0x0005e8000f12e504 */
[----:B0-----:R-:W3:Y:S01]  /*4c280*/  LDG.E.64.CONSTANT R6, desc[UR4][R2.64+0xf00] ;  /* 0x000f000402067981 */ /* 0x001ee2000c1e9b00 */
[----:B------:R-:W-:-:S03]  /*4c290*/  SHF.R.U32.HI R35, RZ, 0x6, R20 ;  /* 0x00000006ff237819 */ /* 0x000fc60000011614 */
[----:B------:R0:W-:Y:S01]  /*4c2a0*/  REDG.E.OR.64.STRONG.GPU desc[UR4][R14.64+0x8], R24 ;  /* 0x000008180e00798e */ /* 0x0001e2000f12e504 */
[----:B-1----:R-:W-:Y:S02]  /*4c2b0*/  LOP3.LUT R26, R10, 0xffffff00, RZ, 0xc0, !PT ;  /* 0xffffff000a1a7812 */ /* 0x002fe400078ec0ff */
[----:B------:R-:W-:Y:S01]  /*4c2c0*/  LOP3.LUT R27, R21, 0xfffffff, RZ, 0xc0, !PT ;  /* 0x0fffffff151b7812 */ /* 0x000fe200078ec0ff */
[C---:B-----5:R-:W-:Y:S01]  /*4c2d0*/  IMAD.SHL.U32 R21, R12.reuse, 0x10000000, RZ ;  /* 0x100000000c157824 */ /* 0x060fe200078e00ff */
[----:B------:R-:W-:Y:S01]  /*4c2e0*/  SHF.R.U32.HI R20, RZ, 0x4, R13 ;  /* 0x00000004ff147819 */ /* 0x000fe2000001160d */
[----:B--2---:R-:W-:Y:S01]  /*4c2f0*/  IMAD.WIDE.U32 R30, R11, 0x8, R8 ;  /* 0x000000080b1e7825 */ /* 0x004fe200078e0008 */
[----:B------:R-:W-:Y:S01]  /*4c300*/  SHF.R.U64 R28, R12, 0x4, R13 ;  /* 0x000000040c1c7819 */ /* 0x000fe2000000120d */
[----:B------:R-:W2:Y:S04]  /*4c310*/  LDG.E.64.CONSTANT R10, desc[UR4][R2.64+0x1000] ;  /* 0x00100004020a7981 */ /* 0x000ea8000c1e9b00 */
[----:B------:R-:W4:Y:S01]  /*4c320*/  LDG.E.64.CONSTANT R12, desc[UR4][R2.64+0x1100] ;  /* 0x00110004020c7981 */ /* 0x000f22000c1e9b00 */
[----:B------:R-:W-:Y:S01]  /*4c330*/  LOP3.LUT R29, R20, 0xffff, RZ, 0xc0, !PT ;  /* 0x0000ffff141d7812 */ /* 0x000fe200078ec0ff */
[----:B------:R-:W-:-:S02]  /*4c340*/  IMAD.WIDE.U32 R34, R35, 0x8, R8 ;  /* 0x0000000823227825 */ /* 0x000fc400078e0008 */
[----:B0-----:R-:W5:Y:S02]  /*4c350*/  LDG.E.64.CONSTANT R14, desc[UR4][R2.64+0x1200] ;  /* 0x00120004020e7981 */ /* 0x001f64000c1e9b00 */
[----:B------:R-:W-:Y:S01]  /*4c360*/  IMAD.MOV.U32 R20, RZ, RZ, RZ ;  /* 0x000000ffff147224 */ /* 0x000fe200078e00ff */
[C-C-:B------:R-:W-:Y:S01]  /*4c370*/  SHF.R.U64 R32, R16.reuse, 0x10, R17.reuse ;  /* 0x0000001010207819 */ /* 0x140fe20000001211 */
[----:B------:R0:W-:Y:S04]  /*4c380*/  REDG.E.OR.64.STRONG.GPU desc[UR4][R30.64], R26 ;  /* 0x0000001a1e00798e */ /* 0x0001e8000f12e504 */
[----:B------:R1:W-:Y:S04]  /*4c390*/  REDG.E.OR.64.STRONG.GPU desc[UR4][R34.64], R20 ;  /* 0x000000142200798e */ /* 0x0003e8000f12e504 */
[----:B------:R1:W-:Y:S01]  /*4c3a0*/  REDG.E.OR.64.STRONG.GPU desc[UR4][R34.64+0x8], R28 ;  /* 0x0000081c2200798e */ /* 0x0003e2000f12e504 */
[----:B0-----:R-:W-:Y:S01]  /*4c3b0*/  IMAD.U32 R27, R16, 0x10000, RZ ;  /* 0x00010000101b7824 */ /* 0x001fe200078e00ff */
[----:B------:R-:W-:-:S02]  /*4c3c0*/  SHF.R.U32.HI R26, RZ, 0x10, R17 ;  /* 0x00000010ff1a7819 */ /* 0x000fc40000011611 */
[----:B------:R-:W5:Y:S01]  /*4c3d0*/  LDG.E.64.CONSTANT R16, desc[UR4][R2.64+0x1300] ;  /* 0x0013000402107981 */ /* 0x000f62000c1e9b00 */
[----:B-1----:R-:W-:-:S05]  /*4c3e0*/  VIADD R20, R0, 0x2a4 ;  /* 0x000002a400147836 */ /* 0x002fca0000000000 */
[----:B------:R-:W-:Y:S02]  /*4c3f0*/  SHF.R.U32.HI R31, RZ, 0x6, R20 ;  /* 0x00000006ff1f7819 */ /* 0x000fe40000011614 */
[----:B------:R-:W5:Y:S01]  /*4c400*/  LDG.E.64.CONSTANT R20, desc[UR4][R2.64+0x1400] ;  /* 0x0014000402147981 */ /* 0x000f62000c1e9b00 */
[C---:B------:R-:W-:Y:S01]  /*4c410*/  SHF.R.U64 R34, R18.reuse, 0x1c, R19 ;  /* 0x0000001c12227819 */ /* 0x040fe20000001213 */
[----:B------:R-:W-:Y:S02]  /*4c420*/  IMAD.SHL.U32 R29, R18, 0x10, RZ ;  /* 0x00000010121d7824 */ /* 0x000fe400078e00ff */
[----:B------:R-:W5:Y:S01]  /*4c430*/  LDG.E.64.CONSTANT R18, desc[UR4][R2.64+0x1500] ;  /* 0x0015000402127981 */ /* 0x000f62000c1e9b00 */
[----:B------:R-:W-:Y:S01]  /*4c440*/  VIADD R24, R0, 0x270 ;  /* 0x0000027000187836 */ /* 0x000fe20000000000 */
[----:B------:R-:W-:-:S04]  /*4c450*/  LOP3.LUT R33, R26, 0xf, RZ, 0xc0, !PT ;  /* 0x0000000f1a217812 */ /* 0x000fc800078ec0ff */
[----:B------:R-:W-:Y:S01]  /*4c460*/  SHF.R.U32.HI R25, RZ, 0x6, R24 ;  /* 0x00000006ff197819 */ /* 0x000fe20000011618 */
[----:B------:R-:W-:-:S04]  /*4c470*/  IMAD.MOV.U32 R26, RZ, RZ, RZ ;  /* 0x000000ffff1a7224 */ /* 0x000fc800078e00ff */
[----:B------:R-:W-:-:S05]  /*4c480*/  IMAD.WIDE.U32 R24, R25, 0x8, R8 ;  /* 0x0000000819187825 */ /* 0x000fca00078e0008 */
        /* <DEDUP_REMOVED lines=14> */
[----:B------:R-:W5:Y:S01]  /*4c570*/  LDG.E.64.CONSTANT R22, desc[UR4][R2.64+0x1600] ;  /* 0x0016000402167981 */ /* 0x000f62000c1e9b00 */
[----:B------:R-:W-:-:S02]  /*4c580*/  IMAD.MOV.U32 R27, RZ, RZ, RZ ;  /* 0x000000ffff1b7224 */ /* 0x000fc400078e00ff */
[----:B0-----:R-:W-:Y:S02]  /*4c590*/  VIADD R28, R0, 0x30c ;  /* 0x0000030c001c7836 */ /* 0x001fe40000000000 */
[----:B------:R-:W-:-:S03]  /*4c5a0*/  IMAD.WIDE.U32 R32, R33, 0x8, R8 ;  /* 0x0000000821207825 */ /* 0x000fc600078e0008 */
[----:B------:R-:W-:Y:S02]  /*4c5b0*/  SHF.R.U32.HI R29, RZ, 0x6, R28 ;  /* 0x00000006ff1d7819 */ /* 0x000fe4000001161c */
[----:B------:R-:W-:Y:S04]  /*4c5c0*/  REDG.E.OR.64.STRONG.GPU desc[UR4][R32.64], R24 ;  /* 0x000000182000798e */ /* 0x000fe8000f12e504 */
[----:B------:R0:W-:Y:S01]  /*4c5d0*/  REDG.E.OR.64.STRONG.GPU desc[UR4][R32.64+0x8], R26 ;  /* 0x0000081a2000798e */ /* 0x0001e2000f12e504 */
[----:B------:R-:W-:-:S04]  /*4c5e0*/  IMAD.WIDE.U32 R28, R29, 0x8, R8 ;  /* 0x000000081d1c7825 */ /* 0x000fc800078e0008 */
[C---:B0-----:R-:W-:Y:S02]  /*4c5f0*/  VIADD R27, R0.reuse, 0x3a8 ;  /* 0x000003a8001b7836 */ /* 0x041fe40000000000 */
[----:B------:R-:W-:-:S05]  /*4c600*/  VIADD R32, R0, 0x3dc ;  /* 0x000003dc00207836 */ /* 0x000fca0000000000 */
[----:B------:R-:W-:Y:S02]  /*4c610*/  SHF.R.U32.HI R33, RZ, 0x6, R32 ;  /* 0x00000006ff217819 */ /* 0x000fe40000011620 */
[C---:B---3--:R-:W-:Y:S01]  /*4c620*/  SHF.L.U64.HI R31, R6.reuse, 0xc, R7 ;  /* 0x0000000c061f7819 */ /* 0x048fe20000010207 */
[----:B------:R-:W-:Y:S02]  /*4c630*/  IMAD.SHL.U32 R30, R6, 0x1000, RZ ;  /* 0x00001000061e7824 */ /* 0x000fe400078e00ff */
[----:B------:R-:W-:-:S03]  /*4c640*/  VIADD R6, R0, 0x374 ;  /* 0x0000037400067836 */ /* 0x000fc60000000000 */
[----:B------:R5:W-:Y:S02]  /*4c650*/  REDG.E.OR.64.STRONG.GPU desc[UR4][R28.64], R30 ;  /* 0x0000001e1c00798e */ /* 0x000be4000f12e504 */
[----:B------:R-:W-:Y:S02]  /*4c660*/  SHF.R.U32.HI R25, RZ, 0x6, R6 ;  /* 0x00000006ff197819 */ /* 0x000fe40000011606 */
[----:B------:R-:W3:Y:S01]  /*4c670*/  LDG.E.64.CONSTANT R6, desc[UR4][R2.64+0x1700] ;  /* 0x0017000402067981 */ /* 0x000ee2000c1e9b00 */
[----:B--2---:R-:W-:Y:S01]  /*4c680*/  LOP3.LUT R35, R11, 0xfffff, RZ, 0xc0, !PT ;  /* 0x000fffff0b237812 */ /* 0x004fe200078ec0ff */
[----:B------:R-:W-:Y:S02]  /*4c690*/  IMAD.MOV.U32 R34, RZ, RZ, R10 ;  /* 0x000000ffff227224 */ /* 0x000fe400078e000a */
[C---:B----4-:R-:W-:Y:S01]  /*4c6a0*/  IMAD.SHL.U32 R11, R12.reuse, 0x100000, RZ ;  /* 0x001000000c0b7824 */ /* 0x050fe200078e00ff */
[----:B------:R-:W-:Y:S01]  /*4c6b0*/  SHF.R.U64 R26, R12, 0xc, R13 ;  /* 0x0000000c0c1a7819 */ /* 0x000fe2000000120d */
[----:B------:R-:W-:Y:S01]  /*4c6c0*/  IMAD.WIDE.U32 R24, R25, 0x8, R8 ;  /* 0x0000000819187825 */ /* 0x000fe200078e0008 */
[----:B------:R-:W-:Y:S01]  /*4c6d0*/  SHF.R.U32.HI R12, RZ, 0xc, R13 ;  /* 0x0000000cff0c7819 */ /* 0x000fe2000001160d */
[----:B------:R0:W-:Y:S01]  /*4c6e0*/  REDG.E.OR.64.STRONG.GPU desc[UR4][R4.64+0x68], R34 ;  /* 0x000068220400798e */ /* 0x0001e2000f12e504 */
[----:B------:R-:W-:Y:S01]  /*4c6f0*/  SHF.R.U32.HI R13, RZ, 0x6, R27 ;  /* 0x00000006ff0d7819 */ /* 0x000fe2000001161b */
[----:B------:R-:W-:Y:S01]  /*4c700*/  IMAD.MOV.U32 R10, RZ, RZ, RZ ;  /* 0x000000ffff0a7224 */ /* 0x000fe200078e00ff */
[----:B------:R-:W-:Y:S01]  /*4c710*/  LOP3.LUT R27, R12, 0xff, RZ, 0xc0, !PT ;  /* 0x000000ff0c1b7812 */ /* 0x000fe200078ec0ff */
[C---:B-----5:R-:W-:Y:S01]  /*4c720*/  IMAD.SHL.U32 R29, R14.reuse, 0x100, RZ ;  /* 0x000001000e1d7824 */ /* 0x060fe200078e00ff */
[----:B------:R-:W-:Y:S01]  /*4c730*/  SHF.R.U64 R30, R14, 0x18, R15 ;  /* 0x000000180e1e7819 */ /* 0x000fe2000000120f */
[----:B------:R-:W-:Y:S01]  /*4c740*/  IMAD.WIDE.U32 R14, R13, 0x8, R8 ;  /* 0x000000080d0e7825 */ /* 0x000fe200078e0008 */
[----:B------:R1:W-:Y:S03]  /*4c750*/  REDG.E.OR.64.STRONG.GPU desc[UR4][R24.64], R10 ;  /* 0x0000000a1800798e */ /* 0x0003e6000f12e504 */
[----:B------:R-:W-:Y:S01]  /*4c760*/  IMAD.MOV.U32 R28, RZ, RZ, RZ ;  /* 0x000000ffff1c7224 */ /* 0x000fe200078e00ff */
[----:B------:R2:W-:Y:S04]  /*4c770*/  REDG.E.OR.64.STRONG.GPU desc[UR4][R24.64+0x8], R26 ;  /* 0x0000081a1800798e */ /* 0x0005e8000f12e504 */
[----:B0-----:R-:W4:Y:S01]  /*4c780*/  LDG.E.64.CONSTANT R4, desc[UR4][R2.64+0x1800] ;  /* 0x0018000402047981 */ /* 0x001f22000c1e9b00 */
[----:B------:R-:W-:Y:S01]  /*4c790*/  LOP3.LUT R30, R30, 0xfffffff, RZ, 0xc0, !PT ;  /* 0x0fffffff1e1e7812 */ /* 0x000fe200078ec0ff */
[----:B------:R-:W-:-:S02]  /*4c7a0*/  IMAD.MOV.U32 R31, RZ, RZ, RZ ;  /* 0x000000ffff1f7224 */ /* 0x000fc400078e00ff */
[----:B------:R-:W5:Y:S01]  /*4c7b0*/  LDG.E.64.CONSTANT R12, desc[UR4][R2.64+0x1900] ;  /* 0x00190004020c7981 */ /* 0x000f62000c1e9b00 */
[----:B------:R-:W-:-:S03]  /*4c7c0*/  SHF.R.U32.HI R32, RZ, 0x4, R17 ;  /* 0x00000004ff207819 */ /* 0x000fc60000011611 */
[----:B-1----:R-:W5:Y:S01]  /*4c7d0*/  LDG.E.64.CONSTANT R10, desc[UR4][R2.64+0x1a00] ;  /* 0x001a0004020a7981 */ /* 0x002f62000c1e9b00 */
[----:B------:R-:W-:Y:S01]  /*4c7e0*/  SHF.L.U64.HI R17, R16, 0x1c, R17 ;  /* 0x0000001c10117819 */ /* 0x000fe20000010211 */
[----:B--2---:R-:W-:Y:S02]  /*4c7f0*/  VIADD R25, R0, 0x410 ;  /* 0x0000041000197836 */ /* 0x004fe40000000000 */
[----:B------:R-:W-:Y:S01]  /*4c800*/  IMAD.SHL.U32 R16, R16, 0x10000000, RZ ;  /* 0x1000000010107824 */ /* 0x000fe200078e00ff */
[----:B------:R0:W-:Y:S01]  /*4c810*/  REDG.E.OR.64.STRONG.GPU desc[UR4][R14.64], R28 ;  /* 0x0000001c0e00798e */ /* 0x0001e2000f12e504 */
[----:B------:R-:W-:Y:S01]  /*4c820*/  IMAD.WIDE.U32 R26, R33, 0x8, R8 ;  /* 0x00000008211a7825 */ /* 0x000fe200078e0008 */
[----:B------:R-:W-:Y:S02]  /*4c830*/  LOP3.LUT R24, R32, 0xffff, RZ, 0xc0, !PT ;  /* 0x0000ffff20187812 */ /* 0x000fe400078ec0ff */
[----:B------:R1:W-:Y:S01]  /*4c840*/  REDG.E.OR.64.STRONG.GPU desc[UR4][R14.64+0x8], R30 ;  /* 0x0000081e0e00798e */ /* 0x0003e2000f12e504 */
[----:B------:R-:W-:-:S03]  /*4c850*/  SHF.R.U32.HI R32, RZ, 0x10, R21 ;  /* 0x00000010ff207819 */ /* 0x000fc60000011615 */
[----:B------:R2:W-:Y:S01]  /*4c860*/  REDG.E.OR.64.STRONG.GPU desc[UR4][R26.64], R16 ;  /* 0x000000101a00798e */ /* 0x0005e2000f12e504 */
[----:B0-----:R-:W-:Y:S01]  /*4c870*/  SHF.R.U32.HI R29, RZ, 0x6, R25 ;  /* 0x00000006ff1d7819 */ /* 0x001fe20000011619 */
[----:B------:R-:W-:Y:S01]  /*4c880*/  IMAD.MOV.U32 R25, RZ, RZ, RZ ;  /* 0x000000ffff197224 */ /* 0x000fe200078e00ff */
[----:B------:R-:W-:Y:S02]  /*4c890*/  LOP3.LUT R32, R32, 0xf, RZ, 0xc0, !PT ;  /* 0x0000000f20207812 */ /* 0x000fe400078ec0ff */
[C---:B-1----:R-:W-:Y:S01]  /*4c8a0*/  SHF.L.U64.HI R31, R20.reuse, 0x10, R21 ;  /* 0x00000010141f7819 */ /* 0x042fe20000010215 */
[----:B------:R-:W-:Y:S01]  /*4c8b0*/  IMAD.U32 R30, R20, 0x10000, RZ ;  /* 0x00010000141e7824 */ /* 0x000fe200078e00ff */
[----:B------:R0:W-:Y:S01]  /*4c8c0*/  REDG.E.OR.64.STRONG.GPU desc[UR4][R26.64+0x8], R24 ;  /* 0x000008181a00798e */ /* 0x0001e2000f12e504 */
[C---:B--2---:R-:W-:Y:S02]  /*4c8d0*/  VIADD R16, R0.reuse, 0x444 ;  /* 0x0000044400107836 */ /* 0x044fe40000000000 */
[----:B------:R-:W-:Y:S01]  /*4c8e0*/  IMAD.WIDE.U32 R20, R29, 0x8, R8 ;  /* 0x000000081d147825 */ /* 0x000fe200078e0008 */
[----:B------:R-:W2:Y:S03]  /*4c8f0*/  LDG.E.64.CONSTANT R14, desc[UR4][R2.64+0x1b00] ;  /* 0x001b0004020e7981 */ /* 0x000ea6000c1e9b00 */
[----:B------:R-:W-:Y:S01]  /*4c900*/  IMAD.MOV.U32 R33, RZ, RZ, RZ ;  /* 0x000000ffff217224 */ /* 0x000fe200078e00ff */
[----:B------:R-:W-:Y:S01]  /*4c910*/  SHF.R.U32.HI R17, RZ, 0x6, R16 ;  /* 0x00000006ff117819 */ /* 0x000fe20000011610 */
[----:B------:R-:W-:Y:S01]  /*4c920*/  VIADD R16, R0, 0x478 ;  /* 0x0000047800107836 */ /* 0x000fe20000000000 */
[----:B------:R1:W-:Y:S01]  /*4c930*/  REDG.E.OR.64.STRONG.GPU desc[UR4][R20.64], R30 ;  /* 0x0000001e1400798e */ /* 0x0003e2000f12e504 */
[C---:B------:R-:W-:Y:S01]  /*4c940*/  IMAD.SHL.U32 R28, R18.reuse, 0x10, RZ ;  /* 0x00000010121c7824 */ /* 0x040fe200078e00ff */
[----:B0-----:R-:W-:-:S02]  /*4c950*/  SHF.L.U64.HI R24, R18, 0x4, R19 ;  /* 0x0000000412187819 */ /* 0x001fc40000010213 */
[----:B------:R0:W-:Y:S01]  /*4c960*/  REDG.E.OR.64.STRONG.GPU desc[UR4][R20.64+0x8], R32 ;  /* 0x000008201400798e */ /* 0x0001e2000f12e504 */
[----:B------:R-:W-:-:S03]  /*4c970*/  SHF.R.U32.HI R27, RZ, 0x6, R16 ;  /* 0x00000006ff1b7819 */ /* 0x000fc60000011610 */
[----:B------:R-:W2:Y:S01]  /*4c980*/  LDG.E.64.CONSTANT R18, desc[UR4][R2.64+0x1c00] ;  /* 0x001c000402127981 */ /* 0x000ea2000c1e9b00 */
[----:B------:R-:W-:-:S03]  /*4c990*/  LOP3.LUT R29, R24, 0xffffff, RZ, 0xc0, !PT ;  /* 0x00ffffff181d7812 */ /* 0x000fc600078ec0ff */
[----:B------:R-:W2:Y:S01]  /*4c9a0*/  LDG.E.64.CONSTANT R24, desc[UR4][R2.64+0x1f00] ;  /* 0x001f000402187981 */ /* 0x000ea2000c1e9b00 */
[----:B-1----:R-:W-:-:S03]  /*4c9b0*/  IMAD.WIDE.U32 R30, R17, 0x8, R8 ;  /* 0x00000008111e7825 */ /* 0x002fc600078e0008 */
[----:B------:R-:W2:Y:S04]  /*4c9c0*/  LDG.E.64.CONSTANT R16, desc[UR4][R2.64+0x1e00] ;  /* 0x001e000402107981 */ /* 0x000ea8000c1e9b00 */
[----:B0-----:R0:W2:Y:S01]  /*4c9d0*/  LDG.E.64.CONSTANT R20, desc[UR4][R2.64+0x1d00] ;  /* 0x001d000402147981 */ /* 0x0010a2000c1e9b00 */
[----:B------:R-:W-:Y:S01]  /*4c9e0*/  LOP3.LUT R28, R28, 0xfffffff0, RZ, 0xc0, !PT ;  /* 0xfffffff01c1c7812 */ /* 0x000fe200078ec0ff */
[C---:B------:R-:W-:Y:S01]  /*4c9f0*/  IMAD.SHL.U32 R35, R22.reuse, 0x1000000, RZ ;  /* 0x0100000016237824 */ /* 0x040fe200078e00ff */
[--C-:B------:R-:W-:Y:S01]  /*4ca00*/  SHF.R.U64 R32, R22, 0x8, R23.reuse ;  /* 0x0000000816207819 */ /* 0x100fe20000001217 */
[----:B------:R-:W-:Y:S01]  /*4ca10*/  VIADD R22, R0, 0x4ac ;  /* 0x000004ac00167836 */ /* 0x000fe20000000000 */
[----:B------:R-:W-:Y:S01]  /*4ca20*/  SHF.R.U32.HI R33, RZ, 0x8, R23 ;  /* 0x00000008ff217819 */ /* 0x000fe20000011617 */
[----:B------:R1:W-:Y:S01]  /*4ca30*/  REDG.E.OR.64.STRONG.GPU desc[UR4][R30.64], R28 ;  /* 0x0000001c1e00798e */ /* 0x0003e2000f12e504 */
[----:B------:R-:W-:-:S02]  /*4ca40*/  IMAD.WIDE.U32 R26, R27, 0x8, R8 ;  /* 0x000000081b1a7825 */ /* 0x000fc400078e0008 */
[----:B------:R-:W-:Y:S02]  /*4ca50*/  LOP3.LUT R33, R33, 0xfff, RZ, 0xc0, !PT ;  /* 0x00000fff21217812 */ /* 0x000fe400078ec0ff */
[----:B------:R-:W-:Y:S02]  /*4ca60*/  IMAD.MOV.U32 R34, RZ, RZ, RZ ;  /* 0x000000ffff227224 */ /* 0x000fe400078e00ff */
[----:B0-----:R-:W-:-:S03]  /*4ca70*/  VIADD R2, R0, 0x514 ;  /* 0x0000051400027836 */ /* 0x001fc60000000000 */
[----:B------:R-:W-:Y:S01]  /*4ca80*/  REDG.E.OR.64.STRONG.GPU desc[UR4][R26.64], R34 ;  /* 0x000000221a00798e */ /* 0x000fe2000f12e504 */
[----:B-1----:R-:W-:Y:S01]  /*4ca90*/  SHF.R.U32.HI R31, RZ, 0x6, R22 ;  /* 0x00000006ff1f7819 */ /* 0x002fe20000011616 */
[----:B------:R-:W-:Y:S02]  /*4caa0*/  VIADD R22, R0, 0x4e0 ;  /* 0x000004e000167836 */ /* 0x000fe40000000000 */
[----:B------:R0:W-:Y:S01]  /*4cab0*/  REDG.E.OR.64.STRONG.GPU desc[UR4][R26.64+0x8], R32 ;  /* 0x000008201a00798e */ /* 0x0001e2000f12e504 */
[----:B------:R-:W-:Y:S02]  /*4cac0*/  IMAD.MOV.U32 R29, RZ, RZ, RZ ;  /* 0x000000ffff1d7224 */ /* 0x000fe400078e00ff */
[----:B------:R-:W-:-:S04]  /*4cad0*/  IMAD.WIDE.U32 R30, R31, 0x8, R8 ;  /* 0x000000081f1e7825 */ /* 0x000fc800078e0008 */
[----:B------:R-:W-:Y:S02]  /*4cae0*/  VIADD R3, R0, 0x548 ;  /* 0x0000054800037836 */ /* 0x000fe40000000000 */
[----:B0-----:R-:W-:-:S03]  /*4caf0*/  IMAD.MOV.U32 R27, RZ, RZ, RZ ;  /* 0x000000ffff1b7224 */ /* 0x001fc600078e00ff */
[----:B------:R-:W-:Y:S02]  /*4cb00*/  SHF.R.U32.HI R33, RZ, 0x6, R3 ;  /* 0x00000006ff217819 */ /* 0x000fe40000011603 */
[C---:B---3--:R-:W-:Y:S01]  /*4cb10*/  SHF.R.U64 R28, R6.reuse, 0x14, R7 ;  /* 0x00000014061c7819 */ /* 0x048fe20000001207 */
[----:B------:R-:W-:Y:S01]  /*4cb20*/  IMAD.SHL.U32 R23, R6, 0x1000, RZ ;  /* 0x0000100006177824 */ /* 0x000fe200078e00ff */
[----:B------:R-:W-:Y:S01]  /*4cb30*/  SHF.R.U32.HI R7, RZ, 0x6, R22 ;  /* 0x00000006ff077819 */ /* 0x000fe20000011616 */
[----:B------:R-:W-:-:S04]  /*4cb40*/  IMAD.MOV.U32 R22, RZ, RZ, RZ ;  /* 0x000000ffff167224 */ /* 0x000fc800078e00ff */
[----:B------:R-:W-:Y:S01]  /*4cb50*/  IMAD.WIDE.U32 R6, R7, 0x8, R8 ;  /* 0x0000000807067825 */ /* 0x000fe200078e0008 */
[----:B------:R5:W-:Y:S04]  /*4cb60*/  REDG.E.OR.64.STRONG.GPU desc[UR4][R30.64], R22 ;  /* 0x000000161e00798e */ /* 0x000be8000f12e504 */
[----:B------:R0:W-:Y:S01]  /*4cb70*/  REDG.E.OR.64.STRONG.GPU desc[UR4][R30.64+0x8], R28 ;  /* 0x0000081c1e00798e */ /* 0x0001e2000f12e504 */
[----:B----4-:R-:W-:Y:S01]  /*4cb80*/  LOP3.LUT R26, R5, 0xfffff, RZ, 0xc0, !PT ;  /* 0x000fffff051a7812 */ /* 0x010fe200078ec0ff */
[----:B------:R-:W-:Y:S02]  /*4cb90*/  IMAD.MOV.U32 R5, RZ, RZ, R4 ;  /* 0x000000ffff057224 */ /* 0x000fe400078e0004 */
[----:B------:R-:W-:Y:S01]  /*4cba0*/  IMAD.MOV.U32 R4, RZ, RZ, RZ ;  /* 0x000000ffff047224 */ /* 0x000fe200078e00ff */
[----:B-----5:R-:W-:-:S02]  /*4cbb0*/  SHF.R.U32.HI R22, RZ, 0xc, R13 ;  /* 0x0000000cff167819 */ /* 0x020fc4000001160d */
[----:B------:R-:W-:Y:S01]  /*4cbc0*/  SHF.R.U32.HI R23, RZ, 0x6, R2 ;  /* 0x00000006ff177819 */ /* 0x000fe20000011602 */
[C---:B0-----:R-:W-:Y:S01]  /*4cbd0*/  IMAD.SHL.U32 R28, R10.reuse, 0x100, RZ ;  /* 0x000001000a1c7824 */ /* 0x041fe200078e00ff */
[----:B------:R0:W-:Y:S01]  /*4cbe0*/  REDG.E.OR.64.STRONG.GPU desc[UR4][R6.64], R4 ;  /* 0x000000040600798e */ /* 0x0001e2000f12e504 */
[----:B------:R-:W-:Y:S02]  /*4cbf0*/  SHF.L.U64.HI R11, R10, 0x8, R11 ;  /* 0x000000080a0b7819 */ /* 0x000fe4000001020b */
[----:B------:R-:W-:Y:S01]  /*4cc00*/  LOP3.LUT R10, R22, 0xff, RZ, 0xc0, !PT ;  /* 0x000000ff160a7812 */ /* 0x000fe200078ec0ff */
[----:B------:R1:W-:Y:S01]  /*4cc10*/  REDG.E.OR.64.STRONG.GPU desc[UR4][R6.64+0x8], R26 ;  /* 0x0000081a0600798e */ /* 0x0003e2000f12e504 */
[----:B------:R-:W-:Y:S01]  /*4cc20*/  VIADD R22, R0, 0x57c ;  /* 0x0000057c00167836 */ /* 0x000fe20000000000 */
[----:B------:R-:W-:Y:S01]  /*4cc30*/  SHF.L.U64.HI R3, R12, 0x14, R13 ;  /* 0x000000140c037819 */ /* 0x000fe2000001020d */
[----:B------:R-:W-:Y:S02]  /*4cc40*/  VIADD R29, R0, 0x618 ;  /* 0x00000618001d7836 */ /* 0x000fe40000000000 */
[----:B------:R-:W-:-:S02]  /*4cc50*/  IMAD.SHL.U32 R2, R12, 0x100000, RZ ;  /* 0x001000000c027824 */ /* 0x000fc400078e00ff */
[----:B------:R-:W-:-:S04]  /*4cc60*/  IMAD.WIDE.U32 R12, R33, 0x8, R8 ;  /* 0x00000008210c7825 */ /* 0x000fc800078e0008 */
[----:B0-----:R-:W-:Y:S01]  /*4cc70*/  IMAD.WIDE.U32 R4, R23, 0x8, R8 ;  /* 0x0000000817047825 */ /* 0x001fe200078e0008 */
[----:B-1----:R-:W-:-:S03]  /*4cc80*/  LOP3.LUT R6, R28, 0xffffff00, RZ, 0xc0, !PT ;  /* 0xffffff001c067812 */ /* 0x002fc600078ec0ff */
[C---:B------:R-:W-:Y:S01]  /*4cc90*/  VIADD R26, R0.reuse, 0x5b0 ;  /* 0x000005b0001a7836 */ /* 0x040fe20000000000 */
[----:B------:R-:W-:Y:S01]  /*4cca0*/  LOP3.LUT R7, R11, 0xfffffff, RZ, 0xc0, !PT ;  /* 0x0fffffff0b077812 */ /* 0x000fe200078ec0ff */
[C---:B------:R-:W-:Y:S01]  /*4ccb0*/  VIADD R28, R0.reuse, 0x5e4 ;  /* 0x000005e4001c7836 */ /* 0x040fe20000000000 */
[----:B------:R-:W-:Y:S01]  /*4ccc0*/  SHF.R.U32.HI R23, RZ, 0x6, R22 ;  /* 0x00000006ff177819 */ /* 0x000fe20000011616 */
[----:B------:R-:W-:Y:S01]  /*4ccd0*/  VIADD R0, R0, 0x64c ;  /* 0x0000064c00007836 */ /* 0x000fe20000000000 */
[----:B------:R0:W-:Y:S01]  /*4cce0*/  REDG.E.OR.64.STRONG.GPU desc[UR4][R4.64], R2 ;  /* 0x000000020400798e */ /* 0x0001e2000f12e504 */
[----:B------:R-:W-:Y:S01]  /*4ccf0*/  IMAD.MOV.U32 R11, RZ, RZ, RZ ;  /* 0x000000ffff0b7224 */ /* 0x000fe200078e00ff */
[----:B------:R-:W-:Y:S02]  /*4cd00*/  SHF.R.U32.HI R27, RZ, 0x6, R26 ;  /* 0x00000006ff1b7819 */ /* 0x000fe4000001161a */
[----:B------:R-:W-:Y:S02]  /*4cd10*/  SHF.R.U32.HI R31, RZ, 0x6, R0 ;  /* 0x00000006ff1f7819 */ /* 0x000fe40000011600 */
[----:B------:R1:W-:Y:S01]  /*4cd20*/  REDG.E.OR.64.STRONG.GPU desc[UR4][R4.64+0x8], R10 ;  /* 0x0000080a0400798e */ /* 0x0003e2000f12e504 */
[----:B--2---:R-:W-:-:S03]  /*4cd30*/  SHF.R.U32.HI R0, RZ, 0x4, R15 ;  /* 0x00000004ff007819 */ /* 0x004fc6000001160f */
[----:B------:R2:W-:Y:S01]  /*4cd40*/  REDG.E.OR.64.STRONG.GPU desc[UR4][R12.64], R6 ;  /* 0x000000060c00798e */ /* 0x0005e2000f12e504 */
[----:B------:R-:W-:Y:S02]  /*4cd50*/  SHF.R.U32.HI R29, RZ, 0x6, R29 ;  /* 0x00000006ff1d7819 */ /* 0x000fe4000001161d */
[----:B0-----:R-:W-:Y:S01]  /*4cd60*/  SHF.R.U32.HI R3, RZ, 0x6, R28 ;  /* 0x00000006ff037819 */ /* 0x001fe2000001161c */
[----:B------:R-:W-:Y:S01]  /*4cd70*/  IMAD.MOV.U32 R26, RZ, RZ, RZ ;  /* 0x000000ffff1a7224 */ /* 0x000fe200078e00ff */
[----:B------:R-:W-:Y:S01]  /*4cd80*/  SHF.R.U32.HI R22, RZ, 0x10, R19 ;  /* 0x00000010ff167819 */ /* 0x000fe20000011613 */
[----:B-1----:R-:W-:-:S04]  /*4cd90*/  IMAD.WIDE.U32 R10, R23, 0x8, R8 ;  /* 0x00000008170a7825 */ /* 0x002fc800078e0008 */
[C---:B--2---:R-:W-:Y:S01]  /*4cda0*/  IMAD.SHL.U32 R13, R14.reuse, 0x10000000, RZ ;  /* 0x100000000e0d7824 */ /* 0x044fe200078e00ff */
[----:B------:R-:W-:Y:S01]  /*4cdb0*/  SHF.R.U64 R14, R14, 0x4, R15 ;  /* 0x000000040e0e7819 */ /* 0x000fe2000000120f */
[----:B------:R-:W-:Y:S01]  /*4cdc0*/  IMAD.MOV.U32 R12, RZ, RZ, RZ ;  /* 0x000000ffff0c7224 */ /* 0x000fe200078e00ff */
[----:B------:R-:W-:Y:S01]  /*4cdd0*/  LOP3.LUT R15, R0, 0xffff, RZ, 0xc0, !PT ;  /* 0x0000ffff000f7812 */ /* 0x000fe200078ec0ff */
[----:B------:R-:W-:Y:S01]  /*4cde0*/  IMAD.WIDE.U32 R6, R27, 0x8, R8 ;  /* 0x000000081b067825 */ /* 0x000fe200078e0008 */
[----:B------:R-:W-:Y:S02]  /*4cdf0*/  SHF.R.U32.HI R0, RZ, 0x8, R17 ;  /* 0x00000008ff007819 */ /* 0x000fe40000011611 */
[----:B------:R0:W-:Y:S01]  /*4ce00*/  REDG.E.OR.64.STRONG.GPU desc[UR4][R10.64], R12 ;  /* 0x0000000c0a00798e */ /* 0x0001e2000f12e504 */
[C---:B------:R-:W-:Y:S01]  /*4ce10*/  IMAD.SHL.U32 R23, R20.reuse, 0x10, RZ ;  /* 0x0000001014177824 */ /* 0x040fe200078e00ff */
[----:B------:R-:W-:Y:S01]  /*4ce20*/  SHF.R.U64 R20, R20, 0x1c, R21 ;  /* 0x0000001c14147819 */ /* 0x000fe20000001215 */
[C---:B------:R-:W-:Y:S01]  /*4ce30*/  IMAD.U32 R27, R18.reuse, 0x10000, RZ ;  /* 0x00010000121b7824 */ /* 0x040fe200078e00ff */
[----:B------:R-:W-:Y:S01]  /*4ce40*/  SHF.R.U64 R18, R18, 0x10, R19 ;  /* 0x0000001012127819 */ /* 0x000fe20000001213 */
[----:B------:R-:W-:Y:S01]  /*4ce50*/  IMAD.WIDE.U32 R4, R3, 0x8, R8 ;  /* 0x0000000803047825 */ /* 0x000fe200078e0008 */
[----:B------:R-:W-:Y:S01]  /*4ce60*/  LOP3.LUT R19, R22, 0xf, RZ, 0xc0, !PT ;  /* 0x0000000f16137812 */ /* 0x000fe200078ec0ff */
[----:B------:R1:W-:Y:S02]  /*4ce70*/  REDG.E.OR.64.STRONG.GPU desc[UR4][R10.64+0x8], R14 ;  /* 0x0000080e0a00798e */ /* 0x0003e4000f12e504 */
[----:B------:R-:W-:Y:S01]  /*4ce80*/  IMAD.MOV.U32 R22, RZ, RZ, RZ ;  /* 0x000000ffff167224 */ /* 0x000fe200078e00ff */
[----:B------:R-:W-:Y:S01]  /*4ce90*/  SHF.L.U64.HI R21, R16, 0x18, R17 ;  /* 0x0000001810157819 */ /* 0x000fe20000010211 */
[----:B------:R-:W-:Y:S01]  /*4cea0*/  IMAD.WIDE.U32 R2, R29, 0x8, R8 ;  /* 0x000000081d027825 */ /* 0x000fe200078e0008 */
[----:B------:R-:W-:Y:S01]  /*4ceb0*/  REDG.E.OR.64.STRONG.GPU desc[UR4][R6.64], R26 ;  /* 0x0000001a0600798e */ /* 0x000fe2000f12e504 */
[----:B0-----:R-:W-:-:S02]  /*4cec0*/  LOP3.LUT R12, R20, 0xffffff, RZ, 0xc0, !PT ;  /* 0x00ffffff140c7812 */ /* 0x001fc400078ec0ff */
[----:B------:R-:W-:Y:S01]  /*4ced0*/  IMAD.MOV.U32 R13, RZ, RZ, RZ ;  /* 0x000000ffff0d7224 */ /* 0x000fe200078e00ff */
[----:B------:R-:W-:Y:S01]  /*4cee0*/  REDG.E.OR.64.STRONG.GPU desc[UR4][R6.64+0x8], R18 ;  /* 0x000008120600798e */ /* 0x000fe2000f12e504 */
[----:B------:R-:W-:Y:S02]  /*4cef0*/  IMAD.SHL.U32 R20, R16, 0x1000000, RZ ;  /* 0x0100000010147824 */ /* 0x000fe400078e00ff */
[----:B------:R-:W-:Y:S01]  /*4cf00*/  IMAD.WIDE.U32 R8, R31, 0x8, R8 ;  /* 0x000000081f087825 */ /* 0x000fe200078e0008 */
[----:B------:R-:W-:Y:S01]  /*4cf10*/  REDG.E.OR.64.STRONG.GPU desc[UR4][R4.64], R22 ;  /* 0x000000160400798e */ /* 0x000fe2000f12e504 */
[----:B-1----:R-:W-:Y:S02]  /*4cf20*/  LOP3.LUT R10, R0, 0xfff, RZ, 0xc0, !PT ;  /* 0x00000fff000a7812 */ /* 0x002fe400078ec0ff */
[----:B------:R-:W-:Y:S01]  /*4cf30*/  IMAD.MOV.U32 R11, RZ, RZ, RZ ;  /* 0x000000ffff0b7224 */ /* 0x000fe200078e00ff */
[C---:B------:R-:W-:Y:S01]  /*4cf40*/  SHF.L.U64.HI R15, R24.reuse, 0xc, R25 ;  /* 0x0000000c180f7819 */ /* 0x040fe20000010219 */
[----:B------:R-:W-:Y:S01]  /*4cf50*/  IMAD.SHL.U32 R14, R24, 0x1000, RZ ;  /* 0x00001000180e7824 */ /* 0x000fe200078e00ff */
[----:B------:R-:W-:Y:S04]  /*4cf60*/  REDG.E.OR.64.STRONG.GPU desc[UR4][R4.64+0x8], R12 ;  /* 0x0000080c0400798e */ /* 0x000fe8000f12e504 */
[----:B------:R-:W-:Y:S04]  /*4cf70*/  REDG.E.OR.64.STRONG.GPU desc[UR4][R2.64], R20 ;  /* 0x000000140200798e */ /* 0x000fe8000f12e504 */
[----:B------:R-:W-:Y:S04]  /*4cf80*/  REDG.E.OR.64.STRONG.GPU desc[UR4][R2.64+0x8], R10 ;  /* 0x0000080a0200798e */ /* 0x000fe8000f12e504 */
[----:B------:R-:W-:Y:S01]  /*4cf90*/  REDG.E.OR.64.STRONG.GPU desc[UR4][R8.64], R14 ;  /* 0x0000000e0800798e */ /* 0x000fe2000f12e504 */
[----:B------:R-:W-:Y:S05]  /*4cfa0*/  EXIT ;  /* 0x000000000000794d */ /* 0x000fea0003800000 */
.L_x_1402:
        /* <DEDUP_REMOVED lines=13> */
.L_x_1404:
        /* <DEDUP_REMOVED lines=8> */
.L_x_1405:
[----:B------:R-:W-:Y:S05]  /*4d100*/  BSYNC.RECONVERGENT B0 ;  /* 0x0000000000007941 */ /* 0x000fea0003800200 */
.L_x_1403:
        /* <DEDUP_REMOVED lines=30> */
.L_x_1407:
[CC--:B------:R-:W-:Y:S02]  /*4d2f0*/  SHF.L.U64.HI R7, R4.reuse, R17.reuse, R14 ;  /* 0x0000001104077219 */ /* 0x0c0fe4000001020e */
[----:B------:R-:W-:Y:S01]  /*4d300*/  SHF.L.U32 R6, R4, R17, RZ ;  /* 0x0000001104067219 */ /* 0x000fe200000006ff */
[----:B------:R-:W-:-:S05]  /*4d310*/  IMAD.WIDE.U32 R4, R15, 0x8, R8 ;  /* 0x000000080f047825 */ /* 0x000fca00078e0008 */
[----:B------:R0:W-:Y:S02]  /*4d320*/  REDG.E.OR.64.STRONG.GPU desc[UR4][R4.64], R6 ;  /* 0x000000060400798e */ /* 0x0001e4000f12e504 */
.L_x_1408:
[----:B------:R-:W-:Y:S05]  /*4d330*/  BSYNC.RECONVERGENT B0 ;  /* 0x0000000000007941 */ /* 0x000fea0003800200 */
.L_x_1406:
        /* <DEDUP_REMOVED lines=30> */
.L_x_1410:
[CC--:B------:R-:W-:Y:S02]  /*4d520*/  SHF.L.U64.HI R7, R4.reuse, R17.reuse, R14 ;  /* 0x0000001104077219 */ /* 0x0c0fe4000001020e */
[----:B------:R-:W-:Y:S01]  /*4d530*/  SHF.L.U32 R6, R4, R17, RZ ;  /* 0x0000001104067219 */ /* 0x000fe200000006ff */
[----:B------:R-:W-:-:S05]  /*4d540*/  IMAD.WIDE.U32 R4, R15, 0x8, R8 ;  /* 0x000000080f047825 */ /* 0x000fca00078e0008 */
[----:B------:R0:W-:Y:S02]  /*4d550*/  REDG.E.OR.64.STRONG.GPU desc[UR4][R4.64], R6 ;  /* 0x000000060400798e */ /* 0x0001e4000f12e504 */
.L_x_1411:
[----:B------:R-:W-:Y:S05]  /*4d560*/  BSYNC.RECONVERGENT B0 ;  /* 0x0000000000007941 */ /* 0x000fea0003800200 */
.L_x_1409:
        /* <DEDUP_REMOVED lines=43> */
.L_x_1413:
[CC--:B------:R-:W-:Y:S01]  /*4d820*/  SHF.L.U64.HI R7, R6.reuse, R21.reuse, R12 ;  /* 0x0000001506077219 */ /* 0x0c0fe2000001020c */
[----:B------:R-:W-:Y:S01]  /*4d830*/  IMAD.WIDE.U32 R4, R13, 0x8, R8 ;  /* 0x000000080d047825 */ /* 0x000fe200078e0008 */
[----:B------:R-:W-:-:S05]  /*4d840*/  SHF.L.U32 R6, R6, R21, RZ ;  /* 0x0000001506067219 */ /* 0x000fca00000006ff */
[----:B------:R0:W-:Y:S02]  /*4d850*/  REDG.E.OR.64.STRONG.GPU desc[UR4][R4.64], R6 ;  /* 0x000000060400798e */ /* 0x0001e4000f12e504 */
.L_x_1414:
[----:B------:R-:W-:Y:S05]  /*4d860*/  BSYNC.RECONVERGENT B0 ;  /* 0x0000000000007941 */ /* 0x000fea0003800200 */
.L_x_1412:
        /* <DEDUP_REMOVED lines=30> */
.L_x_1416:
[CC--:B------:R-:W-:Y:S02]  /*4da50*/  SHF.L.U64.HI R7, R4.reuse, R17.reuse, R14 ;  /* 0x0000001104077219 */ /* 0x0c0fe4000001020e */
[----:B------:R-:W-:Y:S01]  /*4da60*/  SHF.L.U32 R6, R4, R17, RZ ;  /* 0x0000001104067219 */ /* 0x000fe200000006ff */
[----:B------:R-:W-:-:S05]  /*4da70*/  IMAD.WIDE.U32 R4, R15, 0x8, R8 ;  /* 0x000000080f047825 */ /* 0x000fca00078e0008 */
[----:B------:R0:W-:Y:S02]  /*4da80*/  REDG.E.OR.64.STRONG.GPU desc[UR4][R4.64], R6 ;  /* 0x000000060400798e */ /* 0x0001e4000f12e504 */
.L_x_1417:
[----:B------:R-:W-:Y:S05]  /*4da90*/  BSYNC.RECONVERGENT B0 ;  /* 0x0000000000007941 */ /* 0x000fea0003800200 */
.L_x_1415:
        /* <DEDUP_REMOVED lines=43> */
.L_x_1419:
[CC--:B------:R-:W-:Y:S01]  /*4dd50*/  SHF.L.U64.HI R7, R6.reuse, R21.reuse, R12 ;  /* 0x0000001506077219 */ /* 0x0c0fe2000001020c */
[----:B------:R-:W-:Y:S01]  /*4dd60*/  IMAD.WIDE.U32 R4, R13, 0x8, R8 ;  /* 0x000000080d047825 */ /* 0x000fe200078e0008 */
[----:B------:R-:W-:-:S05]  /*4dd70*/  SHF.L.U32 R6, R6, R21, RZ ;  /* 0x0000001506067219 */ /* 0x000fca00000006ff */
[----:B------:R0:W-:Y:S02]  /*4dd80*/  REDG.E.OR.64.STRONG.GPU desc[UR4][R4.64], R6 ;  /* 0x000000060400798e */ /* 0x0001e4000f12e504 */
.L_x_1420:
[----:B------:R-:W-:Y:S05]  /*4dd90*/  BSYNC.RECONVERGENT B0 ;  /* 0x0000000000007941 */ /* 0x000fea0003800200 */
.L_x_1418:
        /* <DEDUP_REMOVED lines=30> */
.L_x_1422:
[CC--:B------:R-:W-:Y:S02]  /*4df80*/  SHF.L.U64.HI R7, R4.reuse, R17.reuse, R14 ;  /* 0x0000001104077219 */ /* 0x0c0fe4000001020e */
[----:B------:R-:W-:Y:S01]  /*4df90*/  SHF.L.U32 R6, R4, R17, RZ ;  /* 0x0000001104067219 */ /* 0x000fe200000006ff */
[----:B------:R-:W-:-:S05]  /*4dfa0*/  IMAD.WIDE.U32 R4, R15, 0x8, R8 ;  /* 0x000000080f047825 */ /* 0x000fca00078e0008 */
[----:B------:R0:W-:Y:S02]  /*4dfb0*/  REDG.E.OR.64.STRONG.GPU desc[UR4][R4.64], R6 ;  /* 0x000000060400798e */ /* 0x0001e4000f12e504 */
.L_x_1423:
[----:B------:R-:W-:Y:S05]  /*4dfc0*/  BSYNC.RECONVERGENT B0 ;  /* 0x0000000000007941 */ /* 0x000fea0003800200 */
.L_x_1421:
        /* <DEDUP_REMOVED lines=43> */
.L_x_1425:
[CC--:B------:R-:W-:Y:S01]  /*4e280*/  SHF.L.U64.HI R7, R6.reuse, R21.reuse, R12 ;  /* 0x0000001506077219 */ /* 0x0c0fe2000001020c */
[----:B------:R-:W-:Y:S01]  /*4e290*/  IMAD.WIDE.U32 R4, R13, 0x8, R8 ;  /* 0x000000080d047825 */ /* 0x000fe200078e0008 */
[----:B------:R-:W-:-:S05]  /*4e2a0*/  SHF.L.U32 R6, R6, R21, RZ ;  /* 0x0000001506067219 */ /* 0x000fca00000006ff */
[----:B------:R0:W-:Y:S02]  /*4e2b0*/  REDG.E.OR.64.STRONG.GPU desc[UR4][R4.64], R6 ;  /* 0x000000060400798e */ /* 0x0001e4000f12e504 */
.L_x_1426:
[----:B------:R-:W-:Y:S05]  /*4e2c0*/  BSYNC.RECONVERGENT B0 ;  /* 0x0000000000007941 */ /* 0x000fea0003800200 */
.L_x_1424:
        /* <DEDUP_REMOVED lines=30> */
.L_x_1428:
[CC--:B------:R-:W-:Y:S02]  /*4e4b0*/  SHF.L.U64.HI R7, R4.reuse, R17.reuse, R14 ;  /* 0x0000001104077219 */ /* 0x0c0fe4000001020e */
[----:B------:R-:W-:Y:S01]  /*4e4c0*/  SHF.L.U32 R6, R4, R17, RZ ;  /* 0x0000001104067219 */ /* 0x000fe200000006ff */
[----:B------:R-:W-:-:S05]  /*4e4d0*/  IMAD.WIDE.U32 R4, R15, 0x8, R8 ;  /* 0x000000080f047825 */ /* 0x000fca00078e0008 */
[----:B------:R0:W-:Y:S02]  /*4e4e0*/  REDG.E.OR.64.STRONG.GPU desc[UR4][R4.64], R6 ;  /* 0x000000060400798e */ /* 0x0001e4000f12e504 */
.L_x_1429:
[----:B------:R-:W-:Y:S05]  /*4e4f0*/  BSYNC.RECONVERGENT B0 ;  /* 0x0000000000007941 */ /* 0x000fea0003800200 */
.L_x_1427:
        /* <DEDUP_REMOVED lines=43> */
.L_x_1431:
[CC--:B------:R-:W-:Y:S01]  /*4e7b0*/  SHF.L.U64.HI R7, R6.reuse, R21.reuse, R12 ;  /* 0x0000001506077219 */ /* 0x0c0fe2000001020c */
[----:B------:R-:W-:Y:S01]  /*4e7c0*/  IMAD.WIDE.U32 R4, R13, 0x8, R8 ;  /* 0x000000080d047825 */ /* 0x000fe200078e0008 */
[----:B------:R-:W-:-:S05]  /*4e7d0*/  SHF.L.U32 R6, R6, R21, RZ ;  /* 0x0000001506067219 */ /* 0x000fca00000006ff */
[----:B------:R0:W-:Y:S02]  /*4e7e0*/  REDG.E.OR.64.STRONG.GPU desc[UR4][R4.64], R6 ;  /* 0x000000060400798e */ /* 0x0001e4000f12e504 */
.L_x_1432:
[----:B------:R-:W-:Y:S05]  /*4e7f0*/  BSYNC.RECONVERGENT B0 ;  /* 0x0000000000007941 */ /* 0x000fea0003800200 */
.L_x_1430:
        /* <DEDUP_REMOVED lines=30> */
.L_x_1434:
[CC--:B------:R-:W-:Y:S02]  /*4e9e0*/  SHF.L.U64.HI R7, R4.reuse, R17.reuse, R14 ;  /* 0x0000001104077219 */ /* 0x0c0fe4000001020e */
[----:B------:R-:W-:Y:S01]  /*4e9f0*/  SHF.L.U32 R6, R4, R17, RZ ;  /* 0x0000001104067219 */ /* 0x000fe200000006ff */
[----:B------:R-:W-:-:S05]  /*4ea00*/  IMAD.WIDE.U32 R4, R15, 0x8, R8 ;  /* 0x000000080f047825 */ /* 0x000fca00078e0008 */
[----:B------:R0:W-:Y:S02]  /*4ea10*/  REDG.E.OR.64.STRONG.GPU desc[UR4][R4.64], R6 ;  /* 0x000000060400798e */ /* 0x0001e4000f12e504 */
.L_x_1435:
[----:B------:R-:W-:Y:S05]  /*4ea20*/  BSYNC.RECONVERGENT B0 ;  /* 0x0000000000007941 */ /* 0x000fea0003800200 */
.L_x_1433:
        /* <DEDUP_REMOVED lines=43> */
.L_x_1437:
[CC--:B------:R-:W-:Y:S01]  /*4ece0*/  SHF.L.U64.HI R7, R6.reuse, R21.reuse, R12 ;  /* 0x0000001506077219 */ /* 0x0c0fe2000001020c */
[----:B------:R-:W-:Y:S01]  /*4ecf0*/  IMAD.WIDE.U32 R4, R13, 0x8, R8 ;  /* 0x000000080d047825 */ /* 0x000fe200078e0008 */
[----:B------:R-:W-:-:S05]  /*4ed00*/  SHF.L.U32 R6, R6, R21, RZ ;  /* 0x0000001506067219 */ /* 0x000fca00000006ff */
[----:B------:R0:W-:Y:S02]  /*4ed10*/  REDG.E.OR.64.STRONG.GPU desc[UR4][R4.64], R6 ;  /* 0x000000060400798e */ /* 0x0001e4000f12e504 */
.L_x_1438:
[----:B------:R-:W-:Y:S05]  /*4ed20*/  BSYNC.RECONVERGENT B0 ;  /* 0x0000000000007941 */ /* 0x000fea0003800200 */
.L_x_1436:
        /* <DEDUP_REMOVED lines=30> */
.L_x_1440:
[CC--:B------:R-:W-:Y:S02]  /*4ef10*/  SHF.L.U64.HI R7, R4.reuse, R17.reuse, R14 ;  /* 0x0000001104077219 */ /* 0x0c0fe4000001020e */
[----:B------:R-:W-:Y:S01]  /*4ef20*/  SHF.L.U32 R6, R4, R17, RZ ;  /* 0x0000001104067219 */ /* 0x000fe200000006ff */
[----:B------:R-:W-:-:S05]  /*4ef30*/  IMAD.WIDE.U32 R4, R15, 0x8, R8 ;  /* 0x000000080f047825 */ /* 0x000fca00078e0008 */
[----:B------:R0:W-:Y:S02]  /*4ef40*/  REDG.E.OR.64.STRONG.GPU desc[UR4][R4.64], R6 ;  /* 0x000000060400798e */ /* 0x0001e4000f12e504 */
.L_x_1441:
[----:B------:R-:W-:Y:S05]  /*4ef50*/  BSYNC.RECONVERGENT B0 ;  /* 0x0000000000007941 */ /* 0x000fea0003800200 */
.L_x_1439:
        /* <DEDUP_REMOVED lines=29> */
.L_x_1442:
[C---:B0-----:R-:W-:Y:S01]  /*4f130*/  SHF.L.U64.HI R3, R4.reuse, 0xd, R0 ;  /* 0x0000000d04037819 */ /* 0x041fe20000010200 */
[----:B------:R-:W-:Y:S02]  /*4f140*/  IMAD.SHL.U32 R2, R4, 0x2000, RZ ;  /* 0x0000200004027824 */ /* 0x000fe400078e00ff */
[----:B------:R-:W-:-:S05]  /*4f150*/  IMAD.WIDE.U32 R8, R13, 0x8, R8 ;  /* 0x000000080d087825 */ /* 0x000fca00078e0008 */
[----:B------:R-:W-:Y:S01]  /*4f160*/  REDG.E.OR.64.STRONG.GPU desc[UR4][R8.64], R2 ;  /* 0x000000020800798e */ /* 0x000fe2000f12e504 */
[----:B------:R-:W-:Y:S05]  /*4f170*/  EXIT ;  /* 0x000000000000794d */ /* 0x000fea0003800000 */
.L_x_1353:
        /* <DEDUP_REMOVED lines=20> */
[----:B------:R-:W-:Y:S01]  /*4f2c0*/  VIADD R30, R0, 0x6c ;  /* 0x0000006c001e7836 */ /* 0x000fe20000000000 */
[--C-:B--2---:R-:W-:Y:S01]  /*4f2d0*/  SHF.R.U32.HI R26, RZ, 0xa, R13.reuse ;  /* 0x0000000aff1a7819 */ /* 0x104fe2000001160d */
[C---:B------:R-:W-:Y:S01]  /*4f2e0*/  IMAD.SHL.U32 R27, R12.reuse, 0x400000, RZ ;  /* 0x004000000c1b7824 */ /* 0x040fe200078e00ff */
[----:B------:R-:W-:Y:S02]  /*4f2f0*/  SHF.R.U64 R28, R12, 0xa, R13 ;  /* 0x0000000a0c1c7819 */ /* 0x000fe4000000120d */
[----:B------:R-:W2:Y:S01]  /*4f300*/  LDG.E.64.CONSTANT R12, desc[UR4][R2.64+0x900] ;  /* 0x00090004020c7981 */ /* 0x000ea2000c1e9b00 */
[----:B---3--:R-:W-:Y:S02]  /*4f310*/  LOP3.LUT R25, R25, 0x3fffff, RZ, 0xc0, !PT ;  /* 0x003fffff19197812 */ /* 0x008fe400078ec0ff */
[----:B------:R-:W-:Y:S01]  /*4f320*/  LOP3.LUT R29, R26, 0xfff, RZ, 0xc0, !PT ;  /* 0x00000fff1a1d7812 */ /* 0x000fe200078ec0ff */
[C---:B----4-:R-:W-:Y:S01]  /*4f330*/  IMAD.SHL.U32 R31, R16.reuse, 0x1000, RZ ;  /* 0x00001000101f7824 */ /* 0x050fe200078e00ff */
[--C-:B------:R-:W-:Y:S01]  /*4f340*/  SHF.R.U64 R32, R16, 0x14, R17.reuse ;  /* 0x0000001410207819 */ /* 0x100fe20000001211 */
[----:B------:R-:W-:Y:S01]  /*4f350*/  IMAD.MOV.U32 R26, RZ, RZ, RZ ;  /* 0x000000ffff1a7224 */ /* 0x000fe200078e00ff */
[----:B------:R-:W-:Y:S01]  /*4f360*/  SHF.R.U32.HI R33, RZ, 0x14, R17 ;  /* 0x00000014ff217819 */ /* 0x000fe20000011611 */
[----:B------:R-:W-:Y:S04]  /*4f370*/  REDG.E.OR.64.STRONG.GPU desc[UR4][R18.64], R24 ;  /* 0x000000181200798e */ /* 0x000fe8000f12e504 */
[----:B------:R-:W3:Y:S01]  /*4f380*/  LDG.E.64.CONSTANT R16, desc[UR4][R2.64+0xa00] ;  /* 0x000a000402107981 */ /* 0x000ee2000c1e9b00 */
[----:B-----5:R-:W-:-:S03]  /*4f390*/  SHF.R.U64 R34, R20, 0x1e, R21 ;  /* 0x0000001e14227819 */ /* 0x020fc60000001215 */
[----:B------:R0:W-:Y:S04]  /*4f3a0*/  REDG.E.OR.64.STRONG.GPU desc[UR4][R18.64], R26 ;  /* 0x0000001a1200798e */ /* 0x0001e8000f12e504 */
[----:B------:R1:W-:Y:S01]  /*4f3b0*/  REDG.E.OR.64.STRONG.GPU desc[UR4][R18.64+0x8], R28 ;  /* 0x0000081c1200798e */ /* 0x0003e2000f12e504 */
[----:B0-----:R-:W-:-:S03]  /*4f3c0*/  IMAD.SHL.U32 R27, R20, 0x4, RZ ;  /* 0x00000004141b7824 */ /* 0x001fc600078e00ff */
[----:B------:R-:W4:Y:S04]  /*4f3d0*/  LDG.E.64.CONSTANT R20, desc[UR4][R2.64+0xc00] ;  /* 0x000c000402147981 */ /* 0x000f28000c1e9b00 */
[----:B-1----:R-:W5:Y:S01]  /*4f3e0*/  LDG.E.64.CONSTANT R18, desc[UR4][R2.64+0xb00] ;  /* 0x000b000402127981 */ /* 0x002f62000c1e9b00 */
[----:B------:R-:W-:Y:S01]  /*4f3f0*/  SHF.R.U32.HI R25, RZ, 0x6, R30 ;  /* 0x00000006ff197819 */ /* 0x000fe2000001161e */
[----:B------:R-:W-:Y:S01]  /*4f400*/  IMAD.MOV.U32 R30, RZ, RZ, RZ ;  /* 0x000000ffff1e7224 */ /* 0x000fe200078e00ff */
[----:B------:R-:W-:Y:S01]  /*4f410*/  LOP3.LUT R33, R33, 0x3, RZ, 0xc0, !PT ;  /* 0x0000000321217812 */ /* 0x000fe200078ec0ff */
[----:B------:R-:W-:Y:S02]  /*4f420*/  VIADD R26, R0, 0xa2 ;  /* 0x000000a2001a7836 */ /* 0x000fe40000000000 */
[----:B------:R-:W-:-:S03]  /*4f430*/  IMAD.WIDE.U32 R24, R25, 0x8, R8 ;  /* 0x0000000819187825 */ /* 0x000fc600078e0008 */
[----:B------:R-:W-:Y:S02]  /*4f440*/  SHF.R.U32.HI R29, RZ, 0x6, R26 ;  /* 0x00000006ff1d7819 */ /* 0x000fe4000001161a */
[----:B------:R0:W-:Y:S04]  /*4f450*/  REDG.E.OR.64.STRONG.GPU desc[UR4][R24.64], R30 ;  /* 0x0000001e1800798e */ /* 0x0001e8000f12e504 */
[----:B------:R1:W-:Y:S01]  /*4f460*/  REDG.E.OR.64.STRONG.GPU desc[UR4][R24.64+0x8], R32 ;  /* 0x000008201800798e */ /* 0x0003e2000f12e504 */
[----:B------:R-:W-:Y:S01]  /*4f470*/  IMAD.MOV.U32 R26, RZ, RZ, RZ ;  /* 0x000000ffff1a7224 */ /* 0x000fe200078e00ff */
[----:B------:R-:W-:Y:S01]  /*4f480*/  LOP3.LUT R34, R34, 0xffffff, RZ, 0xc0, !PT ;  /* 0x00ffffff22227812 */ /* 0x000fe200078ec0ff */
[----:B------:R-:W-:Y:S02]  /*4f490*/  IMAD.MOV.U32 R35, RZ, RZ, RZ ;  /* 0x000000ffff237224 */ /* 0x000fe400078e00ff */
[----:B0-----:R-:W-:-:S04]  /*4f4a0*/  IMAD.WIDE.U32 R30, R29, 0x8, R8 ;  /* 0x000000081d1e7825 */ /* 0x001fc800078e0008 */
[----:B-1----:R-:W-:Y:S01]  /*4f4b0*/  VIADD R24, R0, 0xd8 ;  /* 0x000000d800187836 */ /* 0x002fe20000000000 */
[----:B------:R0:W-:Y:S04]  /*4f4c0*/  REDG.E.OR.64.STRONG.GPU desc[UR4][R30.64], R26 ;  /* 0x0000001a1e00798e */ /* 0x0001e8000f12e504 */
[----:B------:R-:W-:Y:S01]  /*4f4d0*/  SHF.R.U32.HI R33, RZ, 0x6, R24 ;  /* 0x00000006ff217819 */ /* 0x000fe20000011618 */
[C---:B------:R-:W-:Y:S01]  /*4f4e0*/  IMAD.SHL.U32 R24, R4.reuse, 0x1000000, RZ ;  /* 0x0100000004187824 */ /* 0x040fe200078e00ff */
[--C-:B------:R-:W-:Y:S01]  /*4f4f0*/  SHF.L.U64.HI R25, R4, 0x18, R5.reuse ;  /* 0x0000001804197819 */ /* 0x100fe20000010205 */
[----:B------:R1:W-:Y:S01]  /*4f500*/  REDG.E.OR.64.STRONG.GPU desc[UR4][R30.64+0x8], R34 ;  /* 0x000008221e00798e */ /* 0x0003e2000f12e504 */
[----:B------:R-:W-:Y:S01]  /*4f510*/  SHF.R.U32.HI R28, RZ, 0x8, R5 ;  /* 0x00000008ff1c7819 */ /* 0x000fe20000011605 */
[----:B------:R-:W-:Y:S01]  /*4f520*/  IMAD.WIDE.U32 R32, R33, 0x8, R8 ;  /* 0x0000000821207825 */ /* 0x000fe200078e0008 */
[----:B------:R-:W-:Y:S01]  /*4f530*/  SHF.L.U64.HI R15, R14, 0x4, R15 ;  /* 0x000000040e0f7819 */ /* 0x000fe2000001020f */
[----:B------:R-:W5:Y:S02]  /*4f540*/  LDG.E.64.CONSTANT R4, desc[UR4][R2.64+0xd00] ;  /* 0x000d000402047981 */ /* 0x000f64000c1e9b00 */
[----:B0-----:R-:W-:Y:S01]  /*4f550*/  VIADD R26, R0, 0x10e ;  /* 0x0000010e001a7836 */ /* 0x001fe20000000000 */
[----:B------:R-:W-:Y:S01]  /*4f560*/  LOP3.LUT R28, R28, 0x3fff, RZ, 0xc0, !PT ;  /* 0x00003fff1c1c7812 */ /* 0x000fe200078ec0ff */
[----:B------:R0:W-:Y:S01]  /*4f570*/  REDG.E.OR.64.STRONG.GPU desc[UR4][R32.64], R24 ;  /* 0x000000182000798e */ /* 0x0001e2000f12e504 */
[----:B------:R-:W-:-:S02]  /*4f580*/  IMAD.MOV.U32 R29, RZ, RZ, RZ ;  /* 0x000000ffff1d7224 */ /* 0x000fc400078e00ff */
[----:B-1----:R-:W-:-:S03]  /*4f590*/  SHF.R.U32.HI R31, RZ, 0x6, R26 ;  /* 0x00000006ff1f7819 */ /* 0x002fc6000001161a */
[----:B------:R1:W-:Y:S01]  /*4f5a0*/  REDG.E.OR.64.STRONG.GPU desc[UR4][R32.64+0x8], R28 ;  /* 0x0000081c2000798e */ /* 0x0003e2000f12e504 */
[--C-:B------:R-:W-:Y:S02]  /*4f5b0*/  SHF.R.U32.HI R26, RZ, 0x12, R7.reuse ;  /* 0x00000012ff1a7819 */ /* 0x100fe40000011607 */
[C---:B------:R-:W-:Y:S01]  /*4f5c0*/  SHF.L.U64.HI R7, R6.reuse, 0xe, R7 ;  /* 0x0000000e06077819 */ /* 0x040fe20000010207 */
[----:B------:R-:W-:Y:S02]  /*4f5d0*/  IMAD.SHL.U32 R6, R6, 0x4000, RZ ;  /* 0x0000400006067824 */ /* 0x000fe400078e00ff */
[----:B0-----:R-:W-:Y:S01]  /*4f5e0*/  VIADD R24, R0, 0x144 ;  /* 0x0000014400187836 */ /* 0x001fe20000000000 */
[----:B------:R-:W-:Y:S01]  /*4f5f0*/  LOP3.LUT R26, R26, 0xf, RZ, 0xc0, !PT ;  /* 0x0000000f1a1a7812 */ /* 0x000fe200078ec0ff */
[----:B------:R-:W-:-:S04]  /*4f600*/  IMAD.WIDE.U32 R30, R31, 0x8, R8 ;  /* 0x000000081f1e7825 */ /* 0x000fc800078e0008 */
[----:B------:R-:W-:Y:S01]  /*4f610*/  IMAD.MOV.U32 R27, RZ, RZ, RZ ;  /* 0x000000ffff1b7224 */ /* 0x000fe200078e00ff */
[----:B-1----:R-:W-:Y:S01]  /*4f620*/  SHF.R.U32.HI R29, RZ, 0x6, R24 ;  /* 0x00000006ff1d7819 */ /* 0x002fe20000011618 */
[----:B------:R-:W-:Y:S01]  /*4f630*/  IMAD.SHL.U32 R14, R14, 0x10, RZ ;  /* 0x000000100e0e7824 */ /* 0x000fe200078e00ff */
[----:B------:R0:W-:Y:S01]  /*4f640*/  REDG.E.OR.64.STRONG.GPU desc[UR4][R30.64], R6 ;  /* 0x000000061e00798e */ /* 0x0001e2000f12e504 */
[----:B------:R-:W-:Y:S01]  /*4f650*/  VIADD R24, R0, 0x17a ;  /* 0x0000017a00187836 */ /* 0x000fe20000000000 */
[----:B------:R-:W-:Y:S01]  /*4f660*/  LOP3.LUT R15, R15, 0x3ffffff, RZ, 0xc0, !PT ;  /* 0x03ffffff0f0f7812 */ /* 0x000fe200078ec0ff */
[----:B------:R-:W-:Y:S01]  /*4f670*/  IMAD.WIDE.U32 R28, R29, 0x8, R8 ;  /* 0x000000081d1c7825 */ /* 0x000fe200078e0008 */
[----:B------:R1:W-:Y:S01]  /*4f680*/  REDG.E.OR.64.STRONG.GPU desc[UR4][R30.64+0x8], R26 ;  /* 0x0000081a1e00798e */ /* 0x0003e2000f12e504 */
[----:B------:R-:W-:Y:S02]  /*4f690*/  LOP3.LUT R14, R14, 0xfffffff0, RZ, 0xc0, !PT ;  /* 0xfffffff00e0e7812 */ /* 0x000fe400078ec0ff */
[----:B------:R-:W-:-:S03]  /*4f6a0*/  IMAD.SHL.U32 R25, R22, 0x4000000, RZ ;  /* 0x0400000016197824 */ /* 0x000fc600078e00ff */
[----:B------:R1:W-:Y:S01]  /*4f6b0*/  REDG.E.OR.64.STRONG.GPU desc[UR4][R28.64], R14 ;  /* 0x0000000e1c00798e */ /* 0x0003e2000f12e504 */
[----:B0-----:R-:W-:Y:S02]  /*4f6c0*/  SHF.R.U32.HI R7, RZ, 0x6, R24 ;  /* 0x00000006ff077819 */ /* 0x001fe40000011618 */
[--C-:B-1----:R-:W-:Y:S01]  /*4f6d0*/  SHF.R.U64 R30, R22, 0x6, R23.reuse ;  /* 0x00000006161e7819 */ /* 0x102fe20000001217 */
[----:B------:R-:W-:Y:S01]  /*4f6e0*/  VIADD R22, R0, 0x1b0 ;  /* 0x000001b000167836 */ /* 0x000fe20000000000 */
[----:B------:R-:W-:Y:S01]  /*4f6f0*/  SHF.R.U32.HI R24, RZ, 0x6, R23 ;  /* 0x00000006ff187819 */ /* 0x000fe20000011617 */
[----:B------:R-:W-:Y:S02]  /*4f700*/  IMAD.WIDE.U32 R26, R7, 0x8, R8 ;  /* 0x00000008071a7825 */ /* 0x000fe400078e0008 */
[----:B------:R-:W5:Y:S01]  /*4f710*/  LDG.E.64.CONSTANT R6, desc[UR4][R2.64+0xe00] ;  /* 0x000e000402067981 */ /* 0x000f62000c1e9b00 */
[----:B------:R-:W-:Y:S01]  /*4f720*/  SHF.R.U32.HI R29, RZ, 0x6, R22 ;  /* 0x00000006ff1d7819 */ /* 0x000fe20000011616 */
[----:B------:R-:W-:Y:S01]  /*4f730*/  IMAD.U32 R15, R10, 0x10000, RZ ;  /* 0x000100000a0f7824 */ /* 0x000fe200078e00ff */
[----:B------:R-:W-:-:S02]  /*4f740*/  SHF.R.U32.HI R14, RZ, 0x10, R11 ;  /* 0x00000010ff0e7819 */ /* 0x000fc4000001160b */
[----:B------:R-:W-:Y:S02]  /*4f750*/  SHF.R.U64 R22, R10, 0x10, R11 ;  /* 0x000000100a167819 */ /* 0x000fe4000000120b */
[----:B------:R-:W5:Y:S01]  /*4f760*/  LDG.E.64.CONSTANT R10, desc[UR4][R2.64+0xf00] ;  /* 0x000f0004020a7981 */ /* 0x000f62000c1e9b00 */
[----:B------:R-:W-:Y:S01]  /*4f770*/  LOP3.LUT R31, R24, 0xffff, RZ, 0xc0, !PT ;  /* 0x0000ffff181f7812 */ /* 0x000fe200078ec0ff */
[----:B------:R-:W-:Y:S01]  /*4f780*/  IMAD.MOV.U32 R24, RZ, RZ, RZ ;  /* 0x000000ffff187224 */ /* 0x000fe200078e00ff */
[----:B------:R-:W-:Y:S01]  /*4f790*/  LOP3.LUT R23, R14, 0x3f, RZ, 0xc0, !PT ;  /* 0x0000003f0e177812 */ /* 0x000fe200078ec0ff */
[----:B------:R-:W-:Y:S02]  /*4f7a0*/  VIADD R32, R0, 0x1e6 ;  /* 0x000001e600207836 */ /* 0x000fe40000000000 */
[----:B------:R-:W-:Y:S01]  /*4f7b0*/  IMAD.WIDE.U32 R28, R29, 0x8, R8 ;  /* 0x000000081d1c7825 */ /* 0x000fe200078e0008 */
[----:B------:R-:W-:Y:S03]  /*4f7c0*/  REDG.E.OR.64.STRONG.GPU desc[UR4][R26.64], R24 ;  /* 0x000000181a00798e */ /* 0x000fe6000f12e504 */
[----:B------:R-:W-:Y:S01]  /*4f7d0*/  IMAD.MOV.U32 R14, RZ, RZ, RZ ;  /* 0x000000ffff0e7224 */ /* 0x000fe200078e00ff */
[----:B------:R0:W-:Y:S04]  /*4f7e0*/  REDG.E.OR.64.STRONG.GPU desc[UR4][R26.64+0x8], R30 ;  /* 0x0000081e1a00798e */ /* 0x0001e8000f12e504 */
[----:B------:R1:W-:Y:S04]  /*4f7f0*/  REDG.E.OR.64.STRONG.GPU desc[UR4][R28.64], R14 ;  /* 0x0000000e1c00798e */ /* 0x0003e8000f12e504 */
[----:B------:R3:W-:Y:S01]  /*4f800*/  REDG.E.OR.64.STRONG.GPU desc[UR4][R28.64+0x8], R22 ;  /* 0x000008161c00798e */ /* 0x0007e2000f12e504 */
[----:B0-----:R-:W-:-:S03]  /*4f810*/  SHF.R.U32.HI R31, RZ, 0x6, R32 ;  /* 0x00000006ff1f7819 */ /* 0x001fc60000011620 */
[----:B-1----:R-:W5:Y:S02]  /*4f820*/  LDG.E.64.CONSTANT R14, desc[UR4][R2.64+0x1100] ;  /* 0x00110004020e7981 */ /* 0x002f64000c1e9b00 */
[----:B------:R-:W-:-:S04]  /*4f830*/  IMAD.WIDE.U32 R30, R31, 0x8, R8 ;  /* 0x000000081f1e7825 */ /* 0x000fc800078e0008 */
[----:B------:R-:W-:Y:S02]  /*4f840*/  VIADD R26, R0, 0x21c ;  /* 0x0000021c001a7836 */ /* 0x000fe40000000000 */
[----:B------:R-:W-:-:S03]  /*4f850*/  IMAD.MOV.U32 R33, RZ, RZ, RZ ;  /* 0x000000ffff217224 */ /* 0x000fc600078e00ff */
[----:B------:R-:W-:-:S05]  /*4f860*/  SHF.R.U32.HI R27, RZ, 0x6, R26 ;  /* 0x00000006ff1b7819 */ /* 0x000fca000001161a */
[----:B------:R-:W-:Y:S01]  /*4f870*/  IMAD.WIDE.U32 R26, R27, 0x8, R8 ;  /* 0x000000081b1a7825 */ /* 0x000fe200078e0008 */
[----:B--2---:R-:W-:-:S03]  /*4f880*/  SHF.R.U64 R32, R12, 0x1a, R13 ;  /* 0x0000001a0c207819 */ /* 0x004fc6000000120d */
[----:B------:R-:W-:Y:S02]  /*4f890*/  IMAD.SHL.U32 R25, R12, 0x40, RZ ;  /* 0x000000400c197824 */ /* 0x000fe400078e00ff */
[----:B------:R-:W2:Y:S01]  /*4f8a0*/  LDG.E.64.CONSTANT R12, desc[UR4][R2.64+0x1000] ;  /* 0x00100004020c7981 */ /* 0x000ea2000c1e9b00 */
[----:B------:R-:W-:-:S03]  /*4f8b0*/  LOP3.LUT R32, R32, 0xfffffff, RZ, 0xc0, !PT ;  /* 0x0fffffff20207812 */ /* 0x000fc600078ec0ff */
[----:B------:R0:W-:Y:S04]  /*4f8c0*/  REDG.E.OR.64.STRONG.GPU desc[UR4][R30.64], R24 ;  /* 0x000000181e00798e */ /* 0x0001e8000f12e504 */
[----:B------:R5:W-:Y:S01]  /*4f8d0*/  REDG.E.OR.64.STRONG.GPU desc[UR4][R30.64+0x8], R32 ;  /* 0x000008201e00798e */ /* 0x000be2000f12e504 */
[C-C-:B---3--:R-:W-:Y:S01]  /*4f8e0*/  SHF.L.U64.HI R23, R16.reuse, 0x1c, R17.reuse ;  /* 0x0000001c10177819 */ /* 0x148fe20000010211 */
[----:B------:R-:W-:Y:S01]  /*4f8f0*/  IMAD.SHL.U32 R22, R16, 0x10000000, RZ ;  /* 0x1000000010167824 */ /* 0x000fe200078e00ff */
[----:B------:R-:W-:Y:S02]  /*4f900*/  SHF.R.U32.HI R34, RZ, 0x4, R17 ;  /* 0x00000004ff227819 */ /* 0x000fe40000011611 */
[----:B------:R-:W3:Y:S01]  /*4f910*/  LDG.E.64.CONSTANT R16, desc[UR4][R2.64+0x1200] ;  /* 0x0012000402107981 */ /* 0x000ee2000c1e9b00 */
[----:B0-----:R-:W-:Y:S01]  /*4f920*/  VIADD R24, R0, 0x252 ;  /* 0x0000025200187836 */ /* 0x001fe20000000000 */
[----:B------:R-:W-:-:S02]  /*4f930*/  LOP3.LUT R34, R34, 0x3ffff, RZ, 0xc0, !PT ;  /* 0x0003ffff22227812 */ /* 0x000fc400078ec0ff */
[----:B------:R0:W-:Y:S02]  /*4f940*/  REDG.E.OR.64.STRONG.GPU desc[UR4][R26.64], R22 ;  /* 0x000000161a00798e */ /* 0x0001e4000f12e504 */
[----:B------:R-:W-:Y:S02]  /*4f950*/  SHF.R.U32.HI R29, RZ, 0x6, R24 ;  /* 0x00000006ff1d7819 */ /* 0x000fe40000011618 */
[----:B------:R1:W-:Y:S01]  /*4f960*/  REDG.E.OR.64.STRONG.GPU desc[UR4][R26.64+0x8], R34 ;  /* 0x000008221a00798e */ /* 0x0003e2000f12e504 */
[C---:B----4-:R-:W-:Y:S01]  /*4f970*/  SHF.L.U64.HI R21, R20.reuse, 0x8, R21 ;  /* 0x0000000814157819 */ /* 0x050fe20000010215 */
[----:B------:R-:W-:Y:S01]  /*4f980*/  IMAD.SHL.U32 R20, R20, 0x100, RZ ;  /* 0x0000010014147824 */ /* 0x000fe200078e00ff */
[--C-:B-----5:R-:W-:Y:S01]  /*4f990*/  SHF.R.U32.HI R30, RZ, 0xe, R19.reuse ;  /* 0x0000000eff1e7819 */ /* 0x120fe20000011613 */
[C---:B------:R-:W-:Y:S01]  /*4f9a0*/  IMAD.SHL.U32 R24, R18.reuse, 0x40000, RZ ;  /* 0x0004000012187824 */ /* 0x040fe200078e00ff */
[----:B------:R-:W-:Y:S02]  /*4f9b0*/  SHF.L.U64.HI R25, R18, 0x12, R19 ;  /* 0x0000001212197819 */ /* 0x000fe40000010213 */
[----:B------:R-:W4:Y:S01]  /*4f9c0*/  LDG.E.64.CONSTANT R18, desc[UR4][R2.64+0x1300] ;  /* 0x0013000402127981 */ /* 0x000f22000c1e9b00 */
[----:B------:R-:W-:-:S02]  /*4f9d0*/  LOP3.LUT R32, R20, 0xffffff00, RZ, 0xc0, !PT ;  /* 0xffffff0014207812 */ /* 0x000fc400078ec0ff */
[----:B------:R-:W-:Y:S01]  /*4f9e0*/  LOP3.LUT R33, R21, 0x3fffffff, RZ, 0xc0, !PT ;  /* 0x3fffffff15217812 */ /* 0x000fe200078ec0ff */
[----:B0-----:R-:W-:Y:S01]  /*4f9f0*/  VIADD R22, R0, 0x288 ;  /* 0x0000028800167836 */ /* 0x001fe20000000000 */
[----:B------:R-:W5:Y:S01]  /*4fa00*/  LDG.E.64.CONSTANT R20, desc[UR4][R2.64+0x1400] ;  /* 0x0014000402147981 */ /* 0x000f62000c1e9b00 */
[----:B------:R-:W-:-:S03]  /*4fa10*/  IMAD.WIDE.U32 R28, R29, 0x8, R8 ;  /* 0x000000081d1c7825 */ /* 0x000fc600078e0008 */
[----:B-1----:R-:W-:Y:S01]  /*4fa20*/  SHF.R.U32.HI R27, RZ, 0x6, R22 ;  /* 0x00000006ff1b7819 */ /* 0x002fe20000011616 */
[----:B------:R-:W-:Y:S01]  /*4fa30*/  VIADD R22, R0, 0x2be ;  /* 0x000002be00167836 */ /* 0x000fe20000000000 */
[----:B------:R0:W-:Y:S04]  /*4fa40*/  REDG.E.OR.64.STRONG.GPU desc[UR4][R28.64], R24 ;  /* 0x000000181c00798e */ /* 0x0001e8000f12e504 */
[----:B0-----:R-:W-:Y:S02]  /*4fa50*/  SHF.R.U32.HI R25, RZ, 0x6, R22 ;  /* 0x00000006ff197819 */ /* 0x001fe40000011616 */
[----:B------:R-:W5:Y:S01]  /*4fa60*/  LDG.E.64.CONSTANT R22, desc[UR4][R2.64+0x1500] ;  /* 0x0015000402167981 */ /* 0x000f62000c1e9b00 */
[----:B------:R-:W-:Y:S01]  /*4fa70*/  LOP3.LUT R30, R30, 0xff, RZ, 0xc0, !PT ;  /* 0x000000ff1e1e7812 */ /* 0x000fe200078ec0ff */
[----:B------:R-:W-:-:S02]  /*4fa80*/  IMAD.MOV.U32 R31, RZ, RZ, RZ ;  /* 0x000000ffff1f7224 */ /* 0x000fc400078e00ff */
[----:B------:R-:W-:-:S03]  /*4fa90*/  IMAD.WIDE.U32 R26, R27, 0x8, R8 ;  /* 0x000000081b1a7825 */ /* 0x000fc600078e0008 */
[----:B------:R0:W-:Y:S01]  /*4faa0*/  REDG.E.OR.64.STRONG.GPU desc[UR4][R28.64+0x8], R30 ;  /* 0x0000081e1c00798e */ /* 0x0001e2000f12e504 */
[----:B------:R-:W-:-:S03]  /*4fab0*/  IMAD.WIDE.U32 R24, R25, 0x8, R8 ;  /* 0x0000000819187825 */ /* 0x000fc600078e0008 */
[----:B------:R1:W-:Y:S01]  /*4fac0*/  REDG.E.OR.64.STRONG.GPU desc[UR4][R26.64], R32 ;  /* 0x000000201a00798e */ /* 0x0003e2000f12e504 */
[--C-:B0-----:R-:W-:Y:S01]  /*4fad0*/  SHF.R.U32.HI R28, RZ, 0x2, R5.reuse ;  /* 0x00000002ff1c7819 */ /* 0x101fe20000011605 */
[C---:B------:R-:W-:Y:S02]  /*4fae0*/  IMAD.SHL.U32 R31, R4.reuse, 0x40000000, RZ ;  /* 0x40000000041f7824 */ /* 0x040fe400078e00ff */
[----:B------:R-:W-:Y:S01]  /*4faf0*/  IMAD.MOV.U32 R30, RZ, RZ, RZ ;  /* 0x000000ffff1e7224 */ /* 0x000fe200078e00ff */
[----:B------:R-:W-:Y:S01]  /*4fb00*/  SHF.R.U64 R4, R4, 0x2, R5 ;  /* 0x0000000204047819 */ /* 0x000fe20000001205 */
[----:B-1----:R-:W-:Y:S01]  /*4fb10*/  VIADD R26, R0, 0x2f4 ;  /* 0x000002f4001a7836 */ /* 0x002fe20000000000 */
[----:B------:R-:W-:Y:S02]  /*4fb20*/  LOP3.LUT R5, R28, 0xfffff, RZ, 0xc0, !PT ;  /* 0x000fffff1c057812 */ /* 0x000fe400078ec0ff */
[----:B------:R0:W-:Y:S02]  /*4fb30*/  REDG.E.OR.64.STRONG.GPU desc[UR4][R24.64], R30 ;  /* 0x0000001e1800798e */ /* 0x0001e4000f12e504 */
[----:B------:R-:W-:-:S02]  /*4fb40*/  SHF.R.U32.HI R29, RZ, 0x6, R26 ;  /* 0x00000006ff1d7819 */ /* 0x000fc4000001161a */
[----:B------:R1:W-:Y:S01]  /*4fb50*/  REDG.E.OR.64.STRONG.GPU desc[UR4][R24.64+0x8], R4 ;  /* 0x000008041800798e */ /* 0x0003e2000f12e504 */
[----:B0-----:R-:W-:Y:S02]  /*4fb60*/  VIADD R30, R0, 0x32a ;  /* 0x0000032a001e7836 */ /* 0x001fe40000000000 */
[----:B------:R-:W-:Y:S01]  /*4fb70*/  IMAD.WIDE.U32 R28, R29, 0x8, R8 ;  /* 0x000000081d1c7825 */ /* 0x000fe200078e0008 */
[----:B-1----:R-:W5:Y:S02]  /*4fb80*/  LDG.E.64.CONSTANT R4, desc[UR4][R2.64+0x1600] ;  /* 0x0016000402047981 */ /* 0x002f64000c1e9b00 */
[----:B------:R-:W-:Y:S01]  /*4fb90*/  SHF.R.U32.HI R31, RZ, 0x6, R30 ;  /* 0x00000006ff1f7819 */ /* 0x000fe2000001161e */
[----:B------:R-:W-:-:S04]  /*4fba0*/  IMAD.MOV.U32 R24, RZ, RZ, RZ ;  /* 0x000000ffff187224 */ /* 0x000fc800078e00ff */
[----:B------:R-:W-:Y:S01]  /*4fbb0*/  IMAD.WIDE.U32 R30, R31, 0x8, R8 ;  /* 0x000000081f1e7825 */ /* 0x000fe200078e0008 */
[----:B------:R-:W-:-:S03]  /*4fbc0*/  SHF.R.U32.HI R26, RZ, 0xc, R7 ;  /* 0x0000000cff1a7819 */ /* 0x000fc60000011607 */
[C---:B------:R-:W-:Y:S01]  /*4fbd0*/  IMAD.SHL.U32 R27, R6.reuse, 0x100000, RZ ;  /* 0x00100000061b7824 */ /* 0x040fe200078e00ff */
[----:B------:R-:W-:Y:S01]  /*4fbe0*/  SHF.R.U64 R6, R6, 0xc, R7 ;  /* 0x0000000c06067819 */ /* 0x000fe20000001207 */
[C---:B------:R-:W-:Y:S01]  /*4fbf0*/  IMAD.SHL.U32 R25, R10.reuse, 0x400, RZ ;  /* 0x000004000a197824 */ /* 0x040fe200078e00ff */
[----:B------:R-:W-:Y:S01]  /*4fc00*/  SHF.R.U64 R10, R10, 0x16, R11 ;  /* 0x000000160a0a7819 */ /* 0x000fe2000000120b */
[----:B------:R-:W-:Y:S01]  /*4fc10*/  VIADD R11, R0, 0x360 ;  /* 0x00000360000b7836 */ /* 0x000fe20000000000 */
[----:B------:R-:W-:Y:S01]  /*4fc20*/  LOP3.LUT R7, R26, 0x3ff, RZ, 0xc0, !PT ;  /* 0x000003ff1a077812 */ /* 0x000fe200078ec0ff */
[----:B------:R-:W-:-:S03]  /*4fc30*/  IMAD.MOV.U32 R26, RZ, RZ, RZ ;  /* 0x000000ffff1a7224 */ /* 0x000fc600078e00ff */
[----:B------:R-:W-:Y:S01]  /*4fc40*/  SHF.R.U32.HI R33, RZ, 0x6, R11 ;  /* 0x00000006ff217819 */ /* 0x000fe2000001160b */
[----:B------:R-:W-:Y:S01]  /*4fc50*/  IMAD.MOV.U32 R11, RZ, RZ, RZ ;  /* 0x000000ffff0b7224 */ /* 0x000fe200078e00ff */
[----:B------:R0:W-:Y:S04]  /*4fc60*/  REDG.E.OR.64.STRONG.GPU desc[UR4][R28.64], R26 ;  /* 0x0000001a1c00798e */ /* 0x0001e8000f12e504 */
[----:B------:R1:W-:Y:S04]  /*4fc70*/  REDG.E.OR.64.STRONG.GPU desc[UR4][R28.64+0x8], R6 ;  /* 0x000008061c00798e */ /* 0x0003e8000f12e504 */
[----:B------:R-:W-:Y:S04]  /*4fc80*/  REDG.E.OR.64.STRONG.GPU desc[UR4][R30.64], R24 ;  /* 0x000000181e00798e */ /* 0x000fe8000f12e504 */
[----:B------:R1:W-:Y:S01]  /*4fc90*/  REDG.E.OR.64.STRONG.GPU desc[UR4][R30.64+0x8], R10 ;  /* 0x0000080a1e00798e */ /* 0x0003e2000f12e504 */
[----:B0-----:R-:W-:-:S04]  /*4fca0*/  IMAD.WIDE.U32 R26, R33, 0x8, R8 ;  /* 0x00000008211a7825 */ /* 0x001fc800078e0008 */
[----:B-1----:R-:W-:Y:S01]  /*4fcb0*/  VIADD R29, R0, 0x396 ;  /* 0x00000396001d7836 */ /* 0x002fe20000000000 */
[----:B------:R-:W5:Y:S04]  /*4fcc0*/  LDG.E.64.CONSTANT R6, desc[UR4][R2.64+0x1700] ;  /* 0x0017000402067981 */ /* 0x000f68000c1e9b00 */
[----:B------:R-:W-:Y:S01]  /*4fcd0*/  SHF.R.U32.HI R33, RZ, 0x6, R29 ;  /* 0x00000006ff217819 */ /* 0x000fe2000001161d */
[----:B------:R-:W-:Y:S02]  /*4fce0*/  IMAD.MOV.U32 R29, RZ, RZ, RZ ;  /* 0x000000ffff1d7224 */ /* 0x000fe400078e00ff */
[----:B------:R-:W-:Y:S02]  /*4fcf0*/  IMAD.MOV.U32 R10, RZ, RZ, RZ ;  /* 0x000000ffff0a7224 */ /* 0x000fe400078e00ff */
[----:B------:R-:W-:-:S04]  /*4fd00*/  IMAD.WIDE.U32 R30, R33, 0x8, R8 ;  /* 0x00000008211e7825 */ /* 0x000fc800078e0008 */
[----:B------:R-:W-:Y:S02]  /*4fd10*/  IMAD.MOV.U32 R25, RZ, RZ, RZ ;  /* 0x000000ffff197224 */ /* 0x000fe400078e00ff */
[----:B------:R-:W-:Y:S01]  /*4fd20*/  VIADD R32, R0, 0x402 ;  /* 0x0000040200207836 */ /* 0x000fe20000000000 */
[----:B--2---:R-:W-:Y:S01]  /*4fd30*/  LOP3.LUT R28, R13, 0x3fffff, RZ, 0xc0, !PT ;  /* 0x003fffff0d1c7812 */ /* 0x004fe200078ec0ff */
[----:B------:R-:W-:Y:S01]  /*4fd40*/  IMAD.MOV.U32 R11, RZ, RZ, R12 ;  /* 0x000000ffff0b7224 */ /* 0x000fe200078e000c */
[C-C-:B------:R-:W-:Y:S01]  /*4fd50*/  SHF.L.U64.HI R13, R14.reuse, 0x16, R15.reuse ;  /* 0x000000160e0d7819 */ /* 0x140fe2000001020f */
[----:B------:R-:W-:Y:S01]  /*4fd60*/  IMAD.SHL.U32 R12, R14, 0x400000, RZ ;  /* 0x004000000e0c7824 */ /* 0x000fe200078e00ff */
[----:B------:R-:W-:Y:S01]  /*4fd70*/  SHF.R.U32.HI R15, RZ, 0xa, R15 ;  /* 0x0000000aff0f7819 */ /* 0x000fe2000001160f */
[----:B------:R-:W-:Y:S01]  /*4fd80*/  VIADD R14, R0, 0x3cc ;  /* 0x000003cc000e7836 */ /* 0x000fe20000000000 */
[----:B------:R0:W-:Y:S02]  /*4fd90*/  REDG.E.OR.64.STRONG.GPU desc[UR4][R26.64], R10 ;  /* 0x0000000a1a00798e */ /* 0x0001e4000f12e504 */
[----:B------:R-:W-:-:S02]  /*4fda0*/  LOP3.LUT R24, R15, 0xfff, RZ, 0xc0, !PT ;  /* 0x00000fff0f187812 */ /* 0x000fc400078ec0ff */
[----:B------:R-:W-:Y:S01]  /*4fdb0*/  SHF.R.U32.HI R15, RZ, 0x6, R14 ;  /* 0x00000006ff0f7819 */ /* 0x000fe2000001160e */
[----:B------:R3:W-:Y:S04]  /*4fdc0*/  REDG.E.OR.64.STRONG.GPU desc[UR4][R26.64+0x8], R28 ;  /* 0x0000081c1a00798e */ /* 0x0007e8000f12e504 */
[----:B------:R1:W-:Y:S04]  /*4fdd0*/  REDG.E.OR.64.STRONG.GPU desc[UR4][R30.64], R12 ;  /* 0x0000000c1e00798e */ /* 0x0003e8000f12e504 */
[----:B------:R2:W-:Y:S04]  /*4fde0*/  REDG.E.OR.64.STRONG.GPU desc[UR4][R30.64+0x8], R24 ;  /* 0x000008181e00798e */ /* 0x0005e8000f12e504 */
[----:B0-----:R-:W5:Y:S01]  /*4fdf0*/  LDG.E.64.CONSTANT R10, desc[UR4][R2.64+0x1800] ;  /* 0x00180004020a7981 */ /* 0x001f62000c1e9b00 */
[C-C-:B---3--:R-:W-:Y:S01]  /*4fe00*/  SHF.L.U64.HI R27, R16.reuse, 0xc, R17.reuse ;  /* 0x0000000c101b7819 */ /* 0x148fe20000010211 */
[----:B------:R-:W-:Y:S01]  /*4fe10*/  IMAD.SHL.U32 R26, R16, 0x1000, RZ ;  /* 0x00001000101a7824 */ /* 0x000fe200078e00ff */
[----:B------:R-:W-:Y:S01]  /*4fe20*/  SHF.R.U32.HI R28, RZ, 0x14, R17 ;  /* 0x00000014ff1c7819 */ /* 0x000fe20000011611 */
[----:B------:R-:W-:Y:S01]  /*4fe30*/  IMAD.WIDE.U32 R16, R15, 0x8, R8 ;  /* 0x000000080f107825 */ /* 0x000fe200078e0008 */
[----:B-1----:R-:W3:Y:S04]  /*4fe40*/  LDG.E.64.CONSTANT R12, desc[UR4][R2.64+0x1a00] ;  /* 0x001a0004020c7981 */ /* 0x002ee8000c1e9b00 */
[----:B------:R-:W3:Y:S01]  /*4fe50*/  LDG.E.64.CONSTANT R14, desc[UR4][R2.64+0x1900] ;  /* 0x00190004020e7981 */ /* 0x000ee2000c1e9b00 */
[----:B------:R-:W-:Y:S01]  /*4fe60*/  LOP3.LUT R28, R28, 0x3, RZ, 0xc0, !PT ;  /* 0x000000031c1c7812 */ /* 0x000fe200078ec0ff */
[----:B--2---:R-:W-:Y:S01]  /*4fe70*/  VIADD R24, R0, 0x438 ;  /* 0x0000043800187836 */ /* 0x004fe20000000000 */
[----:B------:R-:W-:Y:S01]  /*4fe80*/  SHF.R.U32.HI R25, RZ, 0x6, R32 ;  /* 0x00000006ff197819 */ /* 0x000fe20000011620 */
[----:B------:R0:W-:Y:S01]  /*4fe90*/  REDG.E.OR.64.STRONG.GPU desc[UR4][R16.64], R26 ;  /* 0x0000001a1000798e */ /* 0x0001e2000f12e504 */
[C---:B----4-:R-:W-:Y:S01]  /*4fea0*/  SHF.L.U64.HI R19, R18.reuse, 0x2, R19 ;  /* 0x0000000212137819 */ /* 0x050fe20000010213 */
[----:B------:R-:W-:-:S02]  /*4feb0*/  IMAD.SHL.U32 R18, R18, 0x4, RZ ;  /* 0x0000000412127824 */ /* 0x000fc400078e00ff */
[----:B------:R1:W-:Y:S01]  /*4fec0*/  REDG.E.OR.64.STRONG.GPU desc[UR4][R16.64+0x8], R28 ;  /* 0x0000081c1000798e */ /* 0x0003e2000f12e504 */
[----:B-----5:R-:W-:Y:S01]  /*4fed0*/  IMAD.SHL.U32 R31, R20, 0x1000000, RZ ;  /* 0x01000000141f7824 */ /* 0x020fe200078e00ff */
[----:B------:R-:W-:Y:S02]  /*4fee0*/  LOP3.LUT R19, R19, 0xffffff, RZ, 0xc0, !PT ;  /* 0x00ffffff13137812 */ /* 0x000fe400078ec0ff */
[----:B------:R-:W-:Y:S01]  /*4fef0*/  LOP3.LUT R18, R18, 0xfffffffc, RZ, 0xc0, !PT ;  /* 0xfffffffc12127812 */ /* 0x000fe200078ec0ff */
[----:B0-----:R-:W-:Y:S01]  /*4ff00*/  IMAD.WIDE.U32 R26, R25, 0x8, R8 ;  /* 0x00000008191a7825 */ /* 0x001fe200078e0008 */
[----:B------:R-:W-:Y:S02]  /*4ff10*/  SHF.R.U32.HI R25, RZ, 0x6, R24 ;  /* 0x00000006ff197819 */ /* 0x000fe40000011618 */
[--C-:B-1----:R-:W-:Y:S01]  /*4ff20*/  SHF.R.U64 R28, R20, 0x8, R21.reuse ;  /* 0x00000008141c7819 */ /* 0x102fe20000001215 */
[----:B------:R-:W-:Y:S01]  /*4ff30*/  VIADD R20, R0, 0x46e ;  /* 0x0000046e00147836 */ /* 0x000fe20000000000 */
[----:B------:R-:W-:Y:S01]  /*4ff40*/  SHF.R.U32.HI R21, RZ, 0x8, R21 ;  /* 0x00000008ff157819 */ /* 0x000fe20000011615 */
[----:B------:R-:W2:Y:S01]  /*4ff50*/  LDG.E.64.CONSTANT R16, desc[UR4][R2.64+0x1b00] ;  /* 0x001b000402107981 */ /* 0x000ea2000c1e9b00 */
[----:B------:R-:W-:-:S02]  /*4ff60*/  IMAD.WIDE.U32 R24, R25, 0x8, R8 ;  /* 0x0000000819187825 */ /* 0x000fc400078e0008 */
[----:B------:R-:W-:Y:S01]  /*4ff70*/  LOP3.LUT R29, R21, 0x3fff, RZ, 0xc0, !PT ;  /* 0x00003fff151d7812 */ /* 0x000fe200078ec0ff */
[----:B------:R0:W-:Y:S01]  /*4ff80*/  REDG.E.OR.64.STRONG.GPU desc[UR4][R26.64], R18 ;  /* 0x000000121a00798e */ /* 0x0001e2000f12e504 */
[----:B------:R-:W-:Y:S01]  /*4ff90*/  SHF.R.U32.HI R21, RZ, 0x6, R20 ;  /* 0x00000006ff157819 */ /* 0x000fe20000011614 */
[----:B------:R-:W-:Y:S02]  /*4ffa0*/  IMAD.MOV.U32 R30, RZ, RZ, RZ ;  /* 0x000000ffff1e7224 */ /* 0x000fe400078e00ff */
[----:B------:R-:W-:-:S03]  /*4ffb0*/  IMAD.SHL.U32 R33, R22, 0x4000, RZ ;  /* 0x0000400016217824 */ /* 0x000fc600078e00ff */
[----:B------:R1:W-:Y:S04]  /*4ffc0*/  REDG.E.OR.64.STRONG.GPU desc[UR4][R24.64], R30 ;  /* 0x0000001e1800798e */ /* 0x0003e8000f12e504 */
[----:B------:R4:W-:Y:S01]  /*4ffd0*/  REDG.E.OR.64.STRONG.GPU desc[UR4][R24.64+0x8], R28 ;  /* 0x0000081c1800798e */ /* 0x0009e2000f12e504 */
[----:B0-----:R-:W-:-:S03]  /*4ffe0*/  IMAD.WIDE.U32 R26, R21, 0x8, R8 ;  /* 0x00000008151a7825 */ /* 0x001fc600078e0008 */
[----:B------:R-:W5:Y:S04]  /*4fff0*/  LDG.E.64.CONSTANT R18, desc[UR4][R2.64+0x1c00] ;  /* 0x001c000402127981 */ /* 0x000f68000c1e9b00 */
[----:B------:R-:W5:Y:S01]  /*50000*/  LDG.E.64.CONSTANT R20, desc[UR4][R2.64+0x1d00] ;  /* 0x001d000402147981 */ /* 0x000f62000c1e9b00 */
[--C-:B-1----:R-:W-:Y:S02]  /*50010*/  SHF.R.U32.HI R31, RZ, 0x12, R23.reuse ;  /* 0x00000012ff1f7819 */ /* 0x102fe40000011617 */
[----:B------:R-:W-:Y:S02]  /*50020*/  SHF.R.U64 R30, R22, 0x12, R23 ;  /* 0x00000012161e7819 */ /* 0x000fe40000001217 */
[----:B------:R-:W5:Y:S04]  /*50030*/  LDG.E.64.CONSTANT R22, desc[UR4][R2.64+0x1e00] ;  /* 0x001e000402167981 */ /* 0x000f68000c1e9b00 */
[----:B----4-:R0:W4:Y:S01]  /*50040*/  LDG.E.64.CONSTANT R24, desc[UR4][R2.64+0x1f00] ;  /* 0x001f000402187981 */ /* 0x010122000c1e9b00 */
[----:B------:R-:W-:Y:S01]  /*50050*/  IMAD.MOV.U32 R32, RZ, RZ, RZ ;  /* 0x000000ffff207224 */ /* 0x000fe200078e00ff */
[----:B------:R-:W-:Y:S01]  /*50060*/  LOP3.LUT R31, R31, 0xf, RZ, 0xc0, !PT ;  /* 0x0000000f1f1f7812 */ /* 0x000fe200078ec0ff */
[----:B------:R-:W-:-:S03]  /*50070*/  VIADD R28, R0, 0x4a4 ;  /* 0x000004a4001c7836 */ /* 0x000fc60000000000 */
[----:B------:R-:W-:Y:S01]  /*50080*/  REDG.E.OR.64.STRONG.GPU desc[UR4][R26.64], R32 ;  /* 0x000000201a00798e */ /* 0x000fe2000f12e504 */
[----:B0-----:R-:W-:-:S03]  /*50090*/  VIADD R2, R0, 0x4da ;  /* 0x000004da00027836 */ /* 0x001fc60000000000 */
[----:B------:R0:W-:Y:S01]  /*500a0*/  REDG.E.OR.64.STRONG.GPU desc[UR4][R26.64+0x8], R30 ;  /* 0x0000081e1a00798e */ /* 0x0001e2000f12e504 */
[----:B------:R-:W-:-:S05]  /*500b0*/  SHF.R.U32.HI R29, RZ, 0x6, R28 ;  /* 0x00000006ff1d7819 */ /* 0x000fca000001161c */
[----:B------:R-:W-:Y:S01]  /*500c0*/  IMAD.WIDE.U32 R28, R29, 0x8, R8 ;  /* 0x000000081d1c7825 */ /* 0x000fe200078e0008 */
[----:B------:R-:W-:-:S03]  /*500d0*/  SHF.R.U64 R34, R4, 0x1c, R5 ;  /* 0x0000001c04227819 */ /* 0x000fc60000001205 */
[----:B------:R-:W-:Y:S01]  /*500e0*/  IMAD.SHL.U32 R5, R4, 0x10, RZ ;  /* 0x0000001004057824 */ /* 0x000fe200078e00ff */
[----:B0-----:R-:W-:Y:S01]  /*500f0*/  SHF.R.U32.HI R27, RZ, 0x6, R2 ;  /* 0x00000006ff1b7819 */ /* 0x001fe20000011602 */
[----:B------:R-:W-:Y:S01]  /*50100*/  IMAD.MOV.U32 R4, RZ, RZ, RZ ;  /* 0x000000ffff047224 */ /* 0x000fe200078e00ff */
[----:B------:R-:W-:Y:S01]  /*50110*/  LOP3.LUT R32, R34, 0x3ffffff, RZ, 0xc0, !PT ;  /* 0x03ffffff22207812 */ /* 0x000fe200078ec0ff */
[----:B------:R-:W-:Y:S02]  /*50120*/  IMAD.MOV.U32 R33, RZ, RZ, RZ ;  /* 0x000000ffff217224 */ /* 0x000fe400078e00ff */
[----:B------:R-:W-:Y:S01]  /*50130*/  IMAD.WIDE.U32 R26, R27, 0x8, R8 ;  /* 0x000000081b1a7825 */ /* 0x000fe200078e0008 */
[----:B------:R-:W-:Y:S04]  /*50140*/  REDG.E.OR.64.STRONG.GPU desc[UR4][R28.64], R4 ;  /* 0x000000041c00798e */ /* 0x000fe8000f12e504 */
[----:B------:R0:W-:Y:S02]  /*50150*/  REDG.E.OR.64.STRONG.GPU desc[UR4][R28.64+0x8], R32 ;  /* 0x000008201c00798e */ /* 0x0001e4000f12e504 */
[----:B0-----:R-:W-:Y:S01]  /*50160*/  IMAD.MOV.U32 R29, RZ, RZ, RZ ;  /* 0x000000ffff1d7224 */ /* 0x001fe200078e00ff */
[----:B------:R-:W-:-:S02]  /*50170*/  SHF.R.U32.HI R30, RZ, 0x6, R7 ;  /* 0x00000006ff1e7819 */ /* 0x000fc40000011607 */
[----:B------:R-:W-:Y:S01]  /*50180*/  SHF.L.U64.HI R3, R6, 0x1a, R7 ;  /* 0x0000001a06037819 */ /* 0x000fe20000010207 */
[----:B------:R-:W-:Y:S02]  /*50190*/  VIADD R7, R0, 0x510 ;  /* 0x0000051000077836 */ /* 0x000fe40000000000 */
[----:B------:R-:W-:Y:S01]  /*501a0*/  IMAD.SHL.U32 R2, R6, 0x4000000, RZ ;  /* 0x0400000006027824 */ /* 0x000fe200078e00ff */
[----:B------:R-:W-:Y:S02]  /*501b0*/  LOP3.LUT R6, R30, 0xffff, RZ, 0xc0, !PT ;  /* 0x0000ffff1e067812 */ /* 0x000fe400078ec0ff */
[----:B------:R-:W-:Y:S01]  /*501c0*/  SHF.R.U32.HI R31, RZ, 0x6, R7 ;  /* 0x00000006ff1f7819 */ /* 0x000fe20000011607 */
[----:B------:R-:W-:Y:S01]  /*501d0*/  IMAD.MOV.U32 R7, RZ, RZ, RZ ;  /* 0x000000ffff077224 */ /* 0x000fe200078e00ff */
[----:B------:R0:W-:Y:S04]  /*501e0*/  REDG.E.OR.64.STRONG.GPU desc[UR4][R26.64], R2 ;  /* 0x000000021a00798e */ /* 0x0001e8000f12e504 */
[----:B------:R1:W-:Y:S01]  /*501f0*/  REDG.E.OR.64.STRONG.GPU desc[UR4][R26.64+0x8], R6 ;  /* 0x000008061a00798e */ /* 0x0003e2000f12e504 */
[----:B0-----:R-:W-:-:S02]  /*50200*/  VIADD R2, R0, 0x546 ;  /* 0x0000054600027836 */ /* 0x001fc40000000000 */
[----:B------:R-:W-:-:S03]  /*50210*/  VIADD R3, R0, 0x57c ;  /* 0x0000057c00037836 */ /* 0x000fc60000000000 */
[----:B-1----:R-:W-:Y:S01]  /*50220*/  SHF.R.U32.HI R7, RZ, 0x6, R2 ;  /* 0x00000006ff077819 */ /* 0x002fe20000011602 */
[----:B------:R-:W-:-:S05]  /*50230*/  VIADD R26, R0, 0x5e8 ;  /* 0x000005e8001a7836 */ /* 0x000fca0000000000 */
[----:B------:R-:W-:Y:S01]  /*50240*/  SHF.R.U32.HI R27, RZ, 0x6, R26 ;  /* 0x00000006ff1b7819 */ /* 0x000fe2000001161a */
[----:B------:R-:W-:Y:S01]  /*50250*/  IMAD.MOV.U32 R26, RZ, RZ, RZ ;  /* 0x000000ffff1a7224 */ /* 0x000fe200078e00ff */
[--C-:B------:R-:W-:Y:S01]  /*50260*/  SHF.R.U32.HI R28, RZ, 0x10, R11.reuse ;  /* 0x00000010ff1c7819 */ /* 0x100fe2000001160b */
[C---:B------:R-:W-:Y:S01]  /*50270*/  IMAD.U32 R4, R10.reuse, 0x10000, RZ ;  /* 0x000100000a047824 */ /* 0x040fe200078e00ff */
[----:B------:R-:W-:Y:S01]  /*50280*/  SHF.L.U64.HI R5, R10, 0x10, R11 ;  /* 0x000000100a057819 */ /* 0x000fe2000001020b */
[----:B------:R-:W-:Y:S01]  /*50290*/  IMAD.WIDE.U32 R10, R31, 0x8, R8 ;  /* 0x000000081f0a7825 */ /* 0x000fe200078e0008 */
[----:B------:R-:W-:Y:S02]  /*502a0*/  LOP3.LUT R28, R28, 0x3f, RZ, 0xc0, !PT ;  /* 0x0000003f1c1c7812 */ /* 0x000fe400078ec0ff */
[C---:B---3--:R-:W-:Y:S01]  /*502b0*/  SHF.L.U64.HI R6, R14.reuse, 0x6, R15 ;  /* 0x000000060e067819 */ /* 0x048fe2000001020f */
[----:B------:R-:W-:Y:S01]  /*502c0*/  IMAD.SHL.U32 R14, R14, 0x40, RZ ;  /* 0x000000400e0e7824 */ /* 0x000fe200078e00ff */
[----:B------:R0:W-:Y:S01]  /*502d0*/  REDG.E.OR.64.STRONG.GPU desc[UR4][R10.64], R4 ;  /* 0x000000040a00798e */ /* 0x0001e2000f12e504 */
[----:B------:R-:W-:-:S02]  /*502e0*/  SHF.R.U32.HI R15, RZ, 0x6, R3 ;  /* 0x00000006ff0f7819 */ /* 0x000fc40000011603 */
[--C-:B------:R-:W-:Y:S01]  /*502f0*/  SHF.R.U32.HI R2, RZ, 0x4, R13.reuse ;  /* 0x00000004ff027819 */ /* 0x100fe2000001160d */
[----:B------:R1:W-:Y:S01]  /*50300*/  REDG.E.OR.64.STRONG.GPU desc[UR4][R10.64+0x8], R28 ;  /* 0x0000081c0a00798e */ /* 0x0003e2000f12e504 */
[C---:B------:R-:W-:Y:S01]  /*50310*/  IMAD.SHL.U32 R3, R12.reuse, 0x10000000, RZ ;  /* 0x100000000c037824 */ /* 0x040fe200078e00ff */
[----:B------:R-:W-:Y:S02]  /*50320*/  SHF.R.U64 R12, R12, 0x4, R13 ;  /* 0x000000040c0c7819 */ /* 0x000fe4000000120d */
[----:B------:R-:W-:Y:S01]  /*50330*/  LOP3.LUT R13, R2, 0x3ffff, RZ, 0xc0, !PT ;  /* 0x0003ffff020d7812 */ /* 0x000fe200078ec0ff */
[----:B------:R-:W-:Y:S01]  /*50340*/  IMAD.MOV.U32 R2, RZ, RZ, RZ ;  /* 0x000000ffff027224 */ /* 0x000fe200078e00ff */
[----:B0-----:R-:W-:Y:S01]  /*50350*/  LOP3.LUT R4, R14, 0xffffffc0, RZ, 0xc0, !PT ;  /* 0xffffffc00e047812 */ /* 0x001fe200078ec0ff */
[----:B------:R-:W-:Y:S01]  /*50360*/  VIADD R14, R0, 0x5b2 ;  /* 0x000005b2000e7836 */ /* 0x000fe20000000000 */
[----:B------:R-:W-:Y:S01]  /*50370*/  LOP3.LUT R5, R6, 0xfffffff, RZ, 0xc0, !PT ;  /* 0x0fffffff06057812 */ /* 0x000fe200078ec0ff */
[----:B------:R-:W-:-:S04]  /*50380*/  IMAD.WIDE.U32 R6, R7, 0x8, R8 ;  /* 0x0000000807067825 */ /* 0x000fc800078e0008 */
[C---:B-1----:R-:W-:Y:S01]  /*50390*/  VIADD R28, R0.reuse, 0x61e ;  /* 0x0000061e001c7836 */ /* 0x042fe20000000000 */
[----:B------:R0:W-:Y:S01]  /*503a0*/  REDG.E.OR.64.STRONG.GPU desc[UR4][R6.64], R4 ;  /* 0x000000040600798e */ /* 0x0001e2000f12e504 */
[C---:B------:R-:W-:Y:S02]  /*503b0*/  VIADD R29, R0.reuse, 0x654 ;  /* 0x00000654001d7836 */ /* 0x040fe40000000000 */
[----:B------:R-:W-:Y:S02]  /*503c0*/  VIADD R0, R0, 0x68a ;  /* 0x0000068a00007836 */ /* 0x000fe40000000000 */
[----:B------:R-:W-:Y:S01]  /*503d0*/  IMAD.WIDE.U32 R10, R15, 0x8, R8 ;  /* 0x000000080f0a7825 */ /* 0x000fe200078e0008 */
[----:B------:R-:W-:Y:S02]  /*503e0*/  SHF.R.U32.HI R15, RZ, 0x6, R14 ;  /* 0x00000006ff0f7819 */ /* 0x000fe4000001160e */
[----:B------:R-:W-:Y:S02]  /*503f0*/  SHF.R.U32.HI R31, RZ, 0x6, R0 ;  /* 0x00000006ff1f7819 */ /* 0x000fe40000011600 */
[----:B------:R-:W-:Y:S01]  /*50400*/  REDG.E.OR.64.STRONG.GPU desc[UR4][R10.64], R2 ;  /* 0x000000020a00798e */ /* 0x000fe2000f12e504 */
[----:B--2---:R-:W-:-:S03]  /*50410*/  SHF.R.U32.HI R0, RZ, 0xe, R17 ;  /* 0x0000000eff007819 */ /* 0x004fc60000011611 */
[----:B------:R1:W-:Y:S01]  /*50420*/  REDG.E.OR.64.STRONG.GPU desc[UR4][R10.64+0x8], R12 ;  /* 0x0000080c0a00798e */ /* 0x0003e2000f12e504 */
[----:B0-----:R-:W-:Y:S01]  /*50430*/  SHF.R.U32.HI R5, RZ, 0x6, R28 ;  /* 0x00000006ff057819 */ /* 0x001fe2000001161c */
[----:B------:R-:W-:Y:S01]  /*50440*/  IMAD.WIDE.U32 R6, R27, 0x8, R8 ;  /* 0x000000081b067825 */ /* 0x000fe200078e0008 */
[----:B------:R-:W-:Y:S02]  /*50450*/  SHF.R.U32.HI R29, RZ, 0x6, R29 ;  /* 0x00000006ff1d7819 */ /* 0x000fe4000001161d */
[C---:B-----5:R-:W-:Y:S01]  /*50460*/  SHF.R.U64 R14, R18.reuse, 0x18, R19 ;  /* 0x00000018120e7819 */ /* 0x060fe20000001213 */
[----:B------:R-:W-:Y:S02]  /*50470*/  IMAD.SHL.U32 R27, R18, 0x100, RZ ;  /* 0x00000100121b7824 */ /* 0x000fe400078e00ff */
[C---:B-1----:R-:W-:Y:S01]  /*50480*/  IMAD.SHL.U32 R11, R16.reuse, 0x40000, RZ ;  /* 0x00040000100b7824 */ /* 0x042fe200078e00ff */
[----:B------:R-:W-:Y:S01]  /*50490*/  SHF.R.U64 R16, R16, 0xe, R17 ;  /* 0x0000000e10107819 */ /* 0x000fe20000001211 */
[----:B------:R-:W-:Y:S01]  /*504a0*/  IMAD.WIDE.U32 R12, R15, 0x8, R8 ;  /* 0x000000080f0c7825 */ /* 0x000fe200078e0008 */
[----:B------:R-:W-:-:S03]  /*504b0*/  LOP3.LUT R17, R0, 0xff, RZ, 0xc0, !PT ;  /* 0x000000ff00117812 */ /* 0x000fc600078ec0ff */
[----:B------:R-:W-:Y:S01]  /*504c0*/  IMAD.MOV.U32 R10, RZ, RZ, RZ ;  /* 0x000000ffff0a7224 */ /* 0x000fe200078e00ff */
[----:B------:R-:W-:Y:S01]  /*504d0*/  LOP3.LUT R14, R14, 0x3fffffff, RZ, 0xc0, !PT ;  /* 0x3fffffff0e0e7812 */ /* 0x000fe200078ec0ff */
[----:B------:R-:W-:-:S03]  /*504e0*/  IMAD.MOV.U32 R15, RZ, RZ, RZ ;  /* 0x000000ffff0f7224 */ /* 0x000fc600078e00ff */
[----:B------:R0:W-:Y:S01]  /*504f0*/  REDG.E.OR.64.STRONG.GPU desc[UR4][R12.64], R10 ;  /* 0x0000000a0c00798e */ /* 0x0001e2000f12e504 */
[----:B------:R-:W-:Y:S01]  /*50500*/  IMAD.WIDE.U32 R4, R5, 0x8, R8 ;  /* 0x0000000805047825 */ /* 0x000fe200078e0008 */
[C---:B------:R-:W-:Y:S02]  /*50510*/  SHF.L.U64.HI R19, R20.reuse, 0x1e, R21 ;  /* 0x0000001e14137819 */ /* 0x040fe40000010215 */
[----:B------:R1:W-:Y:S01]  /*50520*/  REDG.E.OR.64.STRONG.GPU desc[UR4][R12.64+0x8], R16 ;  /* 0x000008100c00798e */ /* 0x0003e2000f12e504 */
[----:B------:R-:W-:Y:S02]  /*50530*/  IMAD.SHL.U32 R18, R20, 0x40000000, RZ ;  /* 0x4000000014127824 */ /* 0x000fe400078e00ff */
[----:B------:R-:W-:Y:S01]  /*50540*/  IMAD.WIDE.U32 R2, R29, 0x8, R8 ;  /* 0x000000081d027825 */ /* 0x000fe200078e0008 */
[----:B------:R-:W-:Y:S01]  /*50550*/  REDG.E.OR.64.STRONG.GPU desc[UR4][R6.64], R26 ;  /* 0x0000001a0600798e */ /* 0x000fe2000f12e504 */
[----:B0-----:R-:W-:Y:S02]  /*50560*/  SHF.R.U32.HI R10, RZ, 0x2, R21 ;  /* 0x00000002ff0a7819 */ /* 0x001fe40000011615 */
[----:B------:R-:W-:Y:S01]  /*50570*/  IMAD.MOV.U32 R11, RZ, RZ, RZ ;  /* 0x000000ffff0b7224 */ /* 0x000fe200078e00ff */
[--C-:B-1----:R-:W-:Y:S01]  /*50580*/  SHF.R.U32.HI R12, RZ, 0xc, R23.reuse ;  /* 0x0000000cff0c7819 */ /* 0x102fe20000011617 */
[----:B------:R-:W-:Y:S01]  /*50590*/  IMAD.SHL.U32 R20, R22, 0x100000, RZ ;  /* 0x0010000016147824 */ /* 0x000fe200078e00ff */
[----:B------:R-:W-:Y:S01]  /*505a0*/  LOP3.LUT R10, R10, 0xfffff, RZ, 0xc0, !PT ;  /* 0x000fffff0a0a7812 */ /* 0x000fe200078ec0ff */
[----:B------:R-:W-:Y:S01]  /*505b0*/  IMAD.MOV.U32 R13, RZ, RZ, RZ ;  /* 0x000000ffff0d7224 */ /* 0x000fe200078e00ff */
[----:B------:R-:W-:Y:S01]  /*505c0*/  SHF.L.U64.HI R21, R22, 0x14, R23 ;  /* 0x0000001416157819 */ /* 0x000fe20000010217 */
[----:B------:R-:W-:Y:S01]  /*505d0*/  IMAD.WIDE.U32 R8, R31, 0x8, R8 ;  /* 0x000000081f087825 */ /* 0x000fe200078e0008 */
[----:B------:R-:W-:Y:S01]  /*505e0*/  LOP3.LUT R12, R12, 0x3ff, RZ, 0xc0, !PT ;  /* 0x000003ff0c0c7812 */ /* 0x000fe200078ec0ff */
[----:B------:R-:W-:Y:S01]  /*505f0*/  REDG.E.OR.64.STRONG.GPU desc[UR4][R6.64+0x8], R14 ;  /* 0x0000080e0600798e */ /* 0x000fe2000f12e504 */
[C---:B----4-:R-:W-:Y:S01]  /*50600*/  SHF.L.U64.HI R17, R24.reuse, 0xa, R25 ;  /* 0x0000000a18117819 */ /* 0x050fe20000010219 */
[----:B------:R-:W-:-:S02]  /*50610*/  IMAD.SHL.U32 R16, R24, 0x400, RZ ;  /* 0x0000040018107824 */ /* 0x000fc400078e00ff */
[----:B------:R-:W-:Y:S04]  /*50620*/  REDG.E.OR.64.STRONG.GPU desc[UR4][R4.64], R18 ;  /* 0x000000120400798e */ /* 0x000fe8000f12e504 */
[----:B------:R-:W-:Y:S04]  /*50630*/  REDG.E.OR.64.STRONG.GPU desc[UR4][R4.64+0x8], R10 ;  /* 0x0000080a0400798e */ /* 0x000fe8000f12e504 */
[----:B------:R-:W-:Y:S04]  /*50640*/  REDG.E.OR.64.STRONG.GPU desc[UR4][R2.64], R20 ;  /* 0x000000140200798e */ /* 0x000fe8000f12e504 */
[----:B------:R-:W-:Y:S04]  /*50650*/  REDG.E.OR.64.STRONG.GPU desc[UR4][R2.64+0x8], R12 ;  /* 0x0000080c0200798e */ /* 0x000fe8000f12e504 */
[----:B------:R-:W-:Y:S01]  /*50660*/  REDG.E.OR.64.STRONG.GPU desc[UR4][R8.64], R16 ;  /* 0x000000100800798e */ /* 0x000fe2000f12e504 */
[----:B------:R-:W-:Y:S05]  /*50670*/  EXIT ;  /* 0x000000000000794d */ /* 0x000fea0003800000 */
.L_x_1444:
        /* <DEDUP_REMOVED lines=13> */
.L_x_1446:
        /* <DEDUP_REMOVED lines=8> */
.L_x_1447:
[----:B------:R-:W-:Y:S05]  /*507d0*/  BSYNC.RECONVERGENT B0 ;  /* 0x0000000000007941 */ /* 0x000fea0003800200 */
.L_x_1445:
        /* <DEDUP_REMOVED lines=30> */
.L_x_1449:
[CC--:B------:R-:W-:Y:S02]  /*509c0*/  SHF.L.U64.HI R7, R4.reuse, R17.reuse, R14 ;  /* 0x0000001104077219 */ /* 0x0c0fe4000001020e */
[----:B------:R-:W-:Y:S01]  /*509d0*/  SHF.L.U32 R6, R4, R17, RZ ;  /* 0x0000001104067219 */ /* 0x000fe200000006ff */
[----:B------:R-:W-:-:S05]  /*509e0*/  IMAD.WIDE.U32 R4, R15, 0x8, R8 ;  /* 0x000000080f047825 */ /* 0x000fca00078e0008 */
[----:B------:R0:W-:Y:S02]  /*509f0*/  REDG.E.OR.64.STRONG.GPU desc[UR4][R4.64], R6 ;  /* 0x000000060400798e */ /* 0x0001e4000f12e504 */
.L_x_1450:
[----:B------:R-:W-:Y:S05]  /*50a00*/  BSYNC.RECONVERGENT B0 ;  /* 0x0000000000007941 */ /* 0x000fea0003800200 */
.L_x_1448:
        /* <DEDUP_REMOVED lines=43> */
.L_x_1452:
[CC--:B------:R-:W-:Y:S01]  /*50cc0*/  SHF.L.U64.HI R7, R6.reuse, R21.reuse, R12 ;  /* 0x0000001506077219 */ /* 0x0c0fe2000001020c */
[----:B------:R-:W-:Y:S01]  /*50cd0*/  IMAD.WIDE.U32 R4, R13, 0x8, R8 ;  /* 0x000000080d047825 */ /* 0x000fe200078e0008 */
[----:B------:R-:W-:-:S05]  /*50ce0*/  SHF.L.U32 R6, R6, R21, RZ ;  /* 0x0000001506067219 */ /* 0x000fca00000006ff */
[----:B------:R1:W-:Y:S02]  /*50cf0*/  REDG.E.OR.64.STRONG.GPU desc[UR4][R4.64], R6 ;  /* 0x000000060400798e */ /* 0x0003e4000f12e504 */
.L_x_1453:
[----:B------:R-:W-:Y:S05]  /*50d00*/  BSYNC.RECONVERGENT B0 ;  /* 0x0000000000007941 */ /* 0x000fea0003800200 */
.L_x_1451:
        /* <DEDUP_REMOVED lines=43> */
.L_x_1455:
[CC--:B------:R-:W-:Y:S01]  /*50fc0*/  SHF.L.U64.HI R7, R6.reuse, R21.reuse, R12 ;  /* 0x0000001506077219 */ /* 0x0c0fe2000001020c */
[----:B------:R-:W-:Y:S01]  /*50fd0*/  IMAD.WIDE.U32 R4, R13, 0x8, R8 ;  /* 0x000000080d047825 */ /* 0x000fe200078e0008 */
[----:B------:R-:W-:-:S05]  /*50fe0*/  SHF.L.U32 R6, R6, R21, RZ ;  /* 0x0000001506067219 */ /* 0x000fca00000006ff */
[----:B------:R0:W-:Y:S02]  /*50ff0*/  REDG.E.OR.64.STRONG.GPU desc[UR4][R4.64], R6 ;  /* 0x000000060400798e */ /* 0x0001e4000f12e504 */
.L_x_1456:
[----:B------:R-:W-:Y:S05]  /*51000*/  BSYNC.RECONVERGENT B0 ;  /* 0x0000000000007941 */ /* 0x000fea0003800200 */
.L_x_1454:
        /* <DEDUP_REMOVED lines=43> */
.L_x_1458:
[CC--:B------:R-:W-:Y:S01]  /*512c0*/  SHF.L.U64.HI R7, R6.reuse, R21.reuse, R12 ;  /* 0x0000001506077219 */ /* 0x0c0fe2000001020c */
[----:B------:R-:W-:Y:S01]  /*512d0*/  IMAD.WIDE.U32 R4, R13, 0x8, R8 ;  /* 0x000000080d047825 */ /* 0x000fe200078e0008 */
[----:B------:R-:W-:-:S05]  /*512e0*/  SHF.L.U32 R6, R6, R21, RZ ;  /* 0x0000001506067219 */ /* 0x000fca00000006ff */
[----:B------:R1:W-:Y:S02]  /*512f0*/  REDG.E.OR.64.STRONG.GPU desc[UR4][R4.64], R6 ;  /* 0x000000060400798e */ /* 0x0003e4000f12e504 */
.L_x_1459:
[----:B------:R-:W-:Y:S05]  /*51300*/  BSYNC.RECONVERGENT B0 ;  /* 0x0000000000007941 */ /* 0x000fea0003800200 */
.L_x_1457:
        /* <DEDUP_REMOVED lines=43> */
.L_x_1461:
[CC--:B------:R-:W-:Y:S01]  /*515c0*/  SHF.L.U64.HI R7, R6.reuse, R21.reuse, R12 ;  /* 0x0000001506077219 */ /* 0x0c0fe2000001020c */
[----:B------:R-:W-:Y:S01]  /*515d0*/  IMAD.WIDE.U32 R4, R13, 0x8, R8 ;  /* 0x000000080d047825 */ /* 0x000fe200078e0008 */
[----:B------:R-:W-:-:S05]  /*515e0*/  SHF.L.U32 R6, R6, R21, RZ ;  /* 0x0000001506067219 */ /* 0x000fca00000006ff */
[----:B------:R0:W-:Y:S02]  /*515f0*/  REDG.E.OR.64.STRONG.GPU desc[UR4][R4.64], R6 ;  /* 0x000000060400798e */ /* 0x0001e4000f12e504 */
.L_x_1462:
[----:B------:R-:W-:Y:S05]  /*51600*/  BSYNC.RECONVERGENT B0 ;  /* 0x0000000000007941 */ /* 0x000fea0003800200 */
.L_x_1460:
        /* <DEDUP_REMOVED lines=43> */
.L_x_1464:
[CC--:B------:R-:W-:Y:S01]  /*518c0*/  SHF.L.U64.HI R7, R6.reuse, R21.reuse, R12 ;  /* 0x0000001506077219 */ /* 0x0c0fe2000001020c */
[----:B------:R-:W-:Y:S01]  /*518d0*/  IMAD.WIDE.U32 R4, R13, 0x8, R8 ;  /* 0x000000080d047825 */ /* 0x000fe200078e0008 */
[----:B------:R-:W-:-:S05]  /*518e0*/  SHF.L.U32 R6, R6, R21, RZ ;  /* 0x0000001506067219 */ /* 0x000fca00000006ff */
[----:B------:R1:W-:Y:S02]  /*518f0*/  REDG.E.OR.64.STRONG.GPU desc[UR4][R4.64], R6 ;  /* 0x000000060400798e */ /* 0x0003e4000f12e504 */
.L_x_1465:
[----:B------:R-:W-:Y:S05]  /*51900*/  BSYNC.RECONVERGENT B0 ;  /* 0x0000000000007941 */ /* 0x000fea0003800200 */
.L_x_1463:
        /* <DEDUP_REMOVED lines=43> */
.L_x_1467:
[CC--:B------:R-:W-:Y:S01]  /*51bc0*/  SHF.L.U64.HI R7, R6.reuse, R21.reuse, R12 ;  /* 0x0000001506077219 */ /* 0x0c0fe2000001020c */
[----:B------:R-:W-:Y:S01]  /*51bd0*/  IMAD.WIDE.U32 R4, R13, 0x8, R8 ;  /* 0x000000080d047825 */ /* 0x000fe200078e0008 */
[----:B------:R-:W-:-:S05]  /*51be0*/  SHF.L.U32 R6, R6, R21, RZ ;  /* 0x0000001506067219 */ /* 0x000fca00000006ff */
[----:B------:R0:W-:Y:S02]  /*51bf0*/  REDG.E.OR.64.STRONG.GPU desc[UR4][R4.64], R6 ;  /* 0x000000060400798e */ /* 0x0001e4000f12e504 */
.L_x_1468:
[----:B------:R-:W-:Y:S05]  /*51c00*/  BSYNC.RECONVERGENT B0 ;  /* 0x0000000000007941 */ /* 0x000fea0003800200 */
.L_x_1466:
        /* <DEDUP_REMOVED lines=43> */
.L_x_1470:
[CC--:B------:R-:W-:Y:S01]  /*51ec0*/  SHF.L.U64.HI R7, R6.reuse, R21.reuse, R12 ;  /* 0x0000001506077219 */ /* 0x0c0fe2000001020c */
[----:B------:R-:W-:Y:S01]  /*51ed0*/  IMAD.WIDE.U32 R4, R13, 0x8, R8 ;  /* 0x000000080d047825 */ /* 0x000fe200078e0008 */
[----:B------:R-:W-:-:S05]  /*51ee0*/  SHF.L.U32 R6, R6, R21, RZ ;  /* 0x0000001506067219 */ /* 0x000fca00000006ff */
[----:B------:R1:W-:Y:S02]  /*51ef0*/  REDG.E.OR.64.STRONG.GPU desc[UR4][R4.64], R6 ;  /* 0x000000060400798e */ /* 0x0003e4000f12e504 */
.L_x_1471:
[----:B------:R-:W-:Y:S05]  /*51f00*/  BSYNC.RECONVERGENT B0 ;  /* 0x0000000000007941 */ /* 0x000fea0003800200 */
.L_x_1469:
        /* <DEDUP_REMOVED lines=43> */
.L_x_1473:
[CC--:B------:R-:W-:Y:S01]  /*521c0*/  SHF.L.U64.HI R7, R6.reuse, R21.reuse, R12 ;  /* 0x0000001506077219 */ /* 0x0c0fe2000001020c */
[----:B------:R-:W-:Y:S01]  /*521d0*/  IMAD.WIDE.U32 R4, R13, 0x8, R8 ;  /* 0x000000080d047825 */ /* 0x000fe200078e0008 */
[----:B------:R-:W-:-:S05]  /*521e0*/  SHF.L.U32 R6, R6, R21, RZ ;  /* 0x0000001506067219 */ /* 0x000fca00000006ff */
[----:B------:R0:W-:Y:S02]  /*521f0*/  REDG.E.OR.64.STRONG.GPU desc[UR4][R4.64], R6 ;  /* 0x000000060400798e */ /* 0x0001e4000f12e504 */
.L_x_1474:
[----:B------:R-:W-:Y:S05]  /*52200*/  BSYNC.RECONVERGENT B0 ;  /* 0x0000000000007941 */ /* 0x000fea0003800200 */
.L_x_1472:
        /* <DEDUP_REMOVED lines=43> */
.L_x_1476:
[CC--:B------:R-:W-:Y:S01]  /*524c0*/  SHF.L.U64.HI R7, R6.reuse, R21.reuse, R12 ;  /* 0x0000001506077219 */ /* 0x0c0fe2000001020c */
[----:B------:R-:W-:Y:S01]  /*524d0*/  IMAD.WIDE.U32 R4, R13, 0x8, R8 ;  /* 0x000000080d047825 */ /* 0x000fe200078e0008 */
[----:B------:R-:W-:-:S05]  /*524e0*/  SHF.L.U32 R6, R6, R21, RZ ;  /* 0x0000001506067219 */ /* 0x000fca00000006ff */
[----:B------:R1:W-:Y:S02]  /*524f0*/  REDG.E.OR.64.STRONG.GPU desc[UR4][R4.64], R6 ;  /* 0x000000060400798e */ /* 0x0003e4000f12e504 */
.L_x_1477:
[----:B------:R-:W-:Y:S05]  /*52500*/  BSYNC.RECONVERGENT B0 ;  /* 0x0000000000007941 */ /* 0x000fea0003800200 */
.L_x_1475:
[----:B0-----:R-:W2:Y:S04]  /*52510*/  LDG.E.64.CONSTANT R10, desc[UR4][R2.64+0x1e00] ;  /* 0x001e0004020a7981 */ /* 0x001ea8000c1e9b00 */
[----:B-1----:R0:W3:Y:S01]  /*52520*/  LDG.E.64.CONSTANT R4, desc[UR4][R2.64+0x1f00] ;  /* 0x001f000402047981 */ /* 0x0020e2000c1e9b00 */
        /* <DEDUP_REMOVED lines=27> */
.L_x_1478:
[C---:B0-----:R-:W-:Y:S01]  /*526e0*/  SHF.L.U64.HI R3, R4.reuse, 0xb, R0 ;  /* 0x0000000b04037819 */ /* 0x041fe20000010200 */
[----:B------:R-:W-:Y:S02]  /*526f0*/  IMAD.SHL.U32 R2, R4, 0x800, RZ ;  /* 0x0000080004027824 */ /* 0x000fe400078e00ff */
[----:B------:R-:W-:-:S05]  /*52700*/  IMAD.WIDE.U32 R8, R13, 0x8, R8 ;  /* 0x000000080d087825 */ /* 0x000fca00078e0008 */
[----:B------:R-:W-:Y:S01]  /*52710*/  REDG.E.OR.64.STRONG.GPU desc[UR4][R8.64], R2 ;  /* 0x000000020800798e */ /* 0x000fe2000f12e504 */
[----:B------:R-:W-:Y:S05]  /*52720*/  EXIT ;  /* 0x000000000000794d */ /* 0x000fea0003800000 */
.L_x_1443:
        /* <DEDUP_REMOVED lines=13> */
[----:B------:R-:W-:-:S05]  /*52800*/  IMAD R0, R7, 0x700, RZ ;  /* 0x0000070007007824 */ /* 0x000fca00078e02ff */
[----:B------:R-:W-:-:S05]  /*52810*/  SHF.R.U32.HI R7, RZ, 0x6, R0 ;  /* 0x00000006ff077819 */ /* 0x000fca0000011600 */
[----:B------:R-:W-:-:S04]  /*52820*/  IMAD.WIDE.U32 R6, R7, 0x8, R8 ;  /* 0x0000000807067825 */ /* 0x000fc800078e0008 */
[----:B------:R-:W-:-:S05]  /*52830*/  VIADD R24, R0, 0x40 ;  /* 0x0000004000187836 */ /* 0x000fca0000000000 */
[----:B------:R-:W-:Y:S01]  /*52840*/  SHF.R.U32.HI R25, RZ, 0x6, R24 ;  /* 0x00000006ff197819 */ /* 0x000fe20000011618 */
[----:B------:R-:W-:-:S04]  /*52850*/  IMAD.MOV.U32 R33, RZ, RZ, RZ ;  /* 0x000000ffff217224 */ /* 0x000fc800078e00ff */
[----:B------:R-:W-:Y:S01]  /*52860*/  IMAD.WIDE.U32 R24, R25, 0x8, R8 ;  /* 0x0000000819187825 */ /* 0x000fe200078e0008 */
[----:B--2---:R-:W-:-:S03]  /*52870*/  SHF.R.U32.HI R22, RZ, 0x8, R19 ;  /* 0x00000008ff167819 */ /* 0x004fc60000011613 */
[----:B------:R-:W-:Y:S01]  /*52880*/  IMAD.SHL.U32 R23, R18, 0x1000000, RZ ;  /* 0x0100000012177824 */ /* 0x000fe200078e00ff */
[----:B---3--:R-:W-:Y:S02]  /*52890*/  LOP3.LUT R21, R21, 0xffffff, RZ, 0xc0, !PT ;  /* 0x00ffffff15157812 */ /* 0x008fe400078ec0ff */
[----:B------:R-:W-:Y:S01]  /*528a0*/  LOP3.LUT R27, R22, 0xffff, RZ, 0xc0, !PT ;  /* 0x0000ffff161b7812 */ /* 0x000fe200078ec0ff */
[----:B------:R-:W-:Y:S01]  /*528b0*/  IMAD.MOV.U32 R22, RZ, RZ, RZ ;  /* 0x000000ffff167224 */ /* 0x000fe200078e00ff */
[----:B------:R-:W-:Y:S01]  /*528c0*/  SHF.R.U64 R26, R18, 0x8, R19 ;  /* 0x00000008121a7819 */ /* 0x000fe20000001213 */
[----:B------:R0:W-:Y:S01]  /*528d0*/  REDG.E.OR.64.STRONG.GPU desc[UR4][R6.64], R20 ;  /* 0x000000140600798e */ /* 0x0001e2000f12e504 */
[C---:B----4-:R-:W-:Y:S01]  /*528e0*/  IMAD.U32 R29, R16.reuse, 0x10000, RZ ;  /* 0x00010000101d7824 */ /* 0x050fe200078e00ff */
[----:B------:R-:W-:Y:S02]  /*528f0*/  SHF.R.U64 R30, R16, 0x10, R17 ;  /* 0x00000010101e7819 */ /* 0x000fe40000001211 */
[----:B------:R-:W2:Y:S01]  /*52900*/  LDG.E.64.CONSTANT R18, desc[UR4][R4.64+0x700] ;  /* 0x0007000404127981 */ /* 0x000ea2000c1e9b00 */
[----:B------:R-:W-:-:S03]  /*52910*/  VIADD R16, R0, 0x80 ;  /* 0x0000008000107836 */ /* 0x000fc60000000000 */
[----:B------:R1:W-:Y:S01]  /*52920*/  REDG.E.OR.64.STRONG.GPU desc[UR4][R6.64], R22 ;  /* 0x000000160600798e */ /* 0x0003e2000f12e504 */
[----:B------:R-:W-:-:S03]  /*52930*/  SHF.R.U32.HI R28, RZ, 0x10, R17 ;  /* 0x00000010ff1c7819 */ /* 0x000fc60000011611 */
[----:B0-----:R-:W3:Y:S01]  /*52940*/  LDG.E.64.CONSTANT R20, desc[UR4][R4.64+0x800] ;  /* 0x0008000404147981 */ /* 0x001ee2000c1e9b00 */
[----:B------:R-:W-:-:S03]  /*52950*/  SHF.R.U32.HI R35, RZ, 0x6, R16 ;  /* 0x00000006ff237819 */ /* 0x000fc60000011610 */
[----:B-1----:R-:W4:Y:S01]  /*52960*/  LDG.E.64.CONSTANT R22, desc[UR4][R4.64+0x900] ;  /* 0x0009000404167981 */ /* 0x002f22000c1e9b00 */
[----:B------:R-:W-:Y:S01]  /*52970*/  LOP3.LUT R31, R28, 0xff, RZ, 0xc0, !PT ;  /* 0x000000ff1c1f7812 */ /* 0x000fe200078ec0ff */
[----:B------:R-:W-:Y:S02]  /*52980*/  IMAD.MOV.U32 R28, RZ, RZ, RZ ;  /* 0x000000ffff1c7224 */ /* 0x000fe400078e00ff */
[----:B------:R-:W4:Y:S01]  /*52990*/  LDG.E.64.CONSTANT R16, desc[UR4][R4.64+0xa00] ;  /* 0x000a000404107981 */ /* 0x000f22000c1e9b00 */
[C---:B-----5:R-:W-:Y:S01]  /*529a0*/  SHF.R.U64 R32, R12.reuse, 0x18, R13 ;  /* 0x000000180c207819 */ /* 0x060fe2000000120d */
[----:B------:R-:W-:Y:S02]  /*529b0*/  IMAD.WIDE.U32 R34, R35, 0x8, R8 ;  /* 0x0000000823227825 */ /* 0x000fe400078e0008 */
[----:B------:R0:W-:Y:S04]  /*529c0*/  REDG.E.OR.64.STRONG.GPU desc[UR4][R6.64+0x8], R26 ;  /* 0x0000081a0600798e */ /* 0x0001e8000f12e504 */
[----:B------:R1:W-:Y:S04]  /*529d0*/  REDG.E.OR.64.STRONG.GPU desc[UR4][R24.64], R28 ;  /* 0x0000001c1800798e */ /* 0x0003e8000f12e504 */
[----:B------:R5:W-:Y:S01]  /*529e0*/  REDG.E.OR.64.STRONG.GPU desc[UR4][R24.64+0x8], R30 ;  /* 0x0000081e1800798e */ /* 0x000be2000f12e504 */
[----:B0-----:R-:W-:-:S02]  /*529f0*/  IMAD.SHL.U32 R27, R12, 0x100, RZ ;  /* 0x000001000c1b7824 */ /* 0x001fc400078e00ff */
[----:B------:R-:W-:Y:S02]  /*52a00*/  IMAD.MOV.U32 R26, RZ, RZ, RZ ;  /* 0x000000ffff1a7224 */ /* 0x000fe400078e00ff */
[----:B------:R-:W-:-:S03]  /*52a10*/  VIADD R12, R0, 0xc0 ;  /* 0x000000c0000c7836 */ /* 0x000fc60000000000 */
[----:B------:R-:W-:Y:S02]  /*52a20*/  REDG.E.OR.64.STRONG.GPU desc[UR4][R34.64], R26 ;  /* 0x0000001a2200798e */ /* 0x000fe4000f12e504 */
[----:B-1----:R-:W-:Y:S02]  /*52a30*/  SHF.R.U32.HI R29, RZ, 0x6, R12 ;  /* 0x00000006ff1d7819 */ /* 0x002fe4000001160c */
[----:B------:R0:W-:Y:S04]  /*52a40*/  REDG.E.OR.64.STRONG.GPU desc[UR4][R34.64+0x8], R32 ;  /* 0x000008202200798e */ /* 0x0001e8000f12e504 */
[----:B------:R-:W4:Y:S01]  /*52a50*/  LDG.E.64.CONSTANT R12, desc[UR4][R4.64+0xb00] ;  /* 0x000b0004040c7981 */ /* 0x000f22000c1e9b00 */
[----:B-----5:R-:W-:Y:S01]  /*52a60*/  LOP3.LUT R30, R3, 0xffffff, RZ, 0xc0, !PT ;  /* 0x00ffffff031e7812 */ /* 0x020fe200078ec0ff */
[----:B0-----:R-:W-:-:S02]  /*52a70*/  IMAD.MOV.U32 R35, RZ, RZ, R2 ;  /* 0x000000ffff237224 */ /* 0x001fc400078e0002 */
[----:B------:R-:W-:-:S05]  /*52a80*/  VIADD R2, R0, 0x118 ;  /* 0x0000011800027836 */ /* 0x000fca0000000000 */
[----:B------:R-:W-:Y:S02]  /*52a90*/  SHF.R.U32.HI R33, RZ, 0x6, R2 ;  /* 0x00000006ff217819 */ /* 0x000fe40000011602 */
[----:B------:R-:W5:Y:S01]  /*52aa0*/  LDG.E.64.CONSTANT R2, desc[UR4][R4.64+0xc00] ;  /* 0x000c000404027981 */ /* 0x000f62000c1e9b00 */
[----:B------:R-:W-:-:S04]  /*52ab0*/  IMAD.WIDE.U32 R28, R29, 0x8, R8 ;  /* 0x000000081d1c7825 */ /* 0x000fc800078e0008 */
[----:B------:R-:W-:Y:S02]  /*52ac0*/  IMAD.MOV.U32 R34, RZ, RZ, RZ ;  /* 0x000000ffff227224 */ /* 0x000fe400078e00ff */
[----:B------:R-:W-:Y:S01]  /*52ad0*/  IMAD.MOV.U32 R31, RZ, RZ, RZ ;  /* 0x000000ffff1f7224 */ /* 0x000fe200078e00ff */
[C-C-:B------:R-:W-:Y:S01]  /*52ae0*/  SHF.L.U64.HI R25, R10.reuse, 0x18, R11.reuse ;  /* 0x000000180a197819 */ /* 0x140fe2000001020b */
[----:B------:R-:W-:Y:S01]  /*52af0*/  IMAD.SHL.U32 R24, R10, 0x1000000, RZ ;  /* 0x010000000a187824 */ /* 0x000fe200078e00ff */
[----:B------:R-:W-:Y:S01]  /*52b00*/  REDG.E.OR.64.STRONG.GPU desc[UR4][R28.64], R34 ;  /* 0x000000221c00798e */ /* 0x000fe2000f12e504 */
[----:B------:R-:W-:-:S03]  /*52b10*/  SHF.R.U32.HI R26, RZ, 0x8, R11 ;  /* 0x00000008ff1a7819 */ /* 0x000fc6000001160b */
[----:B------:R0:W-:Y:S04]  /*52b20*/  REDG.E.OR.64.STRONG.GPU desc[UR4][R28.64+0x8], R30 ;  /* 0x0000081e1c00798e */ /* 0x0001e8000f12e504 */
[----:B------:R-:W5:Y:S01]  /*52b30*/  LDG.E.64.CONSTANT R10, desc[UR4][R4.64+0xd00] ;  /* 0x000d0004040a7981 */ /* 0x000f62000c1e9b00 */
[----:B0-----:R-:W-:Y:S01]  /*52b40*/  VIADD R28, R0, 0x150 ;  /* 0x00000150001c7836 */ /* 0x001fe20000000000 */
[--C-:B------:R-:W-:Y:S02]  /*52b50*/  SHF.R.U32.HI R30, RZ, 0x10, R15.reuse ;  /* 0x00000010ff1e7819 */ /* 0x100fe4000001160f */
[C---:B------:R-:W-:Y:S02]  /*52b60*/  SHF.L.U64.HI R29, R14.reuse, 0x10, R15 ;  /* 0x000000100e1d7819 */ /* 0x040fe4000001020f */
[----:B------:R-:W-:Y:S01]  /*52b70*/  SHF.R.U32.HI R35, RZ, 0x6, R28 ;  /* 0x00000006ff237819 */ /* 0x000fe2000001161c */
[----:B------:R-:W-:-:S02]  /*52b80*/  IMAD.U32 R28, R14, 0x10000, RZ ;  /* 0x000100000e1c7824 */ /* 0x000fc400078e00ff */
[----:B------:R-:W5:Y:S01]  /*52b90*/  LDG.E.64.CONSTANT R14, desc[UR4][R4.64+0xe00] ;  /* 0x000e0004040e7981 */ /* 0x000f62000c1e9b00 */
[----:B------:R-:W-:-:S05]  /*52ba0*/  IMAD.WIDE.U32 R32, R33, 0x8, R8 ;  /* 0x0000000821207825 */ /* 0x000fca00078e0008 */
[----:B------:R0:W-:Y:S01]  /*52bb0*/  REDG.E.OR.64.STRONG.GPU desc[UR4][R32.64], R24 ;  /* 0x000000182000798e */ /* 0x0001e2000f12e504 */
[----:B------:R-:W-:Y:S01]  /*52bc0*/  LOP3.LUT R26, R26, 0xffff, RZ, 0xc0, !PT ;  /* 0x0000ffff1a1a7812 */ /* 0x000fe200078ec0ff */
[----:B------:R-:W-:Y:S01]  /*52bd0*/  IMAD.MOV.U32 R27, RZ, RZ, RZ ;  /* 0x000000ffff1b7224 */ /* 0x000fe200078e00ff */
[----:B------:R-:W-:Y:S01]  /*52be0*/  LOP3.LUT R30, R30, 0xff, RZ, 0xc0, !PT ;  /* 0x000000ff1e1e7812 */ /* 0x000fe200078ec0ff */
[----:B------:R-:W-:-:S03]  /*52bf0*/  IMAD.WIDE.U32 R34, R35, 0x8, R8 ;  /* 0x0000000823227825 */ /* 0x000fc600078e0008 */
[----:B------:R1:W-:Y:S04]  /*52c00*/  REDG.E.OR.64.STRONG.GPU desc[UR4][R32.64+0x8], R26 ;  /* 0x0000081a2000798e */ /* 0x0003e8000f12e504 */
[----:B------:R1:W-:Y:S01]  /*52c10*/  REDG.E.OR.64.STRONG.GPU desc[UR4][R34.64], R28 ;  /* 0x0000001c2200798e */ /* 0x0003e2000f12e504 */
[----:B0-----:R-:W-:-:S03]  /*52c20*/  VIADD R24, R0, 0x188 ;  /* 0x0000018800187836 */ /* 0x001fc60000000000 */
[----:B------:R0:W-:Y:S02]  /*52c30*/  REDG.E.OR.64.STRONG.GPU desc[UR4][R34.64+0x8], R30 ;  /* 0x0000081e2200798e */ /* 0x0001e4000f12e504 */
[----:B------:R-:W-:Y:S01]  /*52c40*/  SHF.R.U32.HI R25, RZ, 0x6, R24 ;  /* 0x00000006ff197819 */ /* 0x000fe20000011618 */
[----:B------:R-:W-:-:S05]  /*52c50*/  VIADD R24, R0, 0x1f8 ;  /* 0x000001f800187836 */ /* 0x000fca0000000000 */
[----:B-1----:R-:W-:Y:S01]  /*52c60*/  SHF.R.U32.HI R27, RZ, 0x6, R24 ;  /* 0x00000006ff1b7819 */ /* 0x002fe20000011618 */
[----:B------:R-:W-:-:S04]  /*52c70*/  VIADD R28, R0, 0x230 ;  /* 0x00000230001c7836 */ /* 0x000fc80000000000 */
[----:B------:R-:W-:Y:S01]  /*52c80*/  IMAD.WIDE.U32 R26, R27, 0x8, R8 ;  /* 0x000000081b1a7825 */ /* 0x000fe200078e0008 */
[----:B0-----:R-:W-:-:S05]  /*52c90*/  SHF.R.U32.HI R35, RZ, 0x6, R28 ;  /* 0x00000006ff237819 */ /* 0x001fca000001161c */
[----:B------:R-:W-:Y:S01]  /*52ca0*/  IMAD.WIDE.U32 R34, R35, 0x8, R8 ;  /* 0x0000000823227825 */ /* 0x000fe200078e0008 */
[----:B--2---:R-:W-:-:S03]  /*52cb0*/  SHF.L.U64.HI R33, R18, 0x8, R19 ;  /* 0x0000000812217819 */ /* 0x004fc60000010213 */
[----:B------:R-:W-:Y:S02]  /*52cc0*/  IMAD.SHL.U32 R32, R18, 0x100, RZ ;  /* 0x0000010012207824 */ /* 0x000fe400078e00ff */
[----:B------:R-:W-:-:S05]  /*52cd0*/  IMAD.WIDE.U32 R18, R25, 0x8, R8 ;  /* 0x0000000819127825 */ /* 0x000fca00078e0008 */
[----:B------:R0:W-:Y:S01]  /*52ce0*/  REDG.E.OR.64.STRONG.GPU desc[UR4][R18.64], R32 ;  /* 0x000000201200798e */ /* 0x0001e2000f12e504 */
[----:B---3--:R-:W-:-:S05]  /*52cf0*/  LOP3.LUT R21, R21, 0xffffff, RZ, 0xc0, !PT ;  /* 0x00ffffff15157812 */ /* 0x008fca00078ec0ff */
[----:B------:R1:W-:Y:S01]  /*52d00*/  REDG.E.OR.64.STRONG.GPU desc[UR4][R6.64+0x38], R20 ;  /* 0x000038140600798e */ /* 0x0003e2000f12e504 */
[--C-:B----4-:R-:W-:Y:S01]  /*52d10*/  SHF.R.U32.HI R24, RZ, 0x8, R23.reuse ;  /* 0x00000008ff187819 */ /* 0x110fe20000011617 */
[C---:B------:R-:W-:Y:S01]  /*52d20*/  IMAD.SHL.U32 R25, R22.reuse, 0x1000000, RZ ;  /* 0x0100000016197824 */ /* 0x040fe200078e00ff */
[----:B------:R-:W-:Y:S02]  /*52d30*/  SHF.R.U64 R22, R22, 0x8, R23 ;  /* 0x0000000816167819 */ /* 0x000fe40000001217 */
[----:B------:R-:W-:Y:S01]  /*52d40*/  LOP3.LUT R23, R24, 0xffff, RZ, 0xc0, !PT ;  /* 0x0000ffff18177812 */ /* 0x000fe200078ec0ff */
[----:B------:R-:W-:Y:S01]  /*52d50*/  IMAD.MOV.U32 R24, RZ, RZ, RZ ;  /* 0x000000ffff187224 */ /* 0x000fe200078e00ff */
[C---:B------:R-:W-:Y:S01]  /*52d60*/  SHF.R.U64 R30, R16.reuse, 0x10, R17 ;  /* 0x00000010101e7819 */ /* 0x040fe20000001211 */
[----:B------:R-:W-:Y:S01]  /*52d70*/  IMAD.U32 R29, R16, 0x10000, RZ ;  /* 0x00010000101d7824 */ /* 0x000fe200078e00ff */
[----:B0-----:R-:W2:Y:S01]  /*52d80*/  LDG.E.64.CONSTANT R18, desc[UR4][R4.64+0xf00] ;  /* 0x000f000404127981 */ /* 0x001ea2000c1e9b00 */
[----:B------:R-:W-:-:S03]  /*52d90*/  VIADD R16, R0, 0x268 ;  /* 0x0000026800107836 */ /* 0x000fc60000000000 */
[----:B-1----:R-:W3:Y:S01]  /*52da0*/  LDG.E.64.CONSTANT R20, desc[UR4][R4.64+0x1000] ;  /* 0x0010000404147981 */ /* 0x002ee2000c1e9b00 */
[----:B------:R-:W-:-:S03]  /*52db0*/  SHF.R.U32.HI R28, RZ, 0x10, R17 ;  /* 0x00000010ff1c7819 */ /* 0x000fc60000011611 */
[----:B------:R0:W-:Y:S04]  /*52dc0*/  REDG.E.OR.64.STRONG.GPU desc[UR4][R26.64], R24 ;  /* 0x000000181a00798e */ /* 0x0001e8000f12e504 */
[----:B------:R1:W-:Y:S01]  /*52dd0*/  REDG.E.OR.64.STRONG.GPU desc[UR4][R26.64+0x8], R22 ;  /* 0x000008161a00798e */ /* 0x0003e2000f12e504 */
[----:B------:R-:W-:Y:S01]  /*52de0*/  LOP3.LUT R31, R28, 0xff, RZ, 0xc0, !PT ;  /* 0x000000ff1c1f7812 */ /* 0x000fe200078ec0ff */
[----:B------:R-:W-:Y:S02]  /*52df0*/  IMAD.MOV.U32 R28, RZ, RZ, RZ ;  /* 0x000000ffff1c7224 */ /* 0x000fe400078e00ff */
[----:B------:R-:W-:-:S03]  /*52e00*/  IMAD.MOV.U32 R32, RZ, RZ, RZ ;  /* 0x000000ffff207224 */ /* 0x000fc600078e00ff */
[----:B------:R4:W-:Y:S01]  /*52e10*/  REDG.E.OR.64.STRONG.GPU desc[UR4][R34.64], R28 ;  /* 0x0000001c2200798e */ /* 0x0009e2000f12e504 */
[----:B0-----:R-:W-:-:S03]  /*52e20*/  SHF.R.U32.HI R25, RZ, 0x6, R16 ;  /* 0x00000006ff197819 */ /* 0x001fc60000011610 */
[----:B------:R-:W-:Y:S04]  /*52e30*/  REDG.E.OR.64.STRONG.GPU desc[UR4][R34.64+0x8], R30 ;  /* 0x0000081e2200798e */ /* 0x000fe8000f12e504 */
[----:B-1----:R-:W3:Y:S01]  /*52e40*/  LDG.E.64.CONSTANT R22, desc[UR4][R4.64+0x1100] ;  /* 0x0011000404167981 */ /* 0x002ee2000c1e9b00 */
[----:B------:R-:W-:-:S03]  /*52e50*/  IMAD.SHL.U32 R33, R12, 0x100, RZ ;  /* 0x000001000c217824 */ /* 0x000fc600078e00ff */
[----:B------:R-:W3:Y:S01]  /*52e60*/  LDG.E.64.CONSTANT R16, desc[UR4][R4.64+0x1200] ;  /* 0x0012000404107981 */ /* 0x000ee2000c1e9b00 */
[----:B------:R-:W-:Y:S01]  /*52e70*/  SHF.R.U64 R12, R12, 0x18, R13 ;  /* 0x000000180c0c7819 */ /* 0x000fe2000000120d */
[----:B------:R-:W-:-:S04]  /*52e80*/  IMAD.WIDE.U32 R24, R25, 0x8, R8 ;  /* 0x0000000819187825 */ /* 0x000fc800078e0008 */
[----:B------:R-:W-:Y:S01]  /*52e90*/  VIADD R13, R0, 0x2a0 ;  /* 0x000002a0000d7836 */ /* 0x000fe20000000000 */
[----:B------:R0:W-:Y:S04]  /*52ea0*/  REDG.E.OR.64.STRONG.GPU desc[UR4][R24.64], R32 ;  /* 0x000000201800798e */ /* 0x0001e8000f12e504 */
[----:B----4-:R-:W-:Y:S01]  /*52eb0*/  SHF.R.U32.HI R29, RZ, 0x6, R13 ;  /* 0x00000006ff1d7819 */ /* 0x010fe2000001160d */
[----:B------:R-:W-:Y:S01]  /*52ec0*/  IMAD.MOV.U32 R13, RZ, RZ, RZ ;  /* 0x000000ffff0d7224 */ /* 0x000fe200078e00ff */
[----:B-----5:R-:W-:-:S04]  /*52ed0*/  LOP3.LUT R26, R3, 0xffffff, RZ, 0xc0, !PT ;  /* 0x00ffffff031a7812 */ /* 0x020fc800078ec0ff */
[----:B------:R1:W-:Y:S01]  /*52ee0*/  REDG.E.OR.64.STRONG.GPU desc[UR4][R24.64+0x8], R12 ;  /* 0x0000080c1800798e */ /* 0x0003e2000f12e504 */
[----:B0-----:R-:W-:-:S03]  /*52ef0*/  IMAD.MOV.U32 R33, RZ, RZ, R2 ;  /* 0x000000ffff217224 */ /* 0x001fc600078e0002 */
[----:B------:R-:W4:Y:S01]  /*52f00*/  LDG.E.64.CONSTANT R2, desc[UR4][R4.64+0x1300] ;  /* 0x0013000404027981 */ /* 0x000f22000c1e9b00 */
[----:B------:R-:W-:-:S04]  /*52f10*/  IMAD.WIDE.U32 R28, R29, 0x8, R8 ;  /* 0x000000081d1c7825 */ /* 0x000fc800078e0008 */
[----:B------:R-:W-:Y:S01]  /*52f20*/  VIADD R30, R0, 0x2d8 ;  /* 0x000002d8001e7836 */ /* 0x000fe20000000000 */
[----:B------:R-:W-:Y:S01]  /*52f30*/  REDG.E.OR.64.STRONG.GPU desc[UR4][R28.64], R32 ;  /* 0x000000201c00798e */ /* 0x000fe2000f12e504 */
[----:B------:R-:W-:-:S03]  /*52f40*/  IMAD.MOV.U32 R27, RZ, RZ, RZ ;  /* 0x000000ffff1b7224 */ /* 0x000fc600078e00ff */
[----:B-1----:R-:W5:Y:S01]  /*52f50*/  LDG.E.64.CONSTANT R12, desc[UR4][R4.64+0x1400] ;  /* 0x00140004040c7981 */ /* 0x002f62000c1e9b00 */
[----:B------:R-:W-:Y:S01]  /*52f60*/  SHF.R.U32.HI R31, RZ, 0x6, R30 ;  /* 0x00000006ff1f7819 */ /* 0x000fe2000001161e */
[C---:B------:R-:W-:Y:S01]  /*52f70*/  IMAD.SHL.U32 R24, R10.reuse, 0x1000000, RZ ;  /* 0x010000000a187824 */ /* 0x040fe200078e00ff */
[--C-:B------:R-:W-:Y:S01]  /*52f80*/  SHF.R.U32.HI R30, RZ, 0x8, R11.reuse ;  /* 0x00000008ff1e7819 */ /* 0x100fe2000001160b */
[----:B------:R0:W-:Y:S01]  /*52f90*/  REDG.E.OR.64.STRONG.GPU desc[UR4][R28.64+0x8], R26 ;  /* 0x0000081a1c00798e */ /* 0x0001e2000f12e504 */
[----:B------:R-:W-:-:S03]  /*52fa0*/  SHF.L.U64.HI R25, R10, 0x18, R11 ;  /* 0x000000180a197819 */ /* 0x000fc6000001020b */
[----:B------:R-:W5:Y:S01]  /*52fb0*/  LDG.E.64.CONSTANT R10, desc[UR4][R4.64+0x1500] ;  /* 0x00150004040a7981 */ /* 0x000f62000c1e9b00 */
[----:B0-----:R-:W-:Y:S01]  /*52fc0*/  VIADD R26, R0, 0x310 ;  /* 0x00000310001a7836 */ /* 0x001fe20000000000 */
[--C-:B------:R-:W-:Y:S02]  /*52fd0*/  SHF.R.U32.HI R28, RZ, 0x10, R15.reuse ;  /* 0x00000010ff1c7819 */ /* 0x100fe4000001160f */
[C---:B------:R-:W-:Y:S02]  /*52fe0*/  SHF.L.U64.HI R27, R14.reuse, 0x10, R15 ;  /* 0x000000100e1b7819 */ /* 0x040fe4000001020f */
[----:B------:R-:W-:Y:S01]  /*52ff0*/  SHF.R.U32.HI R35, RZ, 0x6, R26 ;  /* 0x00000006ff237819 */ /* 0x000fe2000001161a */
[----:B------:R-:W-:Y:S02]  /*53000*/  IMAD.U32 R26, R14, 0x10000, RZ ;  /* 0x000100000e1a7824 */ /* 0x000fe400078e00ff */
[----:B------:R-:W5:Y:S01]  /*53010*/  LDG.E.64.CONSTANT R14, desc[UR4][R4.64+0x1600] ;  /* 0x00160004040e7981 */ /* 0x000f62000c1e9b00 */
[----:B------:R-:W-:Y:S01]  /*53020*/  IMAD.WIDE.U32 R32, R31, 0x8, R8 ;  /* 0x000000081f207825 */ /* 0x000fe200078e0008 */
[----:B------:R-:W-:-:S03]  /*53030*/  LOP3.LUT R30, R30, 0xffff, RZ, 0xc0, !PT ;  /* 0x0000ffff1e1e7812 */ /* 0x000fc600078ec0ff */
[----:B------:R-:W-:Y:S01]  /*53040*/  IMAD.MOV.U32 R31, RZ, RZ, RZ ;  /* 0x000000ffff1f7224 */ /* 0x000fe200078e00ff */
[----:B------:R0:W-:Y:S04]  /*53050*/  REDG.E.OR.64.STRONG.GPU desc[UR4][R32.64], R24 ;  /* 0x000000182000798e */ /* 0x0001e8000f12e504 */
[----:B------:R1:W-:Y:S01]  /*53060*/  REDG.E.OR.64.STRONG.GPU desc[UR4][R32.64+0x8], R30 ;  /* 0x0000081e2000798e */ /* 0x0003e2000f12e504 */
[----:B------:R-:W-:Y:S01]  /*53070*/  IMAD.WIDE.U32 R34, R35, 0x8, R8 ;  /* 0x0000000823227825 */ /* 0x000fe200078e0008 */
[----:B------:R-:W-:-:S03]  /*53080*/  LOP3.LUT R28, R28, 0xff, RZ, 0xc0, !PT ;  /* 0x000000ff1c1c7812 */ /* 0x000fc600078ec0ff */
[----:B------:R-:W-:Y:S01]  /*53090*/  IMAD.MOV.U32 R29, RZ, RZ, RZ ;  /* 0x000000ffff1d7224 */ /* 0x000fe200078e00ff */
[----:B------:R1:W-:Y:S01]  /*530a0*/  REDG.E.OR.64.STRONG.GPU desc[UR4][R34.64], R26 ;  /* 0x0000001a2200798e */ /* 0x0003e2000f12e504 */
[----:B0-----:R-:W-:-:S03]  /*530b0*/  VIADD R24, R0, 0x348 ;  /* 0x0000034800187836 */ /* 0x001fc60000000000 */
[----:B------:R0:W-:Y:S02]  /*530c0*/  REDG.E.OR.64.STRONG.GPU desc[UR4][R34.64+0x8], R28 ;  /* 0x0000081c2200798e */ /* 0x0001e4000f12e504 */
[----:B-1----:R-:W-:Y:S01]  /*530d0*/  SHF.R.U32.HI R31, RZ, 0x6, R24 ;  /* 0x00000006ff1f7819 */ /* 0x002fe20000011618 */
[----:B------:R-:W-:-:S05]  /*530e0*/  VIADD R26, R0, 0x3f0 ;  /* 0x000003f0001a7836 */ /* 0x000fca0000000000 */
[----:B------:R-:W-:-:S05]  /*530f0*/  SHF.R.U32.HI R27, RZ, 0x6, R26 ;  /* 0x00000006ff1b7819 */ /* 0x000fca000001161a */
[----:B------:R-:W-:-:S04]  /*53100*/  IMAD.WIDE.U32 R26, R27, 0x8, R8 ;  /* 0x000000081b1a7825 */ /* 0x000fc800078e0008 */
[----:B0-----:R-:W-:Y:S01]  /*53110*/  VIADD R34, R0, 0x498 ;  /* 0x0000049800227836 */ /* 0x001fe20000000000 */
[C---:B--2---:R-:W-:Y:S01]  /*53120*/  SHF.L.U64.HI R25, R18.reuse, 0x8, R19 ;  /* 0x0000000812197819 */ /* 0x044fe20000010213 */
[----:B------:R-:W-:Y:S01]  /*53130*/  IMAD.SHL.U32 R24, R18, 0x100, RZ ;  /* 0x0000010012187824 */ /* 0x000fe200078e00ff */
[----:B---3--:R-:W-:Y:S01]  /*53140*/  LOP3.LUT R33, R21, 0xffffff, RZ, 0xc0, !PT ;  /* 0x00ffffff15217812 */ /* 0x008fe200078ec0ff */
[----:B------:R-:W-:Y:S02]  /*53150*/  VIADD R21, R0, 0x3b8 ;  /* 0x000003b800157836 */ /* 0x000fe40000000000 */
[----:B------:R-:W-:-:S03]  /*53160*/  IMAD.WIDE.U32 R18, R31, 0x8, R8 ;  /* 0x000000081f127825 */ /* 0x000fc600078e0008 */
[----:B------:R-:W-:Y:S01]  /*53170*/  SHF.R.U32.HI R31, RZ, 0x6, R21 ;  /* 0x00000006ff1f7819 */ /* 0x000fe20000011615 */
[----:B------:R-:W-:Y:S01]  /*53180*/  IMAD.MOV.U32 R32, RZ, RZ, R20 ;  /* 0x000000ffff207224 */ /* 0x000fe200078e0014 */
[----:B------:R0:W-:Y:S03]  /*53190*/  REDG.E.OR.64.STRONG.GPU desc[UR4][R18.64], R24 ;  /* 0x000000181200798e */ /* 0x0001e6000f12e504 */
[----:B------:R-:W-:Y:S01]  /*531a0*/  IMAD.WIDE.U32 R30, R31, 0x8, R8 ;  /* 0x000000081f1e7825 */ /* 0x000fe200078e0008 */
[----:B------:R1:W-:Y:S04]  /*531b0*/  REDG.E.OR.64.STRONG.GPU desc[UR4][R6.64+0x70], R32 ;  /* 0x000070200600798e */ /* 0x0003e8000f12e504 */
[----:B0-----:R-:W2:Y:S01]  /*531c0*/  LDG.E.64.CONSTANT R18, desc[UR4][R4.64+0x1700] ;  /* 0x0017000404127981 */ /* 0x001ea2000c1e9b00 */
[--C-:B------:R-:W-:Y:S01]  /*531d0*/  SHF.R.U32.HI R20, RZ, 0x8, R23.reuse ;  /* 0x00000008ff147819 */ /* 0x100fe20000011617 */
[C---:B------:R-:W-:Y:S01]  /*531e0*/  IMAD.SHL.U32 R21, R22.reuse, 0x1000000, RZ ;  /* 0x0100000016157824 */ /* 0x040fe200078e00ff */
[----:B------:R-:W-:Y:S01]  /*531f0*/  SHF.R.U64 R22, R22, 0x8, R23 ;  /* 0x0000000816167819 */ /* 0x000fe20000001217 */
[----:B------:R-:W-:Y:S01]  /*53200*/  IMAD.U32 R25, R16, 0x10000, RZ ;  /* 0x0001000010197824 */ /* 0x000fe200078e00ff */
[----:B------:R-:W-:-:S02]  /*53210*/  SHF.R.U32.HI R24, RZ, 0x10, R17 ;  /* 0x00000010ff187819 */ /* 0x000fc40000011611 */
[----:B------:R-:W-:Y:S02]  /*53220*/  SHF.R.U64 R28, R16, 0x10, R17 ;  /* 0x00000010101c7819 */ /* 0x000fe40000001211 */
[----:B------:R-:W-:Y:S01]  /*53230*/  LOP3.LUT R23, R20, 0xffff, RZ, 0xc0, !PT ;  /* 0x0000ffff14177812 */ /* 0x000fe200078ec0ff */
[----:B------:R-:W3:Y:S01]  /*53240*/  LDG.E.64.CONSTANT R16, desc[UR4][R4.64+0x1800] ;  /* 0x0018000404107981 */ /* 0x000ee2000c1e9b00 */
[----:B------:R-:W-:Y:S02]  /*53250*/  IMAD.MOV.U32 R20, RZ, RZ, RZ ;  /* 0x000000ffff147224 */ /* 0x000fe400078e00ff */
[----:B-1----:R-:W-:Y:S01]  /*53260*/  VIADD R32, R0, 0x428 ;  /* 0x0000042800207836 */ /* 0x002fe20000000000 */
[----:B------:R-:W-:Y:S01]  /*53270*/  LOP3.LUT R29, R24, 0xff, RZ, 0xc0, !PT ;  /* 0x000000ff181d7812 */ /* 0x000fe200078ec0ff */
[----:B------:R-:W-:Y:S01]  /*53280*/  IMAD.MOV.U32 R24, RZ, RZ, RZ ;  /* 0x000000ffff187224 */ /* 0x000fe200078e00ff */
[----:B------:R0:W-:Y:S04]  /*53290*/  REDG.E.OR.64.STRONG.GPU desc[UR4][R30.64], R20 ;  /* 0x000000141e00798e */ /* 0x0001e8000f12e504 */
[----:B------:R1:W-:Y:S04]  /*532a0*/  REDG.E.OR.64.STRONG.GPU desc[UR4][R30.64+0x8], R22 ;  /* 0x000008161e00798e */ /* 0x0003e8000f12e504 */
[----:B------:R-:W-:Y:S01]  /*532b0*/  REDG.E.OR.64.STRONG.GPU desc[UR4][R26.64], R24 ;  /* 0x000000181a00798e */ /* 0x000fe2000f12e504 */
[----:B------:R-:W-:-:S03]  /*532c0*/  IMAD.MOV.U32 R33, RZ, RZ, RZ ;  /* 0x000000ffff217224 */ /* 0x000fc600078e00ff */
[----:B------:R5:W-:Y:S01]  /*532d0*/  REDG.E.OR.64.STRONG.GPU desc[UR4][R26.64+0x8], R28 ;  /* 0x0000081c1a00798e */ /* 0x000be2000f12e504 */
[----:B0-----:R-:W-:Y:S01]  /*532e0*/  VIADD R20, R0, 0x460 ;  /* 0x0000046000147836 */ /* 0x001fe20000000000 */
[----:B-1----:R-:W-:Y:S01]  /*532f0*/  SHF.R.U32.HI R31, RZ, 0x6, R32 ;  /* 0x00000006ff1f7819 */ /* 0x002fe20000011620 */
[C---:B----4-:R-:W-:Y:S01]  /*53300*/  IMAD.SHL.U32 R23, R2.reuse, 0x100, RZ ;  /* 0x0000010002177824 */ /* 0x050fe200078e00ff */
[----:B------:R-:W-:Y:S02]  /*53310*/  SHF.R.U64 R32, R2, 0x18, R3 ;  /* 0x0000001802207819 */ /* 0x000fe40000001203 */
[----:B------:R-:W4:Y:S01]  /*53320*/  LDG.E.64.CONSTANT R2, desc[UR4][R4.64+0x1900] ;  /* 0x0019000404027981 */ /* 0x000f22000c1e9b00 */
[----:B------:R-:W-:Y:S01]  /*53330*/  SHF.R.U32.HI R35, RZ, 0x6, R20 ;  /* 0x00000006ff237819 */ /* 0x000fe20000011614 */
[----:B------:R-:W-:Y:S01]  /*53340*/  IMAD.WIDE.U32 R30, R31, 0x8, R8 ;  /* 0x000000081f1e7825 */ /* 0x000fe200078e0008 */
[----:B-----5:R-:W-:Y:S01]  /*53350*/  LOP3.LUT R26, R13, 0xffffff, RZ, 0xc0, !PT ;  /* 0x00ffffff0d1a7812 */ /* 0x020fe200078ec0ff */
[----:B------:R-:W5:Y:S02]  /*53360*/  LDG.E.64.CONSTANT R20, desc[UR4][R4.64+0x1a00] ;  /* 0x001a000404147981 */ /* 0x000f64000c1e9b00 */
[----:B------:R-:W-:-:S02]  /*53370*/  IMAD.MOV.U32 R29, RZ, RZ, R12 ;  /* 0x000000ffff1d7224 */ /* 0x000fc400078e000c */
[----:B------:R-:W-:Y:S01]  /*53380*/  IMAD.MOV.U32 R22, RZ, RZ, RZ ;  /* 0x000000ffff167224 */ /* 0x000fe200078e00ff */
[----:B------:R-:W5:Y:S01]  /*53390*/  LDG.E.64.CONSTANT R12, desc[UR4][R4.64+0x1b00] ;  /* 0x001b0004040c7981 */ /* 0x000f62000c1e9b00 */
[----:B------:R-:W-:Y:S01]  /*533a0*/  IMAD.WIDE.U32 R24, R35, 0x8, R8 ;  /* 0x0000000823187825 */ /* 0x000fe200078e0008 */
[----:B------:R-:W-:Y:S02]  /*533b0*/  SHF.R.U32.HI R35, RZ, 0x6, R34 ;  /* 0x00000006ff237819 */ /* 0x000fe40000011622 */
[----:B------:R0:W-:Y:S01]  /*533c0*/  REDG.E.OR.64.STRONG.GPU desc[UR4][R30.64], R22 ;  /* 0x000000161e00798e */ /* 0x0001e2000f12e504 */
[----:B------:R-:W-:-:S03]  /*533d0*/  IMAD.MOV.U32 R28, RZ, RZ, RZ ;  /* 0x000000ffff1c7224 */ /* 0x000fc600078e00ff */
[----:B------:R1:W-:Y:S01]  /*533e0*/  REDG.E.OR.64.STRONG.GPU desc[UR4][R30.64+0x8], R32 ;  /* 0x000008201e00798e */ /* 0x0003e2000f12e504 */
[----:B------:R-:W-:-:S03]  /*533f0*/  IMAD.MOV.U32 R27, RZ, RZ, RZ ;  /* 0x000000ffff1b7224 */ /* 0x000fc600078e00ff */
[----:B------:R-:W-:Y:S04]  /*53400*/  REDG.E.OR.64.STRONG.GPU desc[UR4][R24.64], R28 ;  /* 0x0000001c1800798e */ /* 0x000fe8000f12e504 */
[----:B------:R1:W-:Y:S01]  /*53410*/  REDG.E.OR.64.STRONG.GPU desc[UR4][R24.64+0x8], R26 ;  /* 0x0000081a1800798e */ /* 0x0003e2000f12e504 */
[C-C-:B0-----:R-:W-:Y:S01]  /*53420*/  SHF.L.U64.HI R23, R10.reuse, 0x18, R11.reuse ;  /* 0x000000180a177819 */ /* 0x141fe2000001020b */
[----:B------:R-:W-:Y:S01]  /*53430*/  IMAD.SHL.U32 R22, R10, 0x1000000, RZ ;  /* 0x010000000a167824 */ /* 0x000fe200078e00ff */
[----:B-1----:R-:W-:Y:S01]  /*53440*/  SHF.R.U32.HI R30, RZ, 0x8, R11 ;  /* 0x00000008ff1e7819 */ /* 0x002fe2000001160b */
[----:B------:R-:W-:-:S03]  /*53450*/  IMAD.WIDE.U32 R10, R35, 0x8, R8 ;  /* 0x00000008230a7825 */ /* 0x000fc600078e0008 */
[----:B------:R-:W-:Y:S01]  /*53460*/  LOP3.LUT R30, R30, 0xffff, RZ, 0xc0, !PT ;  /* 0x0000ffff1e1e7812 */ /* 0x000fe200078ec0ff */
[----:B------:R-:W-:Y:S01]  /*53470*/  IMAD.MOV.U32 R31, RZ, RZ, RZ ;  /* 0x000000ffff1f7224 */ /* 0x000fe200078e00ff */
[----:B------:R0:W-:Y:S01]  /*53480*/  REDG.E.OR.64.STRONG.GPU desc[UR4][R10.64], R22 ;  /* 0x000000160a00798e */ /* 0x0001e2000f12e504 */
[--C-:B------:R-:W-:Y:S01]  /*53490*/  SHF.R.U32.HI R32, RZ, 0x10, R15.reuse ;  /* 0x00000010ff207819 */ /* 0x100fe2000001160f */
[C---:B------:R-:W-:Y:S01]  /*534a0*/  IMAD.U32 R26, R14.reuse, 0x10000, RZ ;  /* 0x000100000e1a7824 */ /* 0x040fe200078e00ff */
[----:B------:R-:W-:Y:S01]  /*534b0*/  SHF.L.U64.HI R27, R14, 0x10, R15 ;  /* 0x000000100e1b7819 */ /* 0x000fe2000001020f */
[----:B------:R1:W-:Y:S04]  /*534c0*/  REDG.E.OR.64.STRONG.GPU desc[UR4][R10.64+0x8], R30 ;  /* 0x0000081e0a00798e */ /* 0x0003e8000f12e504 */
[----:B------:R-:W5:Y:S04]  /*534d0*/  LDG.E.64.CONSTANT R14, desc[UR4][R4.64+0x1c00] ;  /* 0x001c0004040e7981 */ /* 0x000f68000c1e9b00 */
[----:B------:R-:W5:Y:S04]  /*534e0*/  LDG.E.64.CONSTANT R24, desc[UR4][R4.64+0x1f00] ;  /* 0x001f000404187981 */ /* 0x000f68000c1e9b00 */
[----:B0-----:R-:W5:Y:S04]  /*534f0*/  LDG.E.64.CONSTANT R22, desc[UR4][R4.64+0x1d00] ;  /* 0x001d000404167981 */ /* 0x001f68000c1e9b00 */
[----:B-1----:R0:W5:Y:S01]  /*53500*/  LDG.E.64.CONSTANT R10, desc[UR4][R4.64+0x1e00] ;  /* 0x001e0004040a7981 */ /* 0x002162000c1e9b00 */
[----:B------:R-:W-:-:S02]  /*53510*/  VIADD R28, R0, 0x4d0 ;  /* 0x000004d0001c7836 */ /* 0x000fc40000000000 */
[----:B------:R-:W-:-:S03]  /*53520*/  VIADD R30, R0, 0x508 ;  /* 0x00000508001e7836 */ /* 0x000fc60000000000 */
[----:B------:R-:W-:Y:S02]  /*53530*/  SHF.R.U32.HI R29, RZ, 0x6, R28 ;  /* 0x00000006ff1d7819 */ /* 0x000fe4000001161c */
[----:B------:R-:W-:Y:S02]  /*53540*/  SHF.R.U32.HI R31, RZ, 0x6, R30 ;  /* 0x00000006ff1f7819 */ /* 0x000fe4000001161e */
[----:B------:R-:W-:Y:S01]  /*53550*/  LOP3.LUT R32, R32, 0xff, RZ, 0xc0, !PT ;  /* 0x000000ff20207812 */ /* 0x000fe200078ec0ff */
[----:B------:R-:W-:-:S04]  /*53560*/  IMAD.WIDE.U32 R28, R29, 0x8, R8 ;  /* 0x000000081d1c7825 */ /* 0x000fc800078e0008 */
[----:B------:R-:W-:Y:S01]  /*53570*/  IMAD.WIDE.U32 R30, R31, 0x8, R8 ;  /* 0x000000081f1e7825 */ /* 0x000fe200078e0008 */
[----:B------:R-:W-:Y:S03]  /*53580*/  REDG.E.OR.64.STRONG.GPU desc[UR4][R28.64], R26 ;  /* 0x0000001a1c00798e */ /* 0x000fe6000f12e504 */
[----:B0-----:R-:W-:Y:S01]  /*53590*/  VIADD R4, R0, 0x5b0 ;  /* 0x000005b000047836 */ /* 0x001fe20000000000 */
[----:B------:R0:W-:Y:S02]  /*535a0*/  REDG.E.OR.64.STRONG.GPU desc[UR4][R28.64+0x8], R32 ;  /* 0x000008201c00798e */ /* 0x0001e4000f12e504 */
[----:B0-----:R-:W-:Y:S01]  /*535b0*/  IMAD.MOV.U32 R28, RZ, RZ, RZ ;  /* 0x000000ffff1c7224 */ /* 0x001fe200078e00ff */
[C---:B--2---:R-:W-:Y:S01]  /*535c0*/  SHF.L.U64.HI R35, R18.reuse, 0x8, R19 ;  /* 0x0000000812237819 */ /* 0x044fe20000010213 */
[----:B------:R-:W-:Y:S01]  /*535d0*/  IMAD.SHL.U32 R34, R18, 0x100, RZ ;  /* 0x0000010012227824 */ /* 0x000fe200078e00ff */
[----:B---3--:R-:W-:Y:S01]  /*535e0*/  LOP3.LUT R37, R17, 0xffffff, RZ, 0xc0, !PT ;  /* 0x00ffffff11257812 */ /* 0x008fe200078ec0ff */
[----:B------:R-:W-:-:S03]  /*535f0*/  VIADD R17, R0, 0x578 ;  /* 0x0000057800117836 */ /* 0x000fc60000000000 */
[----:B------:R-:W-:Y:S02]  /*53600*/  REDG.E.OR.64.STRONG.GPU desc[UR4][R30.64], R34 ;  /* 0x000000221e00798e */ /* 0x000fe4000f12e504 */
[----:B------:R-:W-:Y:S01]  /*53610*/  SHF.R.U32.HI R17, RZ, 0x6, R17 ;  /* 0x00000006ff117819 */ /* 0x000fe20000011611 */
[----:B------:R-:W-:Y:S02]  /*53620*/  IMAD.MOV.U32 R36, RZ, RZ, R16 ;  /* 0x000000ffff247224 */ /* 0x000fe400078e0010 */
[----:B------:R-:W-:Y:S02]  /*53630*/  IMAD.MOV.U32 R18, RZ, RZ, RZ ;  /* 0x000000ffff127224 */ /* 0x000fe400078e00ff */
[----:B------:R-:W-:Y:S01]  /*53640*/  IMAD.WIDE.U32 R16, R17, 0x8, R8 ;  /* 0x0000000811107825 */ /* 0x000fe200078e0008 */
[----:B------:R0:W-:Y:S01]  /*53650*/  REDG.E.OR.64.STRONG.GPU desc[UR4][R6.64+0xa8], R36 ;  /* 0x0000a8240600798e */ /* 0x0001e2000f12e504 */
[--C-:B----4-:R-:W-:Y:S02]  /*53660*/  SHF.R.U32.HI R5, RZ, 0x8, R3.reuse ;  /* 0x00000008ff057819 */ /* 0x110fe40000011603 */
[C---:B------:R-:W-:Y:S01]  /*53670*/  IMAD.SHL.U32 R19, R2.reuse, 0x1000000, RZ ;  /* 0x0100000002137824 */ /* 0x040fe200078e00ff */
[----:B------:R-:W-:-:S02]  /*53680*/  SHF.R.U64 R26, R2, 0x8, R3 ;  /* 0x00000008021a7819 */ /* 0x000fc40000001203 */
[----:B------:R-:W-:Y:S01]  /*53690*/  LOP3.LUT R27, R5, 0xffff, RZ, 0xc0, !PT ;  /* 0x0000ffff051b7812 */ /* 0x000fe200078ec0ff */
[----:B0-----:R-:W-:Y:S01]  /*536a0*/  VIADD R7, R0, 0x620 ;  /* 0x0000062000077836 */ /* 0x001fe20000000000 */
[----:B------:R-:W-:Y:S01]  /*536b0*/  SHF.R.U32.HI R3, RZ, 0x6, R4 ;  /* 0x00000006ff037819 */ /* 0x000fe20000011604 */
[----:B------:R0:W-:Y:S01]  /*536c0*/  REDG.E.OR.64.STRONG.GPU desc[UR4][R16.64], R18 ;  /* 0x000000121000798e */ /* 0x0001e2000f12e504 */
[C---:B-----5:R-:W-:Y:S01]  /*536d0*/  IMAD.SHL.U32 R5, R12.reuse, 0x100, RZ ;  /* 0x000001000c057824 */ /* 0x060fe200078e00ff */
[----:B------:R-:W-:Y:S01]  /*536e0*/  SHF.R.U64 R12, R12, 0x18, R13 ;  /* 0x000000180c0c7819 */ /* 0x000fe2000000120d */
[----:B------:R-:W-:Y:S01]  /*536f0*/  VIADD R4, R0, 0x5e8 ;  /* 0x000005e800047836 */ /* 0x000fe20000000000 */
[--C-:B------:R-:W-:Y:S01]  /*53700*/  SHF.R.U64 R6, R20, 0x10, R21.reuse ;  /* 0x0000001014067819 */ /* 0x100fe20000001215 */
[----:B------:R-:W-:Y:S01]  /*53710*/  VIADD R13, R0, 0x690 ;  /* 0x00000690000d7836 */ /* 0x000fe20000000000 */
[----:B------:R1:W-:Y:S01]  /*53720*/  REDG.E.OR.64.STRONG.GPU desc[UR4][R16.64+0x8], R26 ;  /* 0x0000081a1000798e */ /* 0x0003e2000f12e504 */
[----:B------:R-:W-:Y:S01]  /*53730*/  IMAD.U32 R29, R20, 0x10000, RZ ;  /* 0x00010000141d7824 */ /* 0x000fe200078e00ff */
[----:B------:R-:W-:Y:S01]  /*53740*/  SHF.R.U32.HI R20, RZ, 0x10, R21 ;  /* 0x00000010ff147819 */ /* 0x000fe20000011615 */
[----:B0-----:R-:W-:-:S02]  /*53750*/  VIADD R19, R0, 0x658 ;  /* 0x0000065800137836 */ /* 0x001fc40000000000 */
[----:B------:R-:W-:Y:S01]  /*53760*/  VIADD R0, R0, 0x6c8 ;  /* 0x000006c800007836 */ /* 0x000fe20000000000 */
[----:B------:R-:W-:Y:S01]  /*53770*/  SHF.R.U32.HI R21, RZ, 0x6, R7 ;  /* 0x00000006ff157819 */ /* 0x000fe20000011607 */
[----:B------:R-:W-:Y:S01]  /*53780*/  IMAD.WIDE.U32 R2, R3, 0x8, R8 ;  /* 0x0000000803027825 */ /* 0x000fe200078e0008 */
[----:B------:R-:W-:Y:S02]  /*53790*/  SHF.R.U32.HI R19, RZ, 0x6, R19 ;  /* 0x00000006ff137819 */ /* 0x000fe40000011613 */
[----:B-1----:R-:W-:Y:S02]  /*537a0*/  SHF.R.U32.HI R27, RZ, 0x6, R4 ;  /* 0x00000006ff1b7819 */ /* 0x002fe40000011604 */
[----:B------:R-:W-:Y:S01]  /*537b0*/  SHF.R.U32.HI R17, RZ, 0x6, R13 ;  /* 0x00000006ff117819 */ /* 0x000fe2000001160d */
[----:B------:R-:W-:Y:S01]  /*537c0*/  REDG.E.OR.64.STRONG.GPU desc[UR4][R2.64], R28 ;  /* 0x0000001c0200798e */ /* 0x000fe2000f12e504 */
[----:B------:R-:W-:Y:S02]  /*537d0*/  SHF.R.U32.HI R13, RZ, 0x6, R0 ;  /* 0x00000006ff0d7819 */ /* 0x000fe40000011600 */
[----:B------:R-:W-:Y:S01]  /*537e0*/  LOP3.LUT R7, R20, 0xff, RZ, 0xc0, !PT ;  /* 0x000000ff14077812 */ /* 0x000fe200078ec0ff */
[----:B------:R-:W-:-:S04]  /*537f0*/  IMAD.WIDE.U32 R26, R27, 0x8, R8 ;  /* 0x000000081b1a7825 */ /* 0x000fc800078e0008 */
[--C-:B------:R-:W-:Y:S01]  /*53800*/  IMAD.WIDE.U32 R20, R21, 0x8, R8.reuse ;  /* 0x0000000815147825 */ /* 0x100fe200078e0008 */
[----:B------:R0:W-:Y:S03]  /*53810*/  REDG.E.OR.64.STRONG.GPU desc[UR4][R2.64+0x8], R6 ;  /* 0x000008060200798e */ /* 0x0001e6000f12e504 */
[----:B------:R-:W-:-:S04]  /*53820*/  IMAD.WIDE.U32 R18, R19, 0x8, R8 ;  /* 0x0000000813127825 */ /* 0x000fc800078e0008 */
[----:B------:R-:W-:-:S04]  /*53830*/  IMAD.WIDE.U32 R16, R17, 0x8, R8 ;  /* 0x0000000811107825 */ /* 0x000fc800078e0008 */
[----:B------:R-:W-:-:S04]  /*53840*/  IMAD.WIDE.U32 R8, R13, 0x8, R8 ;  /* 0x000000080d087825 */ /* 0x000fc800078e0008 */
[----:B------:R-:W-:Y:S01]  /*53850*/  IMAD.MOV.U32 R4, RZ, RZ, RZ ;  /* 0x000000ffff047224 */ /* 0x000fe200078e00ff */
[----:B0-----:R-:W-:Y:S01]  /*53860*/  SHF.R.U32.HI R2, RZ, 0x8, R23 ;  /* 0x00000008ff027819 */ /* 0x001fe20000011617 */
[----:B------:R-:W-:Y:S02]  /*53870*/  IMAD.MOV.U32 R13, RZ, RZ, RZ ;  /* 0x000000ffff0d7224 */ /* 0x000fe400078e00ff */
[----:B------:R-:W-:Y:S01]  /*53880*/  IMAD.MOV.U32 R6, RZ, RZ, RZ ;  /* 0x000000ffff067224 */ /* 0x000fe200078e00ff */
[----:B------:R-:W-:Y:S01]  /*53890*/  LOP3.LUT R28, R15, 0xffffff, RZ, 0xc0, !PT ;  /* 0x00ffffff0f1c7812 */ /* 0x000fe200078ec0ff */
[----:B------:R-:W-:Y:S01]  /*538a0*/  IMAD.MOV.U32 R7, RZ, RZ, R14 ;  /* 0x000000ffff077224 */ /* 0x000fe200078e000e */
[----:B------:R-:W-:Y:S01]  /*538b0*/  SHF.R.U32.HI R0, RZ, 0x10, R11 ;  /* 0x00000010ff007819 */ /* 0x000fe2000001160b */
[----:B------:R-:W-:Y:S01]  /*538c0*/  IMAD.MOV.U32 R29, RZ, RZ, RZ ;  /* 0x000000ffff1d7224 */ /* 0x000fe200078e00ff */
[----:B------:R0:W-:Y:S01]  /*538d0*/  REDG.E.OR.64.STRONG.GPU desc[UR4][R26.64], R4 ;  /* 0x000000041a00798e */ /* 0x0001e2000f12e504 */
[C---:B------:R-:W-:Y:S01]  /*538e0*/  SHF.L.U64.HI R15, R22.reuse, 0x18, R23 ;  /* 0x00000018160f7819 */ /* 0x040fe20000010217 */
[----:B------:R-:W-:Y:S01]  /*538f0*/  IMAD.SHL.U32 R14, R22, 0x1000000, RZ ;  /* 0x01000000160e7824 */ /* 0x000fe200078e00ff */
[----:B------:R-:W-:Y:S01]  /*53900*/  LOP3.LUT R2, R2, 0xffff, RZ, 0xc0, !PT ;  /* 0x0000ffff02027812 */ /* 0x000fe200078ec0ff */
[----:B------:R-:W-:Y:S01]  /*53910*/  REDG.E.OR.64.STRONG.GPU desc[UR4][R26.64+0x8], R12 ;  /* 0x0000080c1a00798e */ /* 0x000fe2000f12e504 */
[----:B------:R-:W-:-:S03]  /*53920*/  IMAD.MOV.U32 R3, RZ, RZ, RZ ;  /* 0x000000ffff037224 */ /* 0x000fc600078e00ff */
[----:B------:R1:W-:Y:S04]  /*53930*/  REDG.E.OR.64.STRONG.GPU desc[UR4][R20.64], R6 ;  /* 0x000000061400798e */ /* 0x0003e8000f12e504 */
[----:B------:R-:W-:Y:S01]  /*53940*/  REDG.E.OR.64.STRONG.GPU desc[UR4][R20.64+0x8], R28 ;  /* 0x0000081c1400798e */ /* 0x000fe2000f12e504 */
[C---:B0-----:R-:W-:Y:S01]  /*53950*/  SHF.L.U64.HI R5, R10.reuse, 0x10, R11 ;  /* 0x000000100a057819 */ /* 0x041fe2000001020b */
[----:B------:R-:W-:Y:S01]  /*53960*/  IMAD.U32 R4, R10, 0x10000, RZ ;  /* 0x000100000a047824 */ /* 0x000fe200078e00ff */
[C---:B------:R-:W-:Y:S01]  /*53970*/  SHF.L.U64.HI R11, R24.reuse, 0x8, R25 ;  /* 0x00000008180b7819 */ /* 0x040fe20000010219 */
[----:B------:R-:W-:Y:S01]  /*53980*/  IMAD.SHL.U32 R10, R24, 0x100, RZ ;  /* 0x00000100180a7824 */ /* 0x000fe200078e00ff */
[----:B------:R-:W-:Y:S01]  /*53990*/  REDG.E.OR.64.STRONG.GPU desc[UR4][R18.64], R14 ;  /* 0x0000000e1200798e */ /* 0x000fe2000f12e504 */
[----:B-1----:R-:W-:Y:S01]  /*539a0*/  LOP3.LUT R6, R0, 0xff, RZ, 0xc0, !PT ;  /* 0x000000ff00067812 */ /* 0x002fe200078ec0ff */
[----:B------:R-:W-:-:S02]  /*539b0*/  IMAD.MOV.U32 R7, RZ, RZ, RZ ;  /* 0x000000ffff077224 */ /* 0x000fc400078e00ff */
[----:B------:R-:W-:Y:S04]  /*539c0*/  REDG.E.OR.64.STRONG.GPU desc[UR4][R18.64+0x8], R2 ;  /* 0x000008021200798e */ /* 0x000fe8000f12e504 */
[----:B------:R-:W-:Y:S04]  /*539d0*/  REDG.E.OR.64.STRONG.GPU desc[UR4][R16.64], R4 ;  /* 0x000000041000798e */ /* 0x000fe8000f12e504 */
[----:B------:R-:W-:Y:S04]  /*539e0*/  REDG.E.OR.64.STRONG.GPU desc[UR4][R16.64+0x8], R6 ;  /* 0x000008061000798e */ /* 0x000fe8000f12e504 */
[----:B------:R-:W-:Y:S01]  /*539f0*/  REDG.E.OR.64.STRONG.GPU desc[UR4][R8.64], R10 ;  /* 0x0000000a0800798e */ /* 0x000fe2000f12e504 */
[----:B------:R-:W-:Y:S05]  /*53a00*/  EXIT ;  /* 0x000000000000794d */ /* 0x000fea0003800000 */
.L_x_1479:
        /* <DEDUP_REMOVED lines=13> */
.L_x_1481:
        /* <DEDUP_REMOVED lines=8> */
.L_x_1482:
[----:B------:R-:W-:Y:S05]  /*53b60*/  BSYNC.RECONVERGENT B0 ;  /* 0x0000000000007941 */ /* 0x000fea0003800200 */
.L_x_1480:
        /* <DEDUP_REMOVED lines=43> */
.L_x_1484:
[CC--:B------:R-:W-:Y:S01]  /*53e20*/  SHF.L.U64.HI R7, R6.reuse, R21.reuse, R12 ;  /* 0x0000001506077219 */ /* 0x0c0fe2000001020c */
[----:B------:R-:W-:Y:S01]  /*53e30*/  IMAD.WIDE.U32 R4, R13, 0x8, R8 ;  /* 0x000000080d047825 */ /* 0x000fe200078e0008 */
[----:B------:R-:W-:-:S05]  /*53e40*/  SHF.L.U32 R6, R6, R21, RZ ;  /* 0x0000001506067219 */ /* 0x000fca00000006ff */
[----:B------:R1:W-:Y:S02]  /*53e50*/  REDG.E.OR.64.STRONG.GPU desc[UR4][R4.64], R6 ;  /* 0x000000060400798e */ /* 0x0003e4000f12e504 */
.L_x_1485:
[----:B------:R-:W-:Y:S05]  /*53e60*/  BSYNC.RECONVERGENT B0 ;  /* 0x0000000000007941 */ /* 0x000fea0003800200 */
.L_x_1483:
[----:B------:R-:W2:Y:S04]  /*53e70*/  LDG.E.64.CONSTANT R18, desc[UR4][R2.64+0x400] ;  /* 0x0004000402127981 */ /* 0x000ea8000c1e9b00 */
[----:B01----:R-:W3:Y:S04]  /*53e80*/  LDG.E.64.CONSTANT R6, desc[UR4][R2.64+0x500] ;  /* 0x0005000402067981 */ /* 0x003ee8000c1e9b00 */
[----:B------:R-:W4:Y:S01]  /*53e90*/  LDG.E.64.CONSTANT R4, desc[UR4][R2.64+0x600] ;  /* 0x0006000402047981 */ /* 0x000f22000c1e9b00 */
[----:B------:R-:W-:-:S05]  /*53ea0*/  VIADD R10, R0, 0xdc ;  /* 0x000000dc000a7836 */ /* 0x000fca0000000000 */
[----:B------:R-:W-:Y:S02]  /*53eb0*/  LOP3.LUT R11, R10, 0x3c, RZ, 0xc0, !PT ;  /* 0x0000003c0a0b7812 */ /* 0x000fe400078ec0ff */
[----:B------:R-:W-:Y:S01]  /*53ec0*/  SHF.R.U32.HI R15, RZ, 0x6, R10 ;  /* 0x00000006ff0f7819 */ /* 0x000fe2000001160a */
[C---:B------:R-:W-:Y:S01]  /*53ed0*/  VIADD R10, R0.reuse, 0x113 ;  /* 0x00000113000a7836 */ /* 0x040fe20000000000 */
[----:B------:R-:W-:Y:S01]  /*53ee0*/  IADD3 R13, PT, PT, -R11, 0x40, RZ ;  /* 0x000000400b0d7810 */ /* 0x000fe20007ffe1ff */
[----:B------:R-:W-:Y:S02]  /*53ef0*/  VIADD R20, R0, 0x14a ;  /* 0x0000014a00147836 */ /* 0x000fe40000000000 */
[----:B------:R-:W-:Y:S01]  /*53f00*/  IMAD.WIDE.U32 R14, R15, 0x8, R8 ;  /* 0x000000080f0e7825 */ /* 0x000fe200078e0008 */
[----:B------:R-:W-:Y:S02]  /*53f10*/  LOP3.LUT R21, R10, 0x33, RZ, 0xc0, !PT ;  /* 0x000000330a157812 */ /* 0x000fe400078ec0ff */
[----:B--2---:R-:W-:-:S02]  /*53f20*/  LOP3.LUT R12, R19, 0x7fffff, RZ, 0xc0, !PT ;  /* 0x007fffff130c7812 */ /* 0x004fc400078ec0ff */
[CC--:B------:R-:W-:Y:S02]  /*53f30*/  SHF.L.U32 R16, R18.reuse, R11.reuse, RZ ;  /* 0x0000000b12107219 */ /* 0x0c0fe400000006ff */
[----:B---3--:R-:W-:Y:S02]  /*53f40*/  LOP3.LUT R22, R7, 0x7fffff, RZ, 0xc0, !PT ;  /* 0x007fffff07167812 */ /* 0x008fe400078ec0ff */
[C-C-:B------:R-:W-:Y:S02]  /*53f50*/  SHF.L.U64.HI R17, R18.reuse, R11, R12.reuse ;  /* 0x0000000b12117219 */ /* 0x140fe4000001020c */
[-CC-:B------:R-:W-:Y:S02]  /*53f60*/  SHF.R.U64 R18, R18, R13.reuse, R12.reuse ;  /* 0x0000000d12127219 */ /* 0x180fe4000000120c */
[----:B------:R-:W-:Y:S01]  /*53f70*/  SHF.R.U32.HI R19, RZ, R13, R12 ;  /* 0x0000000dff137219 */ /* 0x000fe2000001160c */
[----:B------:R-:W-:Y:S01]  /*53f80*/  REDG.E.OR.64.STRONG.GPU desc[UR4][R14.64], R16 ;  /* 0x000000100e00798e */ /* 0x000fe2000f12e504 */
[----:B------:R-:W-:-:S02]  /*53f90*/  IADD3 R7, PT, PT, -R21, 0x40, RZ ;  /* 0x0000004015077810 */ /* 0x000fc40007ffe1ff */
[CC--:B------:R-:W-:Y:S01]  /*53fa0*/  SHF.L.U64.HI R13, R6.reuse, R21.reuse, R22 ;  /* 0x00000015060d7219 */ /* 0x0c0fe20000010216 */
[----:B------:R4:W-:Y:S01]  /*53fb0*/  REDG.E.OR.64.STRONG.GPU desc[UR4][R14.64+0x8], R18 ;  /* 0x000008120e00798e */ /* 0x0009e2000f12e504 */
[----:B------:R-:W-:Y:S02]  /*53fc0*/  SHF.L.U32 R12, R6, R21, RZ ;  /* 0x00000015060c7219 */ /* 0x000fe400000006ff */
[----:B------:R-:W-:Y:S02]  /*53fd0*/  LOP3.LUT R21, R20, 0x2a, RZ, 0xc0, !PT ;  /* 0x0000002a14157812 */ /* 0x000fe400078ec0ff */
[----:B------:R-:W-:Y:S02]  /*53fe0*/  SHF.R.U32.HI R11, RZ, 0x6, R10 ;  /* 0x00000006ff0b7819 */ /* 0x000fe4000001160a */
[-CC-:B------:R-:W-:Y:S02]  /*53ff0*/  SHF.R.U64 R6, R6, R7.reuse, R22.reuse ;  /* 0x0000000706067219 */ /* 0x180fe40000001216 */
[----:B------:R-:W-:Y:S01]  /*54000*/  SHF.R.U32.HI R7, RZ, R7, R22 ;  /* 0x00000007ff077219 */ /* 0x000fe20000011616 */
[----:B------:R-:W-:Y:S01]  /*54010*/  IMAD.WIDE.U32 R10, R11, 0x8, R8 ;  /* 0x000000080b0a7825 */ /* 0x000fe200078e0008 */
[----:B----4-:R-:W-:-:S04]  /*54020*/  LOP3.LUT R14, R5, 0x7fffff, RZ, 0xc0, !PT ;  /* 0x007fffff050e7812 */ /* 0x010fc800078ec0ff */
[----:B------:R0:W-:Y:S01]  /*54030*/  REDG.E.OR.64.STRONG.GPU desc[UR4][R10.64], R12 ;  /* 0x0000000c0a00798e */ /* 0x0001e2000f12e504 */
[----:B------:R-:W-:Y:S02]  /*54040*/  IADD3 R5, PT, PT, -R21, 0x40, RZ ;  /* 0x0000004015057810 */ /* 0x000fe40007ffe1ff */
[CCC-:B------:R-:W-:Y:S01]  /*54050*/  SHF.L.U64.HI R17, R4.reuse, R21.reuse, R14.reuse ;  /* 0x0000001504117219 */ /* 0x1c0fe2000001020e */
[----:B------:R1:W-:Y:S01]  /*54060*/  REDG.E.OR.64.STRONG.GPU desc[UR4][R10.64+0x8], R6 ;  /* 0x000008060a00798e */ /* 0x0003e2000f12e504 */
[C---:B------:R-:W-:Y:S02]  /*54070*/  SHF.L.U32 R16, R4.reuse, R21, RZ ;  /* 0x0000001504107219 */ /* 0x040fe400000006ff */
[-CC-:B------:R-:W-:Y:S02]  /*54080*/  SHF.R.U64 R18, R4, R5.reuse, R14.reuse ;  /* 0x0000000504127219 */ /* 0x180fe4000000120e */
[----:B------:R-:W-:Y:S02]  /*54090*/  SHF.R.U32.HI R19, RZ, R5, R14 ;  /* 0x00000005ff137219 */ /* 0x000fe4000001160e */
        /* <DEDUP_REMOVED lines=21> */
.L_x_1487:
[CC--:B------:R-:W-:Y:S02]  /*541f0*/  SHF.L.U64.HI R7, R4.reuse, R21.reuse, R12 ;  /* 0x0000001504077219 */ /* 0x0c0fe4000001020c */
[----:B------:R-:W-:Y:S01]  /*54200*/  SHF.L.U32 R6, R4, R21, RZ ;  /* 0x0000001504067219 */ /* 0x000fe200000006ff */
[----:B------:R-:W-:-:S05]  /*54210*/  IMAD.WIDE.U32 R4, R13, 0x8, R8 ;  /* 0x000000080d047825 */ /* 0x000fca00078e0008 */
[----:B------:R0:W-:Y:S02]  /*54220*/  REDG.E.OR.64.STRONG.GPU desc[UR4][R4.64], R6 ;  /* 0x000000060400798e */ /* 0x0001e4000f12e504 */
.L_x_1488:
[----:B------:R-:W-:Y:S05]  /*54230*/  BSYNC.RECONVERGENT B0 ;  /* 0x0000000000007941 */ /* 0x000fea0003800200 */
.L_x_1486:
        /* <DEDUP_REMOVED lines=43> */
.L_x_1490:
[CC--:B------:R-:W-:Y:S01]  /*544f0*/  SHF.L.U64.HI R7, R6.reuse, R21.reuse, R12 ;  /* 0x0000001506077219 */ /* 0x0c0fe2000001020c */
[----:B------:R-:W-:Y:S01]  /*54500*/  IMAD.WIDE.U32 R4, R13, 0x8, R8 ;  /* 0x000000080d047825 */ /* 0x000fe200078e0008 */
[----:B------:R-:W-:-:S05]  /*54510*/  SHF.L.U32 R6, R6, R21, RZ ;  /* 0x0000001506067219 */ /* 0x000fca00000006ff */
[----:B------:R1:W-:Y:S02]  /*54520*/  REDG.E.OR.64.STRONG.GPU desc[UR4][R4.64], R6 ;  /* 0x000000060400798e */ /* 0x0003e4000f12e504 */
.L_x_1491:
[----:B------:R-:W-:Y:S05]  /*54530*/  BSYNC.RECONVERGENT B0 ;  /* 0x0000000000007941 */ /* 0x000fea0003800200 */
.L_x_1489:
        /* <DEDUP_REMOVED lines=56> */
.L_x_1493:
[CC--:B------:R-:W-:Y:S02]  /*548c0*/  SHF.L.U64.HI R7, R4.reuse, R21.reuse, R12 ;  /* 0x0000001504077219 */ /* 0x0c0fe4000001020c */
[----:B------:R-:W-:Y:S01]  /*548d0*/  SHF.L.U32 R6, R4, R21, RZ ;  /* 0x0000001504067219 */ /* 0x000fe200000006ff */
[----:B------:R-:W-:-:S05]  /*548e0*/  IMAD.WIDE.U32 R4, R13, 0x8, R8 ;  /* 0x000000080d047825 */ /* 0x000fca00078e0008 */
[----:B------:R0:W-:Y:S02]  /*548f0*/  REDG.E.OR.64.STRONG.GPU desc[UR4][R4.64], R6 ;  /* 0x000000060400798e */ /* 0x0001e4000f12e504 */
.L_x_1494:
[----:B------:R-:W-:Y:S05]  /*54900*/  BSYNC.RECONVERGENT B0 ;  /* 0x0000000000007941 */ /* 0x000fea0003800200 */
.L_x_1492:
        /* <DEDUP_REMOVED lines=43> */
.L_x_1496:
[CC--:B------:R-:W-:Y:S01]  /*54bc0*/  SHF.L.U64.HI R7, R6.reuse, R21.reuse, R12 ;  /* 0x0000001506077219 */ /* 0x0c0fe2000001020c */
[----:B------:R-:W-:Y:S01]  /*54bd0*/  IMAD.WIDE.U32 R4, R13, 0x8, R8 ;  /* 0x000000080d047825 */ /* 0x000fe200078e0008 */
[----:B------:R-:W-:-:S05]  /*54be0*/  SHF.L.U32 R6, R6, R21, RZ ;  /* 0x0000001506067219 */ /* 0x000fca00000006ff */
[----:B------:R1:W-:Y:S02]  /*54bf0*/  REDG.E.OR.64.STRONG.GPU desc[UR4][R4.64], R6 ;  /* 0x000000060400798e */ /* 0x0003e4000f12e504 */
.L_x_1497:
[----:B------:R-:W-:Y:S05]  /*54c00*/  BSYNC.RECONVERGENT B0 ;  /* 0x0000000000007941 */ /* 0x000fea0003800200 */
.L_x_1495:
        /* <DEDUP_REMOVED lines=56> */
.L_x_1499:
[CC--:B------:R-:W-:Y:S02]  /*54f90*/  SHF.L.U64.HI R7, R4.reuse, R21.reuse, R12 ;  /* 0x0000001504077219 */ /* 0x0c0fe4000001020c */
[----:B------:R-:W-:Y:S01]  /*54fa0*/  SHF.L.U32 R6, R4, R21, RZ ;  /* 0x0000001504067219 */ /* 0x000fe200000006ff */
[----:B------:R-:W-:-:S05]  /*54fb0*/  IMAD.WIDE.U32 R4, R13, 0x8, R8 ;  /* 0x000000080d047825 */ /* 0x000fca00078e0008 */
[----:B------:R0:W-:Y:S02]  /*54fc0*/  REDG.E.OR.64.STRONG.GPU desc[UR4][R4.64], R6 ;  /* 0x000000060400798e */ /* 0x0001e4000f12e504 */
.L_x_1500:
[----:B------:R-:W-:Y:S05]  /*54fd0*/  BSYNC.RECONVERGENT B0 ;  /* 0x0000000000007941 */ /* 0x000fea0003800200 */
.L_x_1498:
        /* <DEDUP_REMOVED lines=43> */
.L_x_1502:
[CC--:B------:R-:W-:Y:S01]  /*55290*/  SHF.L.U64.HI R7, R6.reuse, R21.reuse, R12 ;  /* 0x0000001506077219 */ /* 0x0c0fe2000001020c */
[----:B------:R-:W-:Y:S01]  /*552a0*/  IMAD.WIDE.U32 R4, R13, 0x8, R8 ;  /* 0x000000080d047825 */ /* 0x000fe200078e0008 */
[----:B------:R-:W-:-:S05]  /*552b0*/  SHF.L.U32 R6, R6, R21, RZ ;  /* 0x0000001506067219 */ /* 0x000fca00000006ff */
[----:B------:R1:W-:Y:S02]  /*552c0*/  REDG.E.OR.64.STRONG.GPU desc[UR4][R4.64], R6 ;  /* 0x000000060400798e */ /* 0x0003e4000f12e504 */
.L_x_1503:
[----:B------:R-:W-:Y:S05]  /*552d0*/  BSYNC.RECONVERGENT B0 ;  /* 0x0000000000007941 */ /* 0x000fea0003800200 */
.L_x_1501:
        /* <DEDUP_REMOVED lines=56> */
.L_x_1505:
[CC--:B------:R-:W-:Y:S02]  /*55660*/  SHF.L.U64.HI R7, R4.reuse, R21.reuse, R12 ;  /* 0x0000001504077219 */ /* 0x0c0fe4000001020c */
[----:B------:R-:W-:Y:S01]  /*55670*/  SHF.L.U32 R6, R4, R21, RZ ;  /* 0x0000001504067219 */ /* 0x000fe200000006ff */
[----:B------:R-:W-:-:S05]  /*55680*/  IMAD.WIDE.U32 R4, R13, 0x8, R8 ;  /* 0x000000080d047825 */ /* 0x000fca00078e0008 */
[----:B------:R0:W-:Y:S02]  /*55690*/  REDG.E.OR.64.STRONG.GPU desc[UR4][R4.64], R6 ;  /* 0x000000060400798e */ /* 0x0001e4000f12e504 */
.L_x_1506:
[----:B------:R-:W-:Y:S05]  /*556a0*/  BSYNC.RECONVERGENT B0 ;  /* 0x0000000000007941 */ /* 0x000fea0003800200 */
.L_x_1504:
[----:B------:R-:W2:Y:S04]  /*556b0*/  LDG.E.64.CONSTANT R12, desc[UR4][R2.64+0x1d00] ;  /* 0x001d0004020c7981 */ /* 0x000ea8000c1e9b00 */
[----:B01----:R-:W3:Y:S04]  /*556c0*/  LDG.E.64.CONSTANT R6, desc[UR4][R2.64+0x1e00] ;  /* 0x001e000402067981 */ /* 0x003ee8000c1e9b00 */
[----:B------:R0:W4:Y:S01]  /*556d0*/  LDG.E.64.CONSTANT R4, desc[UR4][R2.64+0x1f00] ;  /* 0x001f000402047981 */ /* 0x000122000c1e9b00 */
[C---:B------:R-:W-:Y:S02]  /*556e0*/  VIADD R10, R0.reuse, 0x63b ;  /* 0x0000063b000a7836 */ /* 0x040fe40000000000 */
[----:B------:R-:W-:-:S02]  /*556f0*/  VIADD R16, R0, 0x672 ;  /* 0x0000067200107836 */ /* 0x000fc40000000000 */
[----:B------:R-:W-:Y:S01]  /*55700*/  VIADD R0, R0, 0x6a9 ;  /* 0x000006a900007836 */ /* 0x000fe20000000000 */
[----:B------:R-:W-:Y:S02]  /*55710*/  LOP3.LUT R17, R10, 0x3b, RZ, 0xc0, !PT ;  /* 0x0000003b0a117812 */ /* 0x000fe400078ec0ff */
[----:B------:R-:W-:Y:S02]  /*55720*/  LOP3.LUT R19, R16, 0x32, RZ, 0xc0, !PT ;  /* 0x0000003210137812 */ /* 0x000fe400078ec0ff */
[----:B------:R-:W-:Y:S02]  /*55730*/  LOP3.LUT R21, R0, 0x29, RZ, 0xc0, !PT ;  /* 0x0000002900157812 */ /* 0x000fe400078ec0ff */
[----:B------:R-:W-:Y:S02]  /*55740*/  SHF.R.U32.HI R11, RZ, 0x6, R10 ;  /* 0x00000006ff0b7819 */ /* 0x000fe4000001160a */
[----:B------:R-:W-:Y:S02]  /*55750*/  ISETP.NE.AND P0, PT, R21, 0x9, PT ;  /* 0x000000091500780c */ /* 0x000fe40003f05270 */
[----:B0-----:R-:W-:Y:S01]  /*55760*/  SHF.R.U32.HI R3, RZ, 0x6, R16 ;  /* 0x00000006ff037819 */ /* 0x001fe20000011610 */
[----:B------:R-:W-:Y:S01]  /*55770*/  IMAD.WIDE.U32 R10, R11, 0x8, R8 ;  /* 0x000000080b0a7825 */ /* 0x000fe200078e0008 */
[----:B--2---:R-:W-:-:S02]  /*55780*/  LOP3.LUT R18, R13, 0x7fffff, RZ, 0xc0, !PT ;  /* 0x007fffff0d127812 */ /* 0x004fc400078ec0ff */
[----:B------:R-:W-:Y:S02]  /*55790*/  IADD3 R13, PT, PT, -R17, 0x40, RZ ;  /* 0x00000040110d7810 */ /* 0x000fe40007ffe1ff */
[----:B---3--:R-:W-:Y:S02]  /*557a0*/  LOP3.LUT R2, R7, 0x7fffff, RZ, 0xc0, !PT ;  /* 0x007fffff07027812 */ /* 0x008fe400078ec0ff */
[----:B------:R-:W-:Y:S02]  /*557b0*/  IADD3 R7, PT, PT, -R19, 0x40, RZ ;  /* 0x0000004013077810 */ /* 0x000fe40007ffe1ff */
[CC--:B------:R-:W-:Y:S02]  /*557c0*/  SHF.L.U64.HI R15, R12.reuse, R17.reuse, R18 ;  /* 0x000000110c0f7219 */ /* 0x0c0fe40000010212 */
[----:B------:R-:W-:Y:S02]  /*557d0*/  SHF.L.U32 R14, R12, R17, RZ ;  /* 0x000000110c0e7219 */ /* 0x000fe400000006ff */
[----:B------:R-:W-:-:S02]  /*557e0*/  SHF.L.U64.HI R17, R6, R19, R2 ;  /* 0x0000001306117219 */ /* 0x000fc40000010202 */
[----:B------:R-:W-:Y:S01]  /*557f0*/  SHF.L.U32 R16, R6, R19, RZ ;  /* 0x0000001306107219 */ /* 0x000fe200000006ff */
[----:B------:R0:W-:Y:S01]  /*55800*/  REDG.E.OR.64.STRONG.GPU desc[UR4][R10.64], R14 ;  /* 0x0000000e0a00798e */ /* 0x0001e2000f12e504 */
[----:B------:R-:W-:Y:S02]  /*55810*/  SHF.R.U64 R12, R12, R13, R18 ;  /* 0x0000000d0c0c7219 */ /* 0x000fe40000001212 */
[----:B------:R-:W-:Y:S02]  /*55820*/  SHF.R.U64 R6, R6, R7, R2 ;  /* 0x0000000706067219 */ /* 0x000fe40000001202 */
[----:B------:R-:W-:Y:S02]  /*55830*/  SHF.R.U32.HI R13, RZ, R13, R18 ;  /* 0x0000000dff0d7219 */ /* 0x000fe40000011612 */
[----:B------:R-:W-:Y:S01]  /*55840*/  SHF.R.U32.HI R7, RZ, R7, R2 ;  /* 0x00000007ff077219 */ /* 0x000fe20000011602 */
[----:B------:R-:W-:Y:S02]  /*55850*/  IMAD.WIDE.U32 R2, R3, 0x8, R8 ;  /* 0x0000000803027825 */ /* 0x000fe400078e0008 */
[----:B------:R1:W-:Y:S04]  /*55860*/  REDG.E.OR.64.STRONG.GPU desc[UR4][R10.64+0x8], R12 ;  /* 0x0000080c0a00798e */ /* 0x0003e8000f12e504 */
[----:B------:R1:W-:Y:S01]  /*55870*/  REDG.E.OR.64.STRONG.GPU desc[UR4][R2.64], R16 ;  /* 0x000000100200798e */ /* 0x0003e2000f12e504 */
[----:B0-----:R-:W-:-:S03]  /*55880*/  SHF.R.U32.HI R15, RZ, 0x6, R0 ;  /* 0x00000006ff0f7819 */ /* 0x001fc60000011600 */
[----:B------:R1:W-:Y:S01]  /*55890*/  REDG.E.OR.64.STRONG.GPU desc[UR4][R2.64+0x8], R6 ;  /* 0x000008060200798e */ /* 0x0003e2000f12e504 */
[----:B----4-:R-:W-:Y:S01]  /*558a0*/  LOP3.LUT R0, R5, 0x7fffff, RZ, 0xc0, !PT ;  /* 0x007fffff05007812 */ /* 0x010fe200078ec0ff */
[----:B------:R-:W-:Y:S06]  /*558b0*/  @!P0 BRA `(.L_x_1507) ;  /* 0x0000000000248947 */ /* 0x000fec0003800000 */
[----:B------:R-:W-:Y:S01]  /*558c0*/  IADD3 R5, PT, PT, -R21, 0x40, RZ ;  /* 0x0000004015057810 */ /* 0x000fe20007ffe1ff */
[----:B------:R-:W-:Y:S01]  /*558d0*/  IMAD.WIDE.U32 R8, R15, 0x8, R8 ;  /* 0x000000080f087825 */ /* 0x000fe200078e0008 */
[CCC-:B-1----:R-:W-:Y:S02]  /*558e0*/  SHF.L.U64.HI R3, R4.reuse, R21.reuse, R0.reuse ;  /* 0x0000001504037219 */ /* 0x1c2fe40000010200 */
[C---:B------:R-:W-:Y:S02]  /*558f0*/  SHF.L.U32 R2, R4.reuse, R21, RZ ;  /* 0x0000001504027219 */ /* 0x040fe400000006ff */
[-CC-:B------:R-:W-:Y:S02]  /*55900*/  SHF.R.U64 R4, R4, R5.reuse, R0.reuse ;  /* 0x0000000504047219 */ /* 0x180fe40000001200 */
[----:B------:R-:W-:Y:S01]  /*55910*/  SHF.R.U32.HI R5, RZ, R5, R0 ;  /* 0x00000005ff057219 */ /* 0x000fe20000011600 */
[----:B------:R-:W-:Y:S04]  /*55920*/  REDG.E.OR.64.STRONG.GPU desc[UR4][R8.64], R2 ;  /* 0x000000020800798e */ /* 0x000fe8000f12e504 */
[----:B------:R-:W-:Y:S01]  /*55930*/  REDG.E.OR.64.STRONG.GPU desc[UR4][R8.64+0x8], R4 ;  /* 0x000008040800798e */ /* 0x000fe2000f12e504 */
[----:B------:R-:W-:Y:S05]  /*55940*/  EXIT ;  /* 0x000000000000794d */ /* 0x000fea0003800000 */
.L_x_1507:
[C---:B-1----:R-:W-:Y:S01]  /*55950*/  SHF.L.U64.HI R3, R4.reuse, 0x9, R0 ;  /* 0x0000000904037819 */ /* 0x042fe20000010200 */
[----:B------:R-:W-:Y:S02]  /*55960*/  IMAD.SHL.U32 R2, R4, 0x200, RZ ;  /* 0x0000020004027824 */ /* 0x000fe400078e00ff */
[----:B------:R-:W-:-:S05]  /*55970*/  IMAD.WIDE.U32 R8, R15, 0x8, R8 ;  /* 0x000000080f087825 */ /* 0x000fca00078e0008 */
[----:B------:R-:W-:Y:S01]  /*55980*/  REDG.E.OR.64.STRONG.GPU desc[UR4][R8.64], R2 ;  /* 0x000000020800798e */ /* 0x000fe2000f12e504 */
[----:B------:R-:W-:Y:S05]  /*55990*/  EXIT ;  /* 0x000000000000794d */ /* 0x000fea0003800000 */
.L_x_1352:
        /* <DEDUP_REMOVED lines=20> */
[----:B------:R-:W5:Y:S03]  /*55ae0*/  LDG.E.64.CONSTANT R22, desc[UR4][R2.64+0x800] ;  /* 0x0008000402167981 */ /* 0x000f66000c1e9b00 */
[----:B------:R-:W-:-:S04]  /*55af0*/  IMAD.WIDE.U32 R20, R21, 0x8, R8 ;  /* 0x0000000815147825 */ /* 0x000fc800078e0008 */
[----:B------:R-:W-:Y:S02]  /*55b00*/  IMAD.MOV.U32 R28, RZ, RZ, RZ ;  /* 0x000000ffff1c7224 */ /* 0x000fe400078e00ff */
[----:B------:R-:W-:Y:S02]  /*55b10*/  IMAD.MOV.U32 R36, RZ, RZ, RZ ;  /* 0x000000ffff247224 */ /* 0x000fe400078e00ff */
[C---:B--2---:R-:W-:Y:S01]  /*55b20*/  IMAD.SHL.U32 R29, R10.reuse, 0x4000000, RZ ;  /* 0x040000000a1d7824 */ /* 0x044fe200078e00ff */
[--C-:B------:R-:W-:Y:S01]  /*55b30*/  SHF.R.U64 R30, R10, 0x6, R11.reuse ;  /* 0x000000060a1e7819 */ /* 0x100fe2000000120b */
[----:B------:R-:W-:Y:S01]  /*55b40*/  VIADD R10, R0, 0x74 ;  /* 0x00000074000a7836 */ /* 0x000fe20000000000 */
[----:B------:R-:W-:Y:S02]  /*55b50*/  SHF.R.U32.HI R26, RZ, 0x6, R11 ;  /* 0x00000006ff1a7819 */ /* 0x000fe4000001160b */
[----:B---3--:R-:W-:Y:S02]  /*55b60*/  LOP3.LUT R25, R25, 0x3ffffff, RZ, 0xc0, !PT ;  /* 0x03ffffff19197812 */ /* 0x008fe400078ec0ff */
[----:B------:R-:W-:-:S02]  /*55b70*/  SHF.R.U32.HI R35, RZ, 0x6, R10 ;  /* 0x00000006ff237819 */ /* 0x000fc4000001160a */
[----:B------:R-:W2:Y:S01]  /*55b80*/  LDG.E.64.CONSTANT R10, desc[UR4][R2.64+0x900] ;  /* 0x00090004020a7981 */ /* 0x000ea2000c1e9b00 */
[----:B------:R-:W-:Y:S02]  /*55b90*/  LOP3.LUT R31, R26, 0xfffff, RZ, 0xc0, !PT ;  /* 0x000fffff1a1f7812 */ /* 0x000fe400078ec0ff */
[C-C-:B----4-:R-:W-:Y:S01]  /*55ba0*/  SHF.R.U64 R26, R14.reuse, 0xc, R15.reuse ;  /* 0x0000000c0e1a7819 */ /* 0x150fe2000000120f */
[----:B------:R0:W-:Y:S04]  /*55bb0*/  REDG.E.OR.64.STRONG.GPU desc[UR4][R20.64], R24 ;  /* 0x000000181400798e */ /* 0x0001e8000f12e504 */
[----:B------:R-:W-:Y:S04]  /*55bc0*/  REDG.E.OR.64.STRONG.GPU desc[UR4][R20.64], R28 ;  /* 0x0000001c1400798e */ /* 0x000fe8000f12e504 */
[----:B------:R5:W-:Y:S01]  /*55bd0*/  REDG.E.OR.64.STRONG.GPU desc[UR4][R20.64+0x8], R30 ;  /* 0x0000081e1400798e */ /* 0x000be2000f12e504 */
[----:B0-----:R-:W-:Y:S01]  /*55be0*/  IMAD.SHL.U32 R25, R14, 0x100000, RZ ;  /* 0x001000000e197824 */ /* 0x001fe200078e00ff */
[----:B------:R-:W-:-:S02]  /*55bf0*/  SHF.R.U32.HI R24, RZ, 0xc, R15 ;  /* 0x0000000cff187819 */ /* 0x000fc4000001160f */
[----:B------:R-:W3:Y:S01]  /*55c00*/  LDG.E.64.CONSTANT R14, desc[UR4][R2.64+0xa00] ;  /* 0x000a0004020e7981 */ /* 0x000ee2000c1e9b00 */
[----:B------:R-:W-:Y:S01]  /*55c10*/  IMAD.WIDE.U32 R34, R35, 0x8, R8 ;  /* 0x0000000823227825 */ /* 0x000fe200078e0008 */
[----:B------:R-:W-:Y:S02]  /*55c20*/  LOP3.LUT R27, R24, 0x3fff, RZ, 0xc0, !PT ;  /* 0x00003fff181b7812 */ /* 0x000fe400078ec0ff */
[--C-:B-----5:R-:W-:Y:S01]  /*55c30*/  SHF.R.U32.HI R20, RZ, 0x12, R19.reuse ;  /* 0x00000012ff147819 */ /* 0x120fe20000011613 */
[----:B------:R-:W-:Y:S01]  /*55c40*/  IMAD.MOV.U32 R24, RZ, RZ, RZ ;  /* 0x000000ffff187224 */ /* 0x000fe200078e00ff */
[----:B------:R-:W-:Y:S02]  /*55c50*/  SHF.R.U64 R30, R18, 0x12, R19 ;  /* 0x00000012121e7819 */ /* 0x000fe40000001213 */
[----:B------:R-:W-:Y:S01]  /*55c60*/  LOP3.LUT R31, R20, 0xff, RZ, 0xc0, !PT ;  /* 0x000000ff141f7812 */ /* 0x000fe200078ec0ff */
[----:B------:R-:W-:Y:S01]  /*55c70*/  VIADD R20, R0, 0xe8 ;  /* 0x000000e800147836 */ /* 0x000fe20000000000 */
[----:B------:R0:W-:Y:S01]  /*55c80*/  REDG.E.OR.64.STRONG.GPU desc[UR4][R34.64], R24 ;  /* 0x000000182200798e */ /* 0x0001e2000f12e504 */
[----:B------:R-:W-:-:S03]  /*55c90*/  IMAD.SHL.U32 R29, R18, 0x4000, RZ ;  /* 0x00004000121d7824 */ /* 0x000fc600078e00ff */
[----:B------:R-:W4:Y:S01]  /*55ca0*/  LDG.E.64.CONSTANT R18, desc[UR4][R2.64+0xb00] ;  /* 0x000b000402127981 */ /* 0x000f22000c1e9b00 */
[----:B------:R-:W-:-:S03]  /*55cb0*/  IMAD.SHL.U32 R37, R16, 0x100, RZ ;  /* 0x0000010010257824 */ /* 0x000fc600078e00ff */
[----:B------:R1:W-:Y:S01]  /*55cc0*/  REDG.E.OR.64.STRONG.GPU desc[UR4][R34.64+0x8], R26 ;  /* 0x0000081a2200798e */ /* 0x0003e2000f12e504 */
[----:B0-----:R-:W-:-:S03]  /*55cd0*/  SHF.R.U32.HI R25, RZ, 0x6, R20 ;  /* 0x00000006ff197819 */ /* 0x001fc60000011614 */
[----:B------:R-:W5:Y:S01]  /*55ce0*/  LDG.E.64.CONSTANT R20, desc[UR4][R2.64+0xc00] ;  /* 0x000c000402147981 */ /* 0x000f62000c1e9b00 */
[--C-:B-1----:R-:W-:Y:S02]  /*55cf0*/  SHF.R.U32.HI R26, RZ, 0x18, R17.reuse ;  /* 0x00000018ff1a7819 */ /* 0x102fe40000011611 */
[----:B------:R-:W-:Y:S02]  /*55d00*/  SHF.R.U64 R34, R16, 0x18, R17 ;  /* 0x0000001810227819 */ /* 0x000fe40000001211 */
[----:B------:R-:W5:Y:S01]  /*55d10*/  LDG.E.64.CONSTANT R16, desc[UR4][R2.64+0xd00] ;  /* 0x000d000402107981 */ /* 0x000f62000c1e9b00 */
[----:B------:R-:W-:-:S05]  /*55d20*/  VIADD R28, R0, 0xae ;  /* 0x000000ae001c7836 */ /* 0x000fca0000000000 */
[----:B------:R-:W-:Y:S01]  /*55d30*/  SHF.R.U32.HI R33, RZ, 0x6, R28 ;  /* 0x00000006ff217819 */ /* 0x000fe2000001161c */
[----:B------:R-:W-:Y:S01]  /*55d40*/  IMAD.MOV.U32 R28, RZ, RZ, RZ ;  /* 0x000000ffff1c7224 */ /* 0x000fe200078e00ff */
[----:B------:R-:W-:Y:S01]  /*55d50*/  LOP3.LUT R35, R26, 0x3, RZ, 0xc0, !PT ;  /* 0x000000031a237812 */ /* 0x000fe200078ec0ff */
[----:B------:R-:W-:-:S04]  /*55d60*/  IMAD.WIDE.U32 R24, R25, 0x8, R8 ;  /* 0x0000000819187825 */ /* 0x000fc800078e0008 */
[----:B------:R-:W-:-:S05]  /*55d70*/  IMAD.WIDE.U32 R32, R33, 0x8, R8 ;  /* 0x0000000821207825 */ /* 0x000fca00078e0008 */
[----:B------:R0:W-:Y:S01]  /*55d80*/  REDG.E.OR.64.STRONG.GPU desc[UR4][R32.64], R28 ;  /* 0x0000001c2000798e */ /* 0x0001e2000f12e504 */
[----:B------:R-:W-:-:S03]  /*55d90*/  VIADD R26, R0, 0x122 ;  /* 0x00000122001a7836 */ /* 0x000fc60000000000 */
[----:B------:R1:W-:Y:S04]  /*55da0*/  REDG.E.OR.64.STRONG.GPU desc[UR4][R32.64+0x8], R30 ;  /* 0x0000081e2000798e */ /* 0x0003e8000f12e504 */
[----:B------:R-:W-:Y:S04]  /*55db0*/  REDG.E.OR.64.STRONG.GPU desc[UR4][R24.64], R36 ;  /* 0x000000241800798e */ /* 0x000fe8000f12e504 */
[----:B------:R1:W-:Y:S01]  /*55dc0*/  REDG.E.OR.64.STRONG.GPU desc[UR4][R24.64+0x8], R34 ;  /* 0x000008221800798e */ /* 0x0003e2000f12e504 */
[----:B0-----:R-:W-:Y:S01]  /*55dd0*/  SHF.R.U32.HI R29, RZ, 0x6, R26 ;  /* 0x00000006ff1d7819 */ /* 0x001fe2000001161a */
[C---:B------:R-:W-:Y:S01]  /*55de0*/  IMAD.SHL.U32 R27, R4.reuse, 0x4, RZ ;  /* 0x00000004041b7824 */ /* 0x040fe200078e00ff */
[----:B-1----:R-:W-:Y:S01]  /*55df0*/  SHF.R.U64 R32, R4, 0x1e, R5 ;  /* 0x0000001e04207819 */ /* 0x002fe20000001205 */
[----:B------:R-:W-:-:S03]  /*55e00*/  VIADD R24, R0, 0x15c ;  /* 0x0000015c00187836 */ /* 0x000fc60000000000 */
[----:B------:R-:W-:Y:S01]  /*55e10*/  LOP3.LUT R32, R32, 0xfffffff, RZ, 0xc0, !PT ;  /* 0x0fffffff20207812 */ /* 0x000fe200078ec0ff */
[----:B------:R-:W-:Y:S01]  /*55e20*/  IMAD.WIDE.U32 R28, R29, 0x8, R8 ;  /* 0x000000081d1c7825 */ /* 0x000fe200078e0008 */
[----:B------:R-:W5:Y:S01]  /*55e30*/  LDG.E.64.CONSTANT R4, desc[UR4][R2.64+0xe00] ;  /* 0x000e000402047981 */ /* 0x000f62000c1e9b00 */
[----:B------:R-:W-:Y:S02]  /*55e40*/  SHF.R.U32.HI R31, RZ, 0x6, R24 ;  /* 0x00000006ff1f7819 */ /* 0x000fe40000011618 */
[----:B------:R-:W-:Y:S01]  /*55e50*/  IMAD.MOV.U32 R26, RZ, RZ, RZ ;  /* 0x000000ffff1a7224 */ /* 0x000fe200078e00ff */
[--C-:B------:R-:W-:Y:S01]  /*55e60*/  SHF.R.U32.HI R24, RZ, 0x4, R7.reuse ;  /* 0x00000004ff187819 */ /* 0x100fe20000011607 */
[----:B------:R-:W-:Y:S01]  /*55e70*/  IMAD.MOV.U32 R33, RZ, RZ, RZ ;  /* 0x000000ffff217224 */ /* 0x000fe200078e00ff */
[C---:B------:R-:W-:Y:S01]  /*55e80*/  SHF.L.U64.HI R7, R6.reuse, 0x1c, R7 ;  /* 0x0000001c06077819 */ /* 0x040fe20000010207 */
[----:B------:R-:W-:Y:S01]  /*55e90*/  IMAD.SHL.U32 R6, R6, 0x10000000, RZ ;  /* 0x1000000006067824 */ /* 0x000fe200078e00ff */
[----:B------:R-:W-:Y:S01]  /*55ea0*/  REDG.E.OR.64.STRONG.GPU desc[UR4][R28.64], R26 ;  /* 0x0000001a1c00798e */ /* 0x000fe2000f12e504 */
[----:B------:R-:W-:Y:S01]  /*55eb0*/  IMAD.WIDE.U32 R30, R31, 0x8, R8 ;  /* 0x000000081f1e7825 */ /* 0x000fe200078e0008 */
[----:B------:R-:W-:-:S02]  /*55ec0*/  LOP3.LUT R24, R24, 0x3fffff, RZ, 0xc0, !PT ;  /* 0x003fffff18187812 */ /* 0x000fc400078ec0ff */
[----:B------:R-:W-:Y:S01]  /*55ed0*/  REDG.E.OR.64.STRONG.GPU desc[UR4][R28.64+0x8], R32 ;  /* 0x000008201c00798e */ /* 0x000fe2000f12e504 */
[----:B------:R-:W-:-:S03]  /*55ee0*/  IMAD.MOV.U32 R25, RZ, RZ, RZ ;  /* 0x000000ffff197224 */ /* 0x000fc600078e00ff */
[----:B------:R0:W-:Y:S04]  /*55ef0*/  REDG.E.OR.64.STRONG.GPU desc[UR4][R30.64], R6 ;  /* 0x000000061e00798e */ /* 0x0001e8000f12e504 */
[----:B------:R1:W-:Y:S01]  /*55f00*/  REDG.E.OR.64.STRONG.GPU desc[UR4][R30.64+0x8], R24 ;  /* 0x000008181e00798e */ /* 0x0003e2000f12e504 */
[----:B0-----:R-:W-:-:S05]  /*55f10*/  VIADD R6, R0, 0x1d0 ;  /* 0x000001d000067836 */ /* 0x001fca0000000000 */
[----:B-1----:R-:W-:Y:S02]  /*55f20*/  SHF.R.U32.HI R25, RZ, 0x6, R6 ;  /* 0x00000006ff197819 */ /* 0x002fe40000011606 */
[----:B------:R-:W5:Y:S01]  /*55f30*/  LDG.E.64.CONSTANT R6, desc[UR4][R2.64+0xf00] ;  /* 0x000f000402067981 */ /* 0x000f62000c1e9b00 */
[----:B------:R-:W-:Y:S01]  /*55f40*/  VIADD R26, R0, 0x196 ;  /* 0x00000196001a7836 */ /* 0x000fe20000000000 */
[----:B------:R-:W-:-:S04]  /*55f50*/  SHF.L.U64.HI R27, R12, 0x16, R13 ;  /* 0x000000160c1b7819 */ /* 0x000fc8000001020d */
[----:B------:R-:W-:Y:S01]  /*55f60*/  SHF.R.U32.HI R29, RZ, 0x6, R26 ;  /* 0x00000006ff1d7819 */ /* 0x000fe2000001161a */
[----:B------:R-:W-:Y:S01]  /*55f70*/  IMAD.SHL.U32 R26, R12, 0x400000, RZ ;  /* 0x004000000c1a7824 */ /* 0x000fe200078e00ff */
[----:B------:R-:W-:Y:S01]  /*55f80*/  SHF.R.U32.HI R12, RZ, 0xa, R13 ;  /* 0x0000000aff0c7819 */ /* 0x000fe2000001160d */
[----:B------:R-:W-:Y:S01]  /*55f90*/  IMAD.WIDE.U32 R24, R25, 0x8, R8 ;  /* 0x0000000819187825 */ /* 0x000fe200078e0008 */
[----:B------:R-:W-:Y:S02]  /*55fa0*/  SHF.L.U64.HI R13, R22, 0x10, R23 ;  /* 0x00000010160d7819 */ /* 0x000fe40000010217 */
[----:B------:R-:W-:Y:S01]  /*55fb0*/  LOP3.LUT R32, R12, 0xffff, RZ, 0xc0, !PT ;  /* 0x0000ffff0c207812 */ /* 0x000fe200078ec0ff */
[----:B------:R-:W-:Y:S01]  /*55fc0*/  IMAD.WIDE.U32 R28, R29, 0x8, R8 ;  /* 0x000000081d1c7825 */ /* 0x000fe200078e0008 */
[----:B------:R-:W-:-:S03]  /*55fd0*/  SHF.R.U32.HI R23, RZ, 0x10, R23 ;  /* 0x00000010ff177819 */ /* 0x000fc60000011617 */
[----:B------:R-:W-:Y:S01]  /*55fe0*/  IMAD.U32 R12, R22, 0x10000, RZ ;  /* 0x00010000160c7824 */ /* 0x000fe200078e00ff */
[----:B------:R-:W-:Y:S01]  /*55ff0*/  REDG.E.OR.64.STRONG.GPU desc[UR4][R28.64], R26 ;  /* 0x0000001a1c00798e */ /* 0x000fe2000f12e504 */
[----:B------:R-:W-:Y:S01]  /*56000*/  LOP3.LUT R22, R23, 0x3ff, RZ, 0xc0, !PT ;  /* 0x000003ff17167812 */ /* 0x000fe200078ec0ff */
[----:B------:R-:W-:Y:S02]  /*56010*/  VIADD R23, R0, 0x20a ;  /* 0x0000020a00177836 */ /* 0x000fe40000000000 */
[----:B------:R0:W-:Y:S04]  /*56020*/  REDG.E.OR.64.STRONG.GPU desc[UR4][R28.64+0x8], R32 ;  /* 0x000008201c00798e */ /* 0x0001e8000f12e504 */
[----:B------:R1:W-:Y:S01]  /*56030*/  REDG.E.OR.64.STRONG.GPU desc[UR4][R24.64], R12 ;  /* 0x0000000c1800798e */ /* 0x0003e2000f12e504 */
[----:B------:R-:W-:Y:S01]  /*56040*/  SHF.R.U32.HI R31, RZ, 0x6, R23 ;  /* 0x00000006ff1f7819 */ /* 0x000fe20000011617 */
[----:B------:R-:W-:-:S02]  /*56050*/  IMAD.MOV.U32 R23, RZ, RZ, RZ ;  /* 0x000000ffff177224 */ /* 0x000fc400078e00ff */
[----:B0-----:R-:W-:-:S03]  /*56060*/  VIADD R28, R0, 0x244 ;  /* 0x00000244001c7836 */ /* 0x001fc60000000000 */
[----:B------:R0:W-:Y:S04]  /*56070*/  REDG.E.OR.64.STRONG.GPU desc[UR4][R24.64+0x8], R22 ;  /* 0x000008161800798e */ /* 0x0001e8000f12e504 */
[----:B-1----:R-:W5:Y:S01]  /*56080*/  LDG.E.64.CONSTANT R12, desc[UR4][R2.64+0x1100] ;  /* 0x00110004020c7981 */ /* 0x002f62000c1e9b00 */
[----:B------:R-:W-:Y:S01]  /*56090*/  SHF.R.U32.HI R33, RZ, 0x6, R28 ;  /* 0x00000006ff217819 */ /* 0x000fe2000001161c */
[----:B------:R-:W-:-:S04]  /*560a0*/  IMAD.WIDE.U32 R30, R31, 0x8, R8 ;  /* 0x000000081f1e7825 */ /* 0x000fc800078e0008 */
[----:B------:R-:W-:Y:S02]  /*560b0*/  IMAD.MOV.U32 R35, RZ, RZ, RZ ;  /* 0x000000ffff237224 */ /* 0x000fe400078e00ff */
[----:B------:R-:W-:-:S04]  /*560c0*/  IMAD.WIDE.U32 R32, R33, 0x8, R8 ;  /* 0x0000000821207825 */ /* 0x000fc800078e0008 */
[----:B0-----:R-:W-:Y:S01]  /*560d0*/  VIADD R22, R0, 0x27e ;  /* 0x0000027e00167836 */ /* 0x001fe20000000000 */
[--C-:B--2---:R-:W-:Y:S01]  /*560e0*/  SHF.R.U32.HI R34, RZ, 0x16, R11.reuse ;  /* 0x00000016ff227819 */ /* 0x104fe2000001160b */
[C---:B------:R-:W-:Y:S01]  /*560f0*/  IMAD.SHL.U32 R26, R10.reuse, 0x400, RZ ;  /* 0x000004000a1a7824 */ /* 0x040fe200078e00ff */
[----:B------:R-:W-:Y:S02]  /*56100*/  SHF.L.U64.HI R27, R10, 0xa, R11 ;  /* 0x0000000a0a1b7819 */ /* 0x000fe4000001020b */
[----:B------:R-:W2:Y:S01]  /*56110*/  LDG.E.64.CONSTANT R10, desc[UR4][R2.64+0x1000] ;  /* 0x00100004020a7981 */ /* 0x000ea2000c1e9b00 */
[----:B------:R-:W-:-:S03]  /*56120*/  LOP3.LUT R34, R34, 0xf, RZ, 0xc0, !PT ;  /* 0x0000000f22227812 */ /* 0x000fc600078ec0ff */
[----:B------:R0:W-:Y:S04]  /*56130*/  REDG.E.OR.64.STRONG.GPU desc[UR4][R30.64], R26 ;  /* 0x0000001a1e00798e */ /* 0x0001e8000f12e504 */
[----:B------:R1:W-:Y:S01]  /*56140*/  REDG.E.OR.64.STRONG.GPU desc[UR4][R30.64+0x8], R34 ;  /* 0x000008221e00798e */ /* 0x0003e2000f12e504 */
[C---:B---3--:R-:W-:Y:S01]  /*56150*/  SHF.L.U64.HI R15, R14.reuse, 0x4, R15 ;  /* 0x000000040e0f7819 */ /* 0x048fe2000001020f */
[----:B------:R-:W-:-:S03]  /*56160*/  IMAD.SHL.U32 R14, R14, 0x10, RZ ;  /* 0x000000100e0e7824 */ /* 0x000fc600078e00ff */
[----:B------:R-:W-:Y:S02]  /*56170*/  LOP3.LUT R29, R15, 0x3fffffff, RZ, 0xc0, !PT ;  /* 0x3fffffff0f1d7812 */ /* 0x000fe400078ec0ff */
[----:B------:R-:W-:Y:S02]  /*56180*/  LOP3.LUT R28, R14, 0xfffffff0, RZ, 0xc0, !PT ;  /* 0xfffffff00e1c7812 */ /* 0x000fe400078ec0ff */
[----:B------:R-:W3:Y:S01]  /*56190*/  LDG.E.64.CONSTANT R14, desc[UR4][R2.64+0x1200] ;  /* 0x00120004020e7981 */ /* 0x000ee2000c1e9b00 */
[----:B0-----:R-:W-:-:S03]  /*561a0*/  SHF.R.U32.HI R27, RZ, 0x6, R22 ;  /* 0x00000006ff1b7819 */ /* 0x001fc60000011616 */
[----:B------:R5:W-:Y:S01]  /*561b0*/  REDG.E.OR.64.STRONG.GPU desc[UR4][R32.64], R28 ;  /* 0x0000001c2000798e */ /* 0x000be2000f12e504 */
[C---:B----4-:R-:W-:Y:S01]  /*561c0*/  IMAD.SHL.U32 R23, R18.reuse, 0x40000000, RZ ;  /* 0x4000000012177824 */ /* 0x050fe200078e00ff */
[--C-:B------:R-:W-:Y:S01]  /*561d0*/  SHF.R.U64 R24, R18, 0x2, R19.reuse ;  /* 0x0000000212187819 */ /* 0x100fe20000001213 */
[----:B------:R-:W-:Y:S01]  /*561e0*/  VIADD R18, R0, 0x2b8 ;  /* 0x000002b800127836 */ /* 0x000fe20000000000 */
[----:B------:R-:W-:Y:S01]  /*561f0*/  SHF.R.U32.HI R22, RZ, 0x2, R19 ;  /* 0x00000002ff167819 */ /* 0x000fe20000011613 */
[----:B------:R-:W-:-:S03]  /*56200*/  IMAD.WIDE.U32 R26, R27, 0x8, R8 ;  /* 0x000000081b1a7825 */ /* 0x000fc600078e0008 */
[----:B------:R-:W-:Y:S01]  /*56210*/  LOP3.LUT R25, R22, 0xffffff, RZ, 0xc0, !PT ;  /* 0x00ffffff16197812 */ /* 0x000fe200078ec0ff */
[----:B------:R-:W-:Y:S01]  /*56220*/  IMAD.MOV.U32 R22, RZ, RZ, RZ ;  /* 0x000000ffff167224 */ /* 0x000fe200078e00ff */
[----:B-1----:R-:W-:Y:S02]  /*56230*/  SHF.R.U32.HI R31, RZ, 0x6, R18 ;  /* 0x00000006ff1f7819 */ /* 0x002fe40000011612 */
[----:B------:R-:W4:Y:S01]  /*56240*/  LDG.E.64.CONSTANT R18, desc[UR4][R2.64+0x1300] ;  /* 0x0013000402127981 */ /* 0x000f22000c1e9b00 */
[C---:B-----5:R-:W-:Y:S01]  /*56250*/  IMAD.SHL.U32 R29, R20.reuse, 0x1000000, RZ ;  /* 0x01000000141d7824 */ /* 0x060fe200078e00ff */
[--C-:B------:R-:W-:Y:S01]  /*56260*/  SHF.R.U64 R34, R20, 0x8, R21.reuse ;  /* 0x0000000814227819 */ /* 0x100fe20000001215 */
[----:B------:R-:W-:Y:S01]  /*56270*/  VIADD R20, R0, 0x2f2 ;  /* 0x000002f200147836 */ /* 0x000fe20000000000 */
[----:B------:R-:W-:Y:S01]  /*56280*/  SHF.R.U32.HI R28, RZ, 0x8, R21 ;  /* 0x00000008ff1c7819 */ /* 0x000fe20000011615 */
[----:B------:R0:W-:Y:S03]  /*56290*/  REDG.E.OR.64.STRONG.GPU desc[UR4][R26.64], R22 ;  /* 0x000000161a00798e */ /* 0x0001e6000f12e504 */
[----:B------:R-:W-:Y:S01]  /*562a0*/  SHF.R.U32.HI R37, RZ, 0x6, R20 ;  /* 0x00000006ff257819 */ /* 0x000fe20000011614 */
[----:B------:R1:W-:Y:S04]  /*562b0*/  REDG.E.OR.64.STRONG.GPU desc[UR4][R26.64+0x8], R24 ;  /* 0x000008181a00798e */ /* 0x0003e8000f12e504 */
[----:B------:R-:W5:Y:S01]  /*562c0*/  LDG.E.64.CONSTANT R20, desc[UR4][R2.64+0x1400] ;  /* 0x0014000402147981 */ /* 0x000f62000c1e9b00 */
[----:B------:R-:W-:-:S02]  /*562d0*/  SHF.R.U64 R32, R16, 0xe, R17 ;  /* 0x0000000e10207819 */ /* 0x000fc40000001211 */
[----:B0-----:R-:W-:Y:S01]  /*562e0*/  SHF.R.U32.HI R22, RZ, 0xe, R17 ;  /* 0x0000000eff167819 */ /* 0x001fe20000011611 */
[----:B-1----:R-:W-:Y:S02]  /*562f0*/  IMAD.SHL.U32 R27, R16, 0x40000, RZ ;  /* 0x00040000101b7824 */ /* 0x002fe400078e00ff */
[----:B------:R-:W5:Y:S01]  /*56300*/  LDG.E.64.CONSTANT R16, desc[UR4][R2.64+0x1500] ;  /* 0x0015000402107981 */ /* 0x000f62000c1e9b00 */
[----:B------:R-:W-:Y:S01]  /*56310*/  LOP3.LUT R35, R28, 0x3ffff, RZ, 0xc0, !PT ;  /* 0x0003ffff1c237812 */ /* 0x000fe200078ec0ff */
[----:B------:R-:W-:Y:S01]  /*56320*/  IMAD.WIDE.U32 R30, R31, 0x8, R8 ;  /* 0x000000081f1e7825 */ /* 0x000fe200078e0008 */
[----:B------:R-:W-:-:S03]  /*56330*/  LOP3.LUT R33, R22, 0xfff, RZ, 0xc0, !PT ;  /* 0x00000fff16217812 */ /* 0x000fc600078ec0ff */
[----:B------:R-:W-:Y:S02]  /*56340*/  IMAD.MOV.U32 R28, RZ, RZ, RZ ;  /* 0x000000ffff1c7224 */ /* 0x000fe400078e00ff */
[----:B------:R-:W-:-:S03]  /*56350*/  IMAD.WIDE.U32 R36, R37, 0x8, R8 ;  /* 0x0000000825247825 */ /* 0x000fc600078e0008 */
[----:B------:R-:W-:Y:S01]  /*56360*/  REDG.E.OR.64.STRONG.GPU desc[UR4][R30.64], R28 ;  /* 0x0000001c1e00798e */ /* 0x000fe2000f12e504 */
[----:B------:R-:W-:Y:S02]  /*56370*/  IMAD.MOV.U32 R26, RZ, RZ, RZ ;  /* 0x000000ffff1a7224 */ /* 0x000fe400078e00ff */
[----:B------:R-:W-:Y:S01]  /*56380*/  VIADD R22, R0, 0x32c ;  /* 0x0000032c00167836 */ /* 0x000fe20000000000 */
[----:B------:R-:W-:Y:S04]  /*56390*/  REDG.E.OR.64.STRONG.GPU desc[UR4][R30.64+0x8], R34 ;  /* 0x000008221e00798e */ /* 0x000fe8000f12e504 */
[----:B------:R0:W-:Y:S01]  /*563a0*/  REDG.E.OR.64.STRONG.GPU desc[UR4][R36.64], R26 ;  /* 0x0000001a2400798e */ /* 0x0001e2000f12e504 */
[----:B------:R-:W-:-:S03]  /*563b0*/  SHF.R.U32.HI R25, RZ, 0x6, R22 ;  /* 0x00000006ff197819 */ /* 0x000fc60000011616 */
[----:B------:R-:W-:Y:S02]  /*563c0*/  REDG.E.OR.64.STRONG.GPU desc[UR4][R36.64+0x8], R32 ;  /* 0x000008202400798e */ /* 0x000fe4000f12e504 */
[----:B------:R-:W-:Y:S02]  /*563d0*/  IMAD.WIDE.U32 R24, R25, 0x8, R8 ;  /* 0x0000000819187825 */ /* 0x000fe400078e0008 */
[----:B------:R-:W5:Y:S02]  /*563e0*/  LDG.E.64.CONSTANT R22, desc[UR4][R2.64+0x1600] ;  /* 0x0016000402167981 */ /* 0x000f64000c1e9b00 */
[----:B0-----:R-:W-:Y:S02]  /*563f0*/  VIADD R26, R0, 0x366 ;  /* 0x00000366001a7836 */ /* 0x001fe40000000000 */
[----:B------:R-:W-:Y:S01]  /*56400*/  IMAD.SHL.U32 R29, R4, 0x1000, RZ ;  /* 0x00001000041d7824 */ /* 0x000fe200078e00ff */
[----:B------:R-:W-:Y:S02]  /*56410*/  SHF.R.U32.HI R30, RZ, 0x14, R5 ;  /* 0x00000014ff1e7819 */ /* 0x000fe40000011605 */
[----:B------:R-:W-:-:S02]  /*56420*/  SHF.R.U32.HI R31, RZ, 0x6, R26 ;  /* 0x00000006ff1f7819 */ /* 0x000fc4000001161a */
[----:B------:R0:W-:Y:S01]  /*56430*/  REDG.E.OR.64.STRONG.GPU desc[UR4][R24.64], R28 ;  /* 0x0000001c1800798e */ /* 0x0001e2000f12e504 */
[----:B------:R-:W-:Y:S02]  /*56440*/  SHF.R.U64 R4, R4, 0x14, R5 ;  /* 0x0000001404047819 */ /* 0x000fe40000001205 */
[----:B------:R-:W-:Y:S01]  /*56450*/  LOP3.LUT R5, R30, 0x3f, RZ, 0xc0, !PT ;  /* 0x0000003f1e057812 */ /* 0x000fe200078ec0ff */
[----:B------:R-:W-:-:S04]  /*56460*/  IMAD.MOV.U32 R26, RZ, RZ, RZ ;  /* 0x000000ffff1a7224 */ /* 0x000fc800078e00ff */
[----:B------:R1:W-:Y:S01]  /*56470*/  REDG.E.OR.64.STRONG.GPU desc[UR4][R24.64+0x8], R4 ;  /* 0x000008041800798e */ /* 0x0003e2000f12e504 */
[----:B0-----:R-:W-:-:S03]  /*56480*/  IMAD.WIDE.U32 R28, R31, 0x8, R8 ;  /* 0x000000081f1c7825 */ /* 0x001fc600078e0008 */
[----:B-1----:R-:W5:Y:S01]  /*56490*/  LDG.E.64.CONSTANT R4, desc[UR4][R2.64+0x1700] ;  /* 0x0017000402047981 */ /* 0x002f62000c1e9b00 */
[C---:B------:R-:W-:Y:S01]  /*564a0*/  IMAD.SHL.U32 R27, R6.reuse, 0x40, RZ ;  /* 0x00000040061b7824 */ /* 0x040fe200078e00ff */
[----:B------:R-:W-:Y:S01]  /*564b0*/  SHF.R.U64 R6, R6, 0x1a, R7 ;  /* 0x0000001a06067819 */ /* 0x000fe20000001207 */
[----:B------:R-:W-:-:S03]  /*564c0*/  VIADD R7, R0, 0x3a0 ;  /* 0x000003a000077836 */ /* 0x000fc60000000000 */
[----:B------:R-:W-:Y:S02]  /*564d0*/  REDG.E.OR.64.STRONG.GPU desc[UR4][R28.64], R26 ;  /* 0x0000001a1c00798e */ /* 0x000fe4000f12e504 */
[----:B------:R-:W-:Y:S01]  /*564e0*/  SHF.R.U32.HI R31, RZ, 0x6, R7 ;  /* 0x00000006ff1f7819 */ /* 0x000fe20000011607 */
[----:B------:R-:W-:-:S04]  /*564f0*/  IMAD.MOV.U32 R7, RZ, RZ, RZ ;  /* 0x000000ffff077224 */ /* 0x000fc800078e00ff */
[----:B------:R-:W-:Y:S01]  /*56500*/  IMAD.WIDE.U32 R24, R31, 0x8, R8 ;  /* 0x000000081f187825 */ /* 0x000fe200078e0008 */
[----:B------:R0:W-:Y:S03]  /*56510*/  REDG.E.OR.64.STRONG.GPU desc[UR4][R28.64+0x8], R6 ;  /* 0x000008061c00798e */ /* 0x0001e6000f12e504 */
[----:B------:R-:W-:-:S05]  /*56520*/  VIADD R31, R0, 0x3da ;  /* 0x000003da001f7836 */ /* 0x000fca0000000000 */
[----:B------:R-:W-:Y:S01]  /*56530*/  SHF.R.U32.HI R33, RZ, 0x6, R31 ;  /* 0x00000006ff217819 */ /* 0x000fe2000001161f */
[----:B------:R-:W-:Y:S02]  /*56540*/  IMAD.MOV.U32 R31, RZ, RZ, RZ ;  /* 0x000000ffff1f7224 */ /* 0x000fe400078e00ff */
[----:B0-----:R-:W-:Y:S02]  /*56550*/  IMAD.MOV.U32 R6, RZ, RZ, RZ ;  /* 0x000000ffff067224 */ /* 0x001fe400078e00ff */
[----:B------:R-:W-:-:S04]  /*56560*/  IMAD.WIDE.U32 R28, R33, 0x8, R8 ;  /* 0x00000008211c7825 */ /* 0x000fc800078e0008 */
[----:B------:R-:W-:Y:S02]  /*56570*/  IMAD.MOV.U32 R27, RZ, RZ, RZ ;  /* 0x000000ffff1b7224 */ /* 0x000fe400078e00ff */
[----:B------:R-:W-:Y:S01]  /*56580*/  IMAD.MOV.U32 R33, RZ, RZ, RZ ;  /* 0x000000ffff217224 */ /* 0x000fe200078e00ff */
        /* <DEDUP_REMOVED lines=8> */
[----:B------:R1:W-:Y:S01]  /*56610*/  REDG.E.OR.64.STRONG.GPU desc[UR4][R24.64+0x8], R30 ;  /* 0x0000081e1800798e */ /* 0x0003e2000f12e504 */
[----:B------:R-:W-:-:S03]  /*56620*/  SHF.R.U32.HI R13, RZ, 0x6, R12 ;  /* 0x00000006ff0d7819 */ /* 0x000fc6000001160c */
[----:B------:R2:W-:Y:S04]  /*56630*/  REDG.E.OR.64.STRONG.GPU desc[UR4][R28.64], R10 ;  /* 0x0000000a1c00798e */ /* 0x0005e8000f12e504 */
[----:B------:R2:W-:Y:S04]  /*56640*/  REDG.E.OR.64.STRONG.GPU desc[UR4][R28.64+0x8], R26 ;  /* 0x0000081a1c00798e */ /* 0x0005e8000f12e504 */
[----:B0-----:R-:W5:Y:S01]  /*56650*/  LDG.E.64.CONSTANT R6, desc[UR4][R2.64+0x1800] ;  /* 0x0018000402067981 */ /* 0x001f62000c1e9b00 */
[----:B---3--:R-:W-:Y:S01]  /*56660*/  SHF.R.U32.HI R32, RZ, 0xc, R15 ;  /* 0x0000000cff207819 */ /* 0x008fe2000001160f */
[----:B-1----:R-:W-:-:S02]  /*56670*/  IMAD.SHL.U32 R30, R14, 0x100000, RZ ;  /* 0x001000000e1e7824 */ /* 0x002fc400078e00ff */
[----:B--2---:R-:W-:Y:S01]  /*56680*/  VIADD R10, R0, 0x44e ;  /* 0x0000044e000a7836 */ /* 0x004fe20000000000 */
[----:B------:R-:W-:Y:S01]  /*56690*/  SHF.L.U64.HI R31, R14, 0x14, R15 ;  /* 0x000000140e1f7819 */ /* 0x000fe2000001020f */
[----:B------:R-:W-:Y:S01]  /*566a0*/  IMAD.WIDE.U32 R14, R13, 0x8, R8 ;  /* 0x000000080d0e7825 */ /* 0x000fe200078e0008 */
[----:B------:R-:W-:Y:S01]  /*566b0*/  LOP3.LUT R32, R32, 0x3fff, RZ, 0xc0, !PT ;  /* 0x00003fff20207812 */ /* 0x000fe200078ec0ff */
[----:B------:R-:W2:Y:S01]  /*566c0*/  LDG.E.64.CONSTANT R12, desc[UR4][R2.64+0x1900] ;  /* 0x00190004020c7981 */ /* 0x000ea2000c1e9b00 */
[----:B------:R-:W-:-:S03]  /*566d0*/  SHF.R.U32.HI R27, RZ, 0x6, R10 ;  /* 0x00000006ff1b7819 */ /* 0x000fc6000001160a */
[----:B------:R-:W3:Y:S01]  /*566e0*/  LDG.E.64.CONSTANT R10, desc[UR4][R2.64+0x1a00] ;  /* 0x001a0004020a7981 */ /* 0x000ee2000c1e9b00 */
[----:B------:R-:W-:-:S03]  /*566f0*/  VIADD R26, R0, 0x488 ;  /* 0x00000488001a7836 */ /* 0x000fc60000000000 */
[----:B------:R-:W-:Y:S04]  /*56700*/  REDG.E.OR.64.STRONG.GPU desc[UR4][R14.64], R30 ;  /* 0x0000001e0e00798e */ /* 0x000fe8000f12e504 */
[----:B------:R0:W-:Y:S01]  /*56710*/  REDG.E.OR.64.STRONG.GPU desc[UR4][R14.64+0x8], R32 ;  /* 0x000008200e00798e */ /* 0x0001e2000f12e504 */
[--C-:B----4-:R-:W-:Y:S01]  /*56720*/  SHF.R.U32.HI R28, RZ, 0x12, R19.reuse ;  /* 0x00000012ff1c7819 */ /* 0x110fe20000011613 */
[C---:B------:R-:W-:Y:S01]  /*56730*/  IMAD.SHL.U32 R24, R18.reuse, 0x4000, RZ ;  /* 0x0000400012187824 */ /* 0x040fe200078e00ff */
[----:B------:R-:W-:Y:S01]  /*56740*/  SHF.L.U64.HI R25, R18, 0xe, R19 ;  /* 0x0000000e12197819 */ /* 0x000fe20000010213 */
[----:B------:R-:W-:Y:S01]  /*56750*/  IMAD.WIDE.U32 R18, R27, 0x8, R8 ;  /* 0x000000081b127825 */ /* 0x000fe200078e0008 */
[----:B------:R-:W-:-:S03]  /*56760*/  LOP3.LUT R28, R28, 0xff, RZ, 0xc0, !PT ;  /* 0x000000ff1c1c7812 */ /* 0x000fc600078ec0ff */
[----:B------:R-:W-:Y:S01]  /*56770*/  IMAD.MOV.U32 R29, RZ, RZ, RZ ;  /* 0x000000ffff1d7224 */ /* 0x000fe200078e00ff */
[----:B------:R1:W-:Y:S04]  /*56780*/  REDG.E.OR.64.STRONG.GPU desc[UR4][R18.64], R24 ;  /* 0x000000181200798e */ /* 0x0003e8000f12e504 */
[----:B0-----:R-:W4:Y:S01]  /*56790*/  LDG.E.64.CONSTANT R14, desc[UR4][R2.64+0x1b00] ;  /* 0x001b0004020e7981 */ /* 0x001f22000c1e9b00 */
[----:B------:R-:W-:Y:S02]  /*567a0*/  SHF.R.U32.HI R31, RZ, 0x6, R26 ;  /* 0x00000006ff1f7819 */ /* 0x000fe4000001161a */
[--C-:B-----5:R-:W-:Y:S01]  /*567b0*/  SHF.R.U32.HI R32, RZ, 0x18, R21.reuse ;  /* 0x00000018ff207819 */ /* 0x120fe20000011615 */
[C---:B------:R-:W-:Y:S01]  /*567c0*/  IMAD.SHL.U32 R26, R20.reuse, 0x100, RZ ;  /* 0x00000100141a7824 */ /* 0x040fe200078e00ff */
[----:B------:R-:W-:Y:S01]  /*567d0*/  SHF.L.U64.HI R27, R20, 0x8, R21 ;  /* 0x00000008141b7819 */ /* 0x000fe20000010215 */
[----:B------:R-:W-:Y:S01]  /*567e0*/  IMAD.WIDE.U32 R20, R31, 0x8, R8 ;  /* 0x000000081f147825 */ /* 0x000fe200078e0008 */
[----:B------:R-:W-:Y:S01]  /*567f0*/  LOP3.LUT R32, R32, 0x3, RZ, 0xc0, !PT ;  /* 0x0000000320207812 */ /* 0x000fe200078ec0ff */
[----:B------:R0:W-:Y:S01]  /*56800*/  REDG.E.OR.64.STRONG.GPU desc[UR4][R18.64+0x8], R28 ;  /* 0x0000081c1200798e */ /* 0x0001e2000f12e504 */
[C---:B-1----:R-:W-:Y:S01]  /*56810*/  SHF.L.U64.HI R25, R16.reuse, 0x2, R17 ;  /* 0x0000000210197819 */ /* 0x042fe20000010211 */
[----:B------:R-:W-:-:S02]  /*56820*/  IMAD.SHL.U32 R17, R16, 0x4, RZ ;  /* 0x0000000410117824 */ /* 0x000fc400078e00ff */
[----:B------:R1:W-:Y:S01]  /*56830*/  REDG.E.OR.64.STRONG.GPU desc[UR4][R20.64], R26 ;  /* 0x0000001a1400798e */ /* 0x0003e2000f12e504 */
[----:B------:R-:W-:-:S03]  /*56840*/  VIADD R16, R0, 0x4fc ;  /* 0x000004fc00107836 */ /* 0x000fc60000000000 */
[----:B------:R5:W-:Y:S01]  /*56850*/  REDG.E.OR.64.STRONG.GPU desc[UR4][R20.64+0x8], R32 ;  /* 0x000008201400798e */ /* 0x000be2000f12e504 */
[----:B------:R-:W-:-:S03]  /*56860*/  VIADD R24, R0, 0x4c2 ;  /* 0x000004c200187836 */ /* 0x000fc60000000000 */
[----:B0-----:R-:W4:Y:S01]  /*56870*/  LDG.E.64.CONSTANT R18, desc[UR4][R2.64+0x1c00] ;  /* 0x001c000402127981 */ /* 0x001f22000c1e9b00 */
[----:B------:R-:W-:Y:S02]  /*56880*/  LOP3.LUT R28, R17, 0xfffffffc, RZ, 0xc0, !PT ;  /* 0xfffffffc111c7812 */ /* 0x000fe400078ec0ff */
[----:B-1----:R-:W-:Y:S02]  /*56890*/  SHF.R.U32.HI R27, RZ, 0x6, R16 ;  /* 0x00000006ff1b7819 */ /* 0x002fe40000011610 */
[----:B------:R-:W4:Y:S04]  /*568a0*/  LDG.E.64.CONSTANT R16, desc[UR4][R2.64+0x1e00] ;  /* 0x001e000402107981 */ /* 0x000f28000c1e9b00 */
[----:B-----5:R-:W5:Y:S01]  /*568b0*/  LDG.E.64.CONSTANT R20, desc[UR4][R2.64+0x1d00] ;  /* 0x001d000402147981 */ /* 0x020f62000c1e9b00 */
[----:B------:R-:W-:-:S02]  /*568c0*/  SHF.R.U32.HI R31, RZ, 0x6, R24 ;  /* 0x00000006ff1f7819 */ /* 0x000fc40000011618 */
[----:B------:R-:W-:Y:S02]  /*568d0*/  LOP3.LUT R29, R25, 0xfffffff, RZ, 0xc0, !PT ;  /* 0x0fffffff191d7812 */ /* 0x000fe400078ec0ff */
[----:B------:R0:W5:Y:S01]  /*568e0*/  LDG.E.64.CONSTANT R24, desc[UR4][R2.64+0x1f00] ;  /* 0x001f000402187981 */ /* 0x000162000c1e9b00 */
[----:B------:R-:W-:Y:S01]  /*568f0*/  IMAD.WIDE.U32 R30, R31, 0x8, R8 ;  /* 0x000000081f1e7825 */ /* 0x000fe200078e0008 */
[----:B------:R-:W-:-:S03]  /*56900*/  SHF.R.U64 R32, R22, 0x4, R23 ;  /* 0x0000000416207819 */ /* 0x000fc60000001217 */
[----:B------:R-:W-:Y:S01]  /*56910*/  IMAD.SHL.U32 R35, R22, 0x10000000, RZ ;  /* 0x1000000016237824 */ /* 0x000fe200078e00ff */
[----:B------:R1:W-:Y:S01]  /*56920*/  REDG.E.OR.64.STRONG.GPU desc[UR4][R30.64], R28 ;  /* 0x0000001c1e00798e */ /* 0x0003e2000f12e504 */
[----:B------:R-:W-:Y:S01]  /*56930*/  VIADD R22, R0, 0x536 ;  /* 0x0000053600167836 */ /* 0x000fe20000000000 */
[----:B------:R-:W-:Y:S01]  /*56940*/  SHF.R.U32.HI R33, RZ, 0x4, R23 ;  /* 0x00000004ff217819 */ /* 0x000fe20000011617 */
[----:B------:R-:W-:-:S03]  /*56950*/  IMAD.WIDE.U32 R26, R27, 0x8, R8 ;  /* 0x000000081b1a7825 */ /* 0x000fc600078e0008 */
[----:B------:R-:W-:Y:S01]  /*56960*/  LOP3.LUT R33, R33, 0x3fffff, RZ, 0xc0, !PT ;  /* 0x003fffff21217812 */ /* 0x000fe200078ec0ff */
[----:B------:R-:W-:Y:S02]  /*56970*/  IMAD.MOV.U32 R34, RZ, RZ, RZ ;  /* 0x000000ffff227224 */ /* 0x000fe400078e00ff */
[----:B0-----:R-:W-:-:S03]  /*56980*/  VIADD R2, R0, 0x570 ;  /* 0x0000057000027836 */ /* 0x001fc60000000000 */
[----:B------:R-:W-:Y:S01]  /*56990*/  REDG.E.OR.64.STRONG.GPU desc[UR4][R26.64], R34 ;  /* 0x000000221a00798e */ /* 0x000fe2000f12e504 */
[----:B-1----:R-:W-:-:S03]  /*569a0*/  SHF.R.U32.HI R29, RZ, 0x6, R22 ;  /* 0x00000006ff1d7819 */ /* 0x002fc60000011616 */
[----:B------:R-:W-:Y:S02]  /*569b0*/  REDG.E.OR.64.STRONG.GPU desc[UR4][R26.64+0x8], R32 ;  /* 0x000008201a00798e */ /* 0x000fe4000f12e504 */
[----:B------:R-:W-:Y:S01]  /*569c0*/  IMAD.WIDE.U32 R28, R29, 0x8, R8 ;  /* 0x000000081d1c7825 */ /* 0x000fe200078e0008 */
[----:B------:R-:W-:Y:S02]  /*569d0*/  SHF.R.U32.HI R31, RZ, 0x6, R2 ;  /* 0x00000006ff1f7819 */ /* 0x000fe40000011602 */
[--C-:B------:R-:W-:Y:S01]  /*569e0*/  SHF.R.U32.HI R22, RZ, 0xa, R5.reuse ;  /* 0x0000000aff167819 */ /* 0x100fe20000011605 */
[C---:B------:R-:W-:Y:S01]  /*569f0*/  IMAD.SHL.U32 R23, R4.reuse, 0x400000, RZ ;  /* 0x0040000004177824 */ /* 0x040fe200078e00ff */
[----:B------:R-:W-:Y:S02]  /*56a00*/  SHF.R.U64 R4, R4, 0xa, R5 ;  /* 0x0000000a04047819 */ /* 0x000fe40000001205 */
[----:B------:R-:W-:Y:S01]  /*56a10*/  LOP3.LUT R5, R22, 0xffff, RZ, 0xc0, !PT ;  /* 0x0000ffff16057812 */ /* 0x000fe200078ec0ff */
[----:B------:R-:W-:-:S05]  /*56a20*/  IMAD.MOV.U32 R22, RZ, RZ, RZ ;  /* 0x000000ffff167224 */ /* 0x000fca00078e00ff */
[----:B------:R-:W-:Y:S01]  /*56a30*/  REDG.E.OR.64.STRONG.GPU desc[UR4][R28.64], R22 ;  /* 0x000000161c00798e */ /* 0x000fe2000f12e504 */
[----:B------:R-:W-:-:S03]  /*56a40*/  IMAD.WIDE.U32 R30, R31, 0x8, R8 ;  /* 0x000000081f1e7825 */ /* 0x000fc600078e0008 */
[----:B------:R0:W-:Y:S02]  /*56a50*/  REDG.E.OR.64.STRONG.GPU desc[UR4][R28.64+0x8], R4 ;  /* 0x000008041c00798e */ /* 0x0001e4000f12e504 */
[----:B0-----:R-:W-:-:S05]  /*56a60*/  VIADD R5, R0, 0x5e4 ;  /* 0x000005e400057836 */ /* 0x001fca0000000000 */
[----:B------:R-:W-:Y:S02]  /*56a70*/  SHF.R.U32.HI R29, RZ, 0x6, R5 ;  /* 0x00000006ff1d7819 */ /* 0x000fe40000011605 */
[--C-:B------:R-:W-:Y:S01]  /*56a80*/  SHF.R.U32.HI R2, RZ, 0x10, R7.reuse ;  /* 0x00000010ff027819 */ /* 0x100fe20000011607 */
[C---:B------:R-:W-:Y:S01]  /*56a90*/  IMAD.U32 R3, R6.reuse, 0x10000, RZ ;  /* 0x0001000006037824 */ /* 0x040fe200078e00ff */
[----:B------:R-:W-:Y:S01]  /*56aa0*/  SHF.R.U64 R26, R6, 0x10, R7 ;  /* 0x00000010061a7819 */ /* 0x000fe20000001207 */
[----:B------:R-:W-:Y:S01]  /*56ab0*/  VIADD R6, R0, 0x5aa ;  /* 0x000005aa00067836 */ /* 0x000fe20000000000 */
[----:B------:R-:W-:Y:S01]  /*56ac0*/  LOP3.LUT R27, R2, 0x3ff, RZ, 0xc0, !PT ;  /* 0x000003ff021b7812 */ /* 0x000fe200078ec0ff */
[----:B------:R-:W-:-:S03]  /*56ad0*/  IMAD.MOV.U32 R2, RZ, RZ, RZ ;  /* 0x000000ffff027224 */ /* 0x000fc600078e00ff */
[----:B------:R-:W-:Y:S02]  /*56ae0*/  SHF.R.U32.HI R7, RZ, 0x6, R6 ;  /* 0x00000006ff077819 */ /* 0x000fe40000011606 */
[C-C-:B--2---:R-:W-:Y:S01]  /*56af0*/  SHF.R.U64 R4, R12.reuse, 0x16, R13.reuse ;  /* 0x000000160c047819 */ /* 0x144fe2000000120d */
[----:B------:R-:W-:Y:S01]  /*56b00*/  IMAD.SHL.U32 R23, R12, 0x400, RZ ;  /* 0x000004000c177824 */ /* 0x000fe200078e00ff */
[----:B------:R-:W-:Y:S01]  /*56b10*/  SHF.R.U32.HI R13, RZ, 0x16, R13 ;  /* 0x00000016ff0d7819 */ /* 0x000fe2000001160d */
[----:B------:R-:W-:Y:S01]  /*56b20*/  REDG.E.OR.64.STRONG.GPU desc[UR4][R30.64], R2 ;  /* 0x000000021e00798e */ /* 0x000fe2000f12e504 */
[C---:B---3--:R-:W-:Y:S01]  /*56b30*/  SHF.R.U64 R12, R10.reuse, 0x1c, R11 ;  /* 0x0000001c0a0c7819 */ /* 0x048fe2000000120b */
[----:B------:R-:W-:Y:S01]  /*56b40*/  IMAD.WIDE.U32 R6, R7, 0x8, R8 ;  /* 0x0000000807067825 */ /* 0x000fe200078e0008 */
[----:B------:R-:W-:Y:S01]  /*56b50*/  LOP3.LUT R5, R13, 0xf, RZ, 0xc0, !PT ;  /* 0x0000000f0d057812 */ /* 0x000fe200078ec0ff */
[----:B------:R0:W-:Y:S02]  /*56b60*/  REDG.E.OR.64.STRONG.GPU desc[UR4][R30.64+0x8], R26 ;  /* 0x0000081a1e00798e */ /* 0x0001e4000f12e504 */
[----:B------:R-:W-:-:S02]  /*56b70*/  IMAD.SHL.U32 R13, R10, 0x10, RZ ;  /* 0x000000100a0d7824 */ /* 0x000fc400078e00ff */
[----:B------:R-:W-:Y:S01]  /*56b80*/  IMAD.WIDE.U32 R10, R29, 0x8, R8 ;  /* 0x000000081d0a7825 */ /* 0x000fe200078e0008 */
[----:B------:R1:W-:Y:S04]  /*56b90*/  REDG.E.OR.64.STRONG.GPU desc[UR4][R6.64], R22 ;  /* 0x000000160600798e */ /* 0x0003e8000f12e504 */
[----:B------:R2:W-:Y:S01]  /*56ba0*/  REDG.E.OR.64.STRONG.GPU desc[UR4][R6.64+0x8], R4 ;  /* 0x000008040600798e */ /* 0x0005e2000f12e504 */
[----:B0-----:R-:W-:Y:S01]  /*56bb0*/  LOP3.LUT R26, R12, 0x3fffffff, RZ, 0xc0, !PT ;  /* 0x3fffffff0c1a7812 */ /* 0x001fe200078ec0ff */
[----:B------:R-:W-:Y:S01]  /*56bc0*/  IMAD.MOV.U32 R12, RZ, RZ, RZ ;  /* 0x000000ffff0c7224 */ /* 0x000fe200078e00ff */
[C-C-:B----4-:R-:W-:Y:S01]  /*56bd0*/  SHF.L.U64.HI R3, R14.reuse, 0x1e, R15.reuse ;  /* 0x0000001e0e037819 */ /* 0x150fe2000001020f */
[----:B------:R-:W-:Y:S01]  /*56be0*/  IMAD.SHL.U32 R2, R14, 0x40000000, RZ ;  /* 0x400000000e027824 */ /* 0x000fe200078e00ff */
[----:B------:R-:W-:Y:S01]  /*56bf0*/  SHF.R.U32.HI R14, RZ, 0x2, R15 ;  /* 0x00000002ff0e7819 */ /* 0x000fe2000001160f */
[C---:B------:R-:W-:Y:S01]  /*56c00*/  VIADD R15, R0.reuse, 0x61e ;  /* 0x0000061e000f7836 */ /* 0x040fe20000000000 */
[----:B------:R0:W-:Y:S01]  /*56c10*/  REDG.E.OR.64.STRONG.GPU desc[UR4][R10.64], R12 ;  /* 0x0000000c0a00798e */ /* 0x0001e2000f12e504 */
[----:B-1----:R-:W-:-:S02]  /*56c20*/  VIADD R22, R0, 0x658 ;  /* 0x0000065800167836 */ /* 0x002fc40000000000 */
[C---:B--2---:R-:W-:Y:S02]  /*56c30*/  VIADD R4, R0.reuse, 0x6cc ;  /* 0x000006cc00047836 */ /* 0x044fe40000000000 */
[----:B------:R-:W-:Y:S02]  /*56c40*/  IMAD.MOV.U32 R27, RZ, RZ, RZ ;  /* 0x000000ffff1b7224 */ /* 0x000fe400078e00ff */
[C---:B------:R-:W-:Y:S01]  /*56c50*/  VIADD R23, R0.reuse, 0x692 ;  /* 0x0000069200177836 */ /* 0x040fe20000000000 */
[----:B------:R-:W-:Y:S01]  /*56c60*/  SHF.R.U32.HI R5, RZ, 0x6, R22 ;  /* 0x00000006ff057819 */ /* 0x000fe20000011616 */
[----:B------:R-:W-:Y:S01]  /*56c70*/  VIADD R0, R0, 0x706 ;  /* 0x0000070600007836 */ /* 0x000fe20000000000 */
[----:B------:R1:W-:Y:S01]  /*56c80*/  REDG.E.OR.64.STRONG.GPU desc[UR4][R10.64+0x8], R26 ;  /* 0x0000081a0a00798e */ /* 0x0003e2000f12e504 */
[----:B0-----:R-:W-:Y:S02]  /*56c90*/  SHF.R.U32.HI R13, RZ, 0x6, R15 ;  /* 0x00000006ff0d7819 */ /* 0x001fe4000001160f */
[----:B------:R-:W-:-:S03]  /*56ca0*/  SHF.R.U32.HI R15, RZ, 0x6, R4 ;  /* 0x00000006ff0f7819 */ /* 0x000fc60000011604 */
[----:B------:R-:W-:Y:S01]  /*56cb0*/  IMAD.WIDE.U32 R12, R13, 0x8, R8 ;  /* 0x000000080d0c7825 */ /* 0x000fe200078e0008 */
[----:B------:R-:W-:Y:S02]  /*56cc0*/  SHF.R.U32.HI R7, RZ, 0x6, R23 ;  /* 0x00000006ff077819 */ /* 0x000fe40000011617 */
[----:B------:R-:W-:Y:S02]  /*56cd0*/  SHF.R.U32.HI R23, RZ, 0x6, R0 ;  /* 0x00000006ff177819 */ /* 0x000fe40000011600 */
[----:B-1----:R-:W-:Y:S01]  /*56ce0*/  SHF.L.U64.HI R27, R18, 0x18, R19 ;  /* 0x00000018121b7819 */ /* 0x002fe20000010213 */
[----:B------:R-:W-:Y:S01]  /*56cf0*/  IMAD.WIDE.U32 R10, R5, 0x8, R8 ;  /* 0x00000008050a7825 */ /* 0x000fe200078e0008 */
[----:B------:R-:W-:Y:S01]  /*56d00*/  SHF.R.U32.HI R19, RZ, 0x8, R19 ;  /* 0x00000008ff137819 */ /* 0x000fe20000011613 */
[----:B------:R5:W-:Y:S01]  /*56d10*/  REDG.E.OR.64.STRONG.GPU desc[UR4][R12.64], R2 ;  /* 0x000000020c00798e */ /* 0x000be2000f12e504 */
[----:B------:R-:W-:Y:S01]  /*56d20*/  LOP3.LUT R14, R14, 0xffffff, RZ, 0xc0, !PT ;  /* 0x00ffffff0e0e7812 */ /* 0x000fe200078ec0ff */
[----:B------:R-:W-:Y:S01]  /*56d30*/  IMAD.WIDE.U32 R4, R15, 0x8, R8 ;  /* 0x000000080f047825 */ /* 0x000fe200078e0008 */
[----:B------:R-:W-:-:S03]  /*56d40*/  SHF.R.U32.HI R0, RZ, 0x14, R17 ;  /* 0x00000014ff007819 */ /* 0x000fc60000011611 */
[----:B------:R-:W-:Y:S01]  /*56d50*/  IMAD.SHL.U32 R26, R18, 0x1000000, RZ ;  /* 0x01000000121a7824 */ /* 0x000fe200078e00ff */
[----:B------:R-:W-:Y:S01]  /*56d60*/  LOP3.LUT R18, R19, 0x3ffff, RZ, 0xc0, !PT ;  /* 0x0003ffff13127812 */ /* 0x000fe200078ec0ff */
[----:B------:R-:W-:Y:S02]  /*56d70*/  IMAD.MOV.U32 R15, RZ, RZ, RZ ;  /* 0x000000ffff0f7224 */ /* 0x000fe400078e00ff */
[----:B------:R-:W-:-:S03]  /*56d80*/  IMAD.WIDE.U32 R6, R7, 0x8, R8 ;  /* 0x0000000807067825 */ /* 0x000fc600078e0008 */
[----:B------:R0:W-:Y:S01]  /*56d90*/  REDG.E.OR.64.STRONG.GPU desc[UR4][R12.64+0x8], R14 ;  /* 0x0000080e0c00798e */ /* 0x0001e2000f12e504 */
[----:B-----5:R-:W-:Y:S01]  /*56da0*/  SHF.R.U32.HI R2, RZ, 0xe, R21 ;  /* 0x0000000eff027819 */ /* 0x020fe20000011615 */
[----:B------:R-:W-:Y:S01]  /*56db0*/  IMAD.WIDE.U32 R8, R23, 0x8, R8 ;  /* 0x0000000817087825 */ /* 0x000fe200078e0008 */
[----:B------:R-:W-:Y:S01]  /*56dc0*/  SHF.L.U64.HI R23, R20, 0x12, R21 ;  /* 0x0000001214177819 */ /* 0x000fe20000010215 */
[----:B------:R-:W-:Y:S02]  /*56dd0*/  REDG.E.OR.64.STRONG.GPU desc[UR4][R10.64], R26 ;  /* 0x0000001a0a00798e */ /* 0x000fe4000f12e504 */
[----:B------:R-:W-:Y:S01]  /*56de0*/  IMAD.MOV.U32 R19, RZ, RZ, RZ ;  /* 0x000000ffff137224 */ /* 0x000fe200078e00ff */
[----:B------:R-:W-:Y:S01]  /*56df0*/  LOP3.LUT R2, R2, 0xfff, RZ, 0xc0, !PT ;  /* 0x00000fff02027812 */ /* 0x000fe200078ec0ff */
[----:B------:R-:W-:Y:S01]  /*56e00*/  IMAD.SHL.U32 R22, R20, 0x40000, RZ ;  /* 0x0004000014167824 */ /* 0x000fe200078e00ff */
[C---:B------:R-:W-:Y:S01]  /*56e10*/  SHF.L.U64.HI R21, R16.reuse, 0xc, R17 ;  /* 0x0000000c10157819 */ /* 0x040fe20000010211 */
[----:B------:R-:W-:Y:S01]  /*56e20*/  IMAD.MOV.U32 R3, RZ, RZ, RZ ;  /* 0x000000ffff037224 */ /* 0x000fe200078e00ff */
[----:B------:R-:W-:Y:S01]  /*56e30*/  REDG.E.OR.64.STRONG.GPU desc[UR4][R10.64+0x8], R18 ;  /* 0x000008120a00798e */ /* 0x000fe2000f12e504 */
[----:B------:R-:W-:Y:S01]  /*56e40*/  IMAD.SHL.U32 R20, R16, 0x1000, RZ ;  /* 0x0000100010147824 */ /* 0x000fe200078e00ff */
[----:B0-----:R-:W-:Y:S01]  /*56e50*/  LOP3.LUT R12, R0, 0x3f, RZ, 0xc0, !PT ;  /* 0x0000003f000c7812 */ /* 0x001fe200078ec0ff */
[----:B------:R-:W-:Y:S01]  /*56e60*/  IMAD.MOV.U32 R13, RZ, RZ, RZ ;  /* 0x000000ffff0d7224 */ /* 0x000fe200078e00ff */
[C---:B------:R-:W-:Y:S01]  /*56e70*/  SHF.L.U64.HI R15, R24.reuse, 0x6, R25 ;  /* 0x00000006180f7819 */ /* 0x040fe20000010219 */
[----:B------:R-:W-:Y:S01]  /*56e80*/  IMAD.SHL.U32 R14, R24, 0x40, RZ ;  /* 0x00000040180e7824 */ /* 0x000fe200078e00ff */
[----:B------:R-:W-:Y:S04]  /*56e90*/  REDG.E.OR.64.STRONG.GPU desc[UR4][R6.64], R22 ;  /* 0x000000160600798e */ /* 0x000fe8000f12e504 */
[----:B------:R-:W-:Y:S04]  /*56ea0*/  REDG.E.OR.64.STRONG.GPU desc[UR4][R6.64+0x8], R2 ;  /* 0x000008020600798e */ /* 0x000fe8000f12e504 */
[----:B------:R-:W-:Y:S04]  /*56eb0*/  REDG.E.OR.64.STRONG.GPU desc[UR4][R4.64], R20 ;  /* 0x000000140400798e */ /* 0x000fe8000f12e504 */
[----:B------:R-:W-:Y:S04]  /*56ec0*/  REDG.E.OR.64.STRONG.GPU desc[UR4][R4.64+0x8], R12 ;  /* 0x0000080c0400798e */ /* 0x000fe8000f12e504 */
[----:B------:R-:W-:Y:S01]  /*56ed0*/  REDG.E.OR.64.STRONG.GPU desc[UR4][R8.64], R14 ;  /* 0x0000000e0800798e */ /* 0x000fe2000f12e504 */
[----:B------:R-:W-:Y:S05]  /*56ee0*/  EXIT ;  /* 0x000000000000794d */ /* 0x000fea0003800000 */
.L_x_1510:
        /* <DEDUP_REMOVED lines=13> */
.L_x_1512:
        /* <DEDUP_REMOVED lines=8> */
.L_x_1513:
[----:B------:R-:W-:Y:S05]  /*57040*/  BSYNC.RECONVERGENT B0 ;  /* 0x0000000000007941 */ /* 0x000fea0003800200 */
.L_x_1511:
        /* <DEDUP_REMOVED lines=56> */
.L_x_1515:
[CC--:B------:R-:W-:Y:S02]  /*573d0*/  SHF.L.U64.HI R7, R4.reuse, R21.reuse, R12 ;  /* 0x0000001504077219 */ /* 0x0c0fe4000001020c */
[----:B------:R-:W-:Y:S01]  /*573e0*/  SHF.L.U32 R6, R4, R21, RZ ;  /* 0x0000001504067219 */ /* 0x000fe200000006ff */
[----:B------:R-:W-:-:S05]  /*573f0*/  IMAD.WIDE.U32 R4, R13, 0x8, R8 ;  /* 0x000000080d047825 */ /* 0x000fca00078e0008 */
[----:B------:R0:W-:Y:S02]  /*57400*/  REDG.E.OR.64.STRONG.GPU desc[UR4][R4.64], R6 ;  /* 0x000000060400798e */ /* 0x0001e4000f12e504 */
.L_x_1516:
[----:B------:R-:W-:Y:S05]  /*57410*/  BSYNC.RECONVERGENT B0 ;  /* 0x0000000000007941 */ /* 0x000fea0003800200 */
.L_x_1514:
[----:B------:R-:W2:Y:S04]  /*57420*/  LDG.E.64.CONSTANT R12, desc[UR4][R2.64+0x500] ;  /* 0x00050004020c7981 */ /* 0x000ea8000c1e9b00 */
[----:B-1----:R-:W3:Y:S04]  /*57430*/  LDG.E.64.CONSTANT R10, desc[UR4][R2.64+0x600] ;  /* 0x00060004020a7981 */ /* 0x002ee8000c1e9b00 */
[----:B0-----:R-:W4:Y:S01]  /*57440*/  LDG.E.64.CONSTANT R4, desc[UR4][R2.64+0x800] ;  /* 0x0008000402047981 */ /* 0x001f22000c1e9b00 */
[----:B------:R-:W-:-:S03]  /*57450*/  VIADD R14, R0, 0x11d ;  /* 0x0000011d000e7836 */ /* 0x000fc60000000000 */
[----:B------:R-:W5:Y:S01]  /*57460*/  LDG.E.64.CONSTANT R6, desc[UR4][R2.64+0x700] ;  /* 0x0007000402067981 */ /* 0x000f62000c1e9b00 */
[----:B------:R-:W-:Y:S01]  /*57470*/  VIADD R18, R0, 0x156 ;  /* 0x0000015600127836 */ /* 0x000fe20000000000 */
[----:B------:R-:W-:Y:S02]  /*57480*/  LOP3.LUT R19, R14, 0x3d, RZ, 0xc0, !PT ;  /* 0x0000003d0e137812 */ /* 0x000fe400078ec0ff */
[----:B------:R-:W-:Y:S02]  /*57490*/  SHF.R.U32.HI R15, RZ, 0x6, R14 ;  /* 0x00000006ff0f7819 */ /* 0x000fe4000001160e */
[----:B------:R-:W-:Y:S02]  /*574a0*/  LOP3.LUT R21, R18, 0x36, RZ, 0xc0, !PT ;  /* 0x0000003612157812 */ /* 0x000fe400078ec0ff */
[----:B------:R-:W-:Y:S01]  /*574b0*/  SHF.R.U32.HI R23, RZ, 0x6, R18 ;  /* 0x00000006ff177819 */ /* 0x000fe20000011612 */
[----:B------:R-:W-:-:S04]  /*574c0*/  IMAD.WIDE.U32 R14, R15, 0x8, R8 ;  /* 0x000000080f0e7825 */ /* 0x000fc800078e0008 */
[----:B------:R-:W-:Y:S01]  /*574d0*/  VIADD R24, R0, 0x1c8 ;  /* 0x000001c800187836 */ /* 0x000fe20000000000 */
        /* <DEDUP_REMOVED lines=8> */
[----:B------:R-:W-:Y:S01]  /*57560*/  REDG.E.OR.64.STRONG.GPU desc[UR4][R14.64], R16 ;  /* 0x000000100e00798e */ /* 0x000fe2000f12e504 */
[CCC-:B------:R-:W-:Y:S02]  /*57570*/  SHF.L.U64.HI R19, R10.reuse, R21.reuse, R22.reuse ;  /* 0x000000150a137219 */ /* 0x1c0fe40000010216 */
[C---:B------:R-:W-:Y:S01]  /*57580*/  SHF.L.U32 R18, R10.reuse, R21, RZ ;  /* 0x000000150a127219 */ /* 0x040fe200000006ff */
[----:B------:R4:W-:Y:S01]  /*57590*/  REDG.E.OR.64.STRONG.GPU desc[UR4][R14.64+0x8], R12 ;  /* 0x0000080c0e00798e */ /* 0x0009e2000f12e504 */
[-CC-:B------:R-:W-:Y:S02]  /*575a0*/  SHF.R.U64 R20, R10, R11.reuse, R22.reuse ;  /* 0x0000000b0a147219 */ /* 0x180fe40000001216 */
[----:B------:R-:W-:Y:S01]  /*575b0*/  SHF.R.U32.HI R21, RZ, R11, R22 ;  /* 0x0000000bff157219 */ /* 0x000fe20000011616 */
[----:B------:R-:W-:-:S05]  /*575c0*/  IMAD.WIDE.U32 R22, R23, 0x8, R8 ;  /* 0x0000000817167825 */ /* 0x000fca00078e0008 */
[----:B------:R0:W-:Y:S01]  /*575d0*/  REDG.E.OR.64.STRONG.GPU desc[UR4][R22.64], R18 ;  /* 0x000000121600798e */ /* 0x0001e2000f12e504 */
[----:B----4-:R-:W-:Y:S01]  /*575e0*/  LOP3.LUT R12, R5, 0x1ffffff, RZ, 0xc0, !PT ;  /* 0x01ffffff050c7812 */ /* 0x010fe200078ec0ff */
[----:B------:R-:W-:Y:S01]  /*575f0*/  VIADD R10, R0, 0x18f ;  /* 0x0000018f000a7836 */ /* 0x000fe20000000000 */
[----:B-----5:R-:W-:Y:S01]  /*57600*/  LOP3.LUT R26, R7, 0x1ffffff, RZ, 0xc0, !PT ;  /* 0x01ffffff071a7812 */ /* 0x020fe200078ec0ff */
[----:B------:R-:W-:Y:S01]  /*57610*/  REDG.E.OR.64.STRONG.GPU desc[UR4][R22.64+0x8], R20 ;  /* 0x000008141600798e */ /* 0x000fe2000f12e504 */
[----:B0-----:R-:W-:-:S04]  /*57620*/  LOP3.LUT R19, R24, 0x28, RZ, 0xc0, !PT ;  /* 0x0000002818137812 */ /* 0x001fc800078ec0ff */
[----:B------:R-:W-:Y:S02]  /*57630*/  IADD3 R5, PT, PT, -R19, 0x40, RZ ;  /* 0x0000004013057810 */ /* 0x000fe40007ffe1ff */
[CCC-:B------:R-:W-:Y:S02]  /*57640*/  SHF.L.U64.HI R15, R4.reuse, R19.reuse, R12.reuse ;  /* 0x00000013040f7219 */ /* 0x1c0fe4000001020c */
[C---:B------:R-:W-:Y:S02]  /*57650*/  SHF.L.U32 R14, R4.reuse, R19, RZ ;  /* 0x00000013040e7219 */ /* 0x040fe400000006ff */
[-CC-:B------:R-:W-:Y:S02]  /*57660*/  SHF.R.U64 R18, R4, R5.reuse, R12.reuse ;  /* 0x0000000504127219 */ /* 0x180fe4000000120c */
[----:B------:R-:W-:Y:S02]  /*57670*/  SHF.R.U32.HI R19, RZ, R5, R12 ;  /* 0x00000005ff137219 */ /* 0x000fe4000001160c */
[----:B------:R-:W2:Y:S01]  /*57680*/  LDG.E.64.CONSTANT R4, desc[UR4][R2.64+0x900] ;  /* 0x0009000402047981 */ /* 0x000ea2000c1e9b00 */
[----:B------:R-:W-:-:S02]  /*57690*/  SHF.R.U32.HI R11, RZ, 0x6, R10 ;  /* 0x00000006ff0b7819 */ /* 0x000fc4000001160a */
[----:B------:R-:W-:-:S03]  /*576a0*/  LOP3.LUT R25, R10, 0x2f, RZ, 0xc0, !PT ;  /* 0x0000002f0a197812 */ /* 0x000fc600078ec0ff */
[----:B------:R-:W-:Y:S01]  /*576b0*/  IMAD.WIDE.U32 R10, R11, 0x8, R8 ;  /* 0x000000080b0a7825 */ /* 0x000fe200078e0008 */
[CC--:B------:R-:W-:Y:S02]  /*576c0*/  SHF.L.U64.HI R17, R6.reuse, R25.reuse, R26 ;  /* 0x0000001906117219 */ /* 0x0c0fe4000001021a */
[----:B------:R-:W-:-:S05]  /*576d0*/  SHF.L.U32 R16, R6, R25, RZ ;  /* 0x0000001906107219 */ /* 0x000fca00000006ff */
[----:B------:R0:W-:Y:S01]  /*576e0*/  REDG.E.OR.64.STRONG.GPU desc[UR4][R10.64], R16 ;  /* 0x000000100a00798e */ /* 0x0001e2000f12e504 */
[----:B------:R-:W-:Y:S02]  /*576f0*/  IADD3 R7, PT, PT, -R25, 0x40, RZ ;  /* 0x0000004019077810 */ /* 0x000fe40007ffe1ff */
[----:B------:R-:W-:Y:S01]  /*57700*/  SHF.R.U32.HI R13, RZ, 0x6, R24 ;  /* 0x00000006ff0d7819 */ /* 0x000fe20000011618 */
[----:B0-----:R-:W-:-:S05]  /*57710*/  VIADD R16, R0, 0x201 ;  /* 0x0000020100107836 */ /* 0x001fca0000000000 */
[----:B------:R-:W-:-:S04]  /*57720*/  LOP3.LUT R21, R16, 0x21, RZ, 0xc0, !PT ;  /* 0x0000002110157812 */ /* 0x000fc800078ec0ff */
[----:B------:R-:W-:Y:S02]  /*57730*/  ISETP.GE.U32.AND P0, PT, R21, 0x8, PT ;  /* 0x000000081500780c */ /* 0x000fe40003f06070 */
[-C--:B------:R-:W-:Y:S01]  /*57740*/  SHF.R.U64 R6, R6, R7.reuse, R26 ;  /* 0x0000000706067219 */ /* 0x080fe2000000121a */
[----:B------:R-:W-:Y:S01]  /*57750*/  IMAD.WIDE.U32 R12, R13, 0x8, R8 ;  /* 0x000000080d0c7825 */ /* 0x000fe200078e0008 */
[----:B------:R-:W-:Y:S01]  /*57760*/  SHF.R.U32.HI R7, RZ, R7, R26 ;  /* 0x00000007ff077219 */ /* 0x000fe2000001161a */
[----:B------:R-:W-:Y:S04]  /*57770*/  BSSY.RECONVERGENT B0, `(.L_x_1517) ;  /* 0x0000014000007945 */ /* 0x000fe80003800200 */
[----:B------:R0:W-:Y:S01]  /*57780*/  REDG.E.OR.64.STRONG.GPU desc[UR4][R10.64+0x8], R6 ;  /* 0x000008060a00798e */ /* 0x0001e2000f12e504 */
[----:B------:R-:W-:-:S03]  /*57790*/  SHF.R.U32.HI R17, RZ, 0x6, R16 ;  /* 0x00000006ff117819 */ /* 0x000fc60000011610 */
[----:B------:R0:W-:Y:S04]  /*577a0*/  REDG.E.OR.64.STRONG.GPU desc[UR4][R12.64], R14 ;  /* 0x0000000e0c00798e */ /* 0x0001e8000f12e504 */
[----:B------:R0:W-:Y:S01]  /*577b0*/  REDG.E.OR.64.STRONG.GPU desc[UR4][R12.64+0x8], R18 ;  /* 0x000008120c00798e */ /* 0x0001e2000f12e504 */
[----:B--2---:R-:W-:Y:S01]  /*577c0*/  LOP3.LUT R16, R5, 0x1ffffff, RZ, 0xc0, !PT ;  /* 0x01ffffff05107812 */ /* 0x004fe200078ec0ff */
[----:B0-----:R-:W-:Y:S06]  /*577d0*/  @!P0 BRA `(.L_x_1518) ;  /* 0x0000000000248947 */ /* 0x001fec0003800000 */
        /* <DEDUP_REMOVED lines=9> */
.L_x_1518:
[CC--:B------:R-:W-:Y:S02]  /*57870*/  SHF.L.U64.HI R7, R4.reuse, R21.reuse, R16 ;  /* 0x0000001504077219 */ /* 0x0c0fe40000010210 */
[----:B------:R-:W-:Y:S01]  /*57880*/  SHF.L.U32 R6, R4, R21, RZ ;  /* 0x0000001504067219 */ /* 0x000fe200000006ff */
[----:B------:R-:W-:-:S05]  /*57890*/  IMAD.WIDE.U32 R4, R17, 0x8, R8 ;  /* 0x0000000811047825 */ /* 0x000fca00078e0008 */
[----:B------:R1:W-:Y:S02]  /*578a0*/  REDG.E.OR.64.STRONG.GPU desc[UR4][R4.64], R6 ;  /* 0x000000060400798e */ /* 0x0003e4000f12e504 */
.L_x_1519:
[----:B------:R-:W-:Y:S05]  /*578b0*/  BSYNC.RECONVERGENT B0 ;  /* 0x0000000000007941 */ /* 0x000fea0003800200 */
.L_x_1517:
        /* <DEDUP_REMOVED lines=56> */
.L_x_1521:
[CC--:B------:R-:W-:Y:S02]  /*57c40*/  SHF.L.U64.HI R7, R4.reuse, R21.reuse, R12 ;  /* 0x0000001504077219 */ /* 0x0c0fe4000001020c */
[----:B------:R-:W-:Y:S01]  /*57c50*/  SHF.L.U32 R6, R4, R21, RZ ;  /* 0x0000001504067219 */ /* 0x000fe200000006ff */
[----:B------:R-:W-:-:S05]  /*57c60*/  IMAD.WIDE.U32 R4, R13, 0x8, R8 ;  /* 0x000000080d047825 */ /* 0x000fca00078e0008 */
[----:B------:R0:W-:Y:S02]  /*57c70*/  REDG.E.OR.64.STRONG.GPU desc[UR4][R4.64], R6 ;  /* 0x000000060400798e */ /* 0x0001e4000f12e504 */
.L_x_1522:
[----:B------:R-:W-:Y:S05]  /*57c80*/  BSYNC.RECONVERGENT B0 ;  /* 0x0000000000007941 */ /* 0x000fea0003800200 */
.L_x_1520:
        /* <DEDUP_REMOVED lines=69> */
.L_x_1524:
[CC--:B------:R-:W-:Y:S02]  /*580e0*/  SHF.L.U64.HI R7, R4.reuse, R21.reuse, R16 ;  /* 0x0000001504077219 */ /* 0x0c0fe40000010210 */
[----:B------:R-:W-:Y:S01]  /*580f0*/  SHF.L.U32 R6, R4, R21, RZ ;  /* 0x0000001504067219 */ /* 0x000fe200000006ff */
[----:B------:R-:W-:-:S05]  /*58100*/  IMAD.WIDE.U32 R4, R17, 0x8, R8 ;  /* 0x0000000811047825 */ /* 0x000fca00078e0008 */
[----:B------:R1:W-:Y:S02]  /*58110*/  REDG.E.OR.64.STRONG.GPU desc[UR4][R4.64], R6 ;  /* 0x000000060400798e */ /* 0x0003e4000f12e504 */
.L_x_1525:
[----:B------:R-:W-:Y:S05]  /*58120*/  BSYNC.RECONVERGENT B0 ;  /* 0x0000000000007941 */ /* 0x000fea0003800200 */
.L_x_1523:
        /* <DEDUP_REMOVED lines=56> */
.L_x_1527:
[CC--:B------:R-:W-:Y:S02]  /*584b0*/  SHF.L.U64.HI R7, R4.reuse, R21.reuse, R12 ;  /* 0x0000001504077219 */ /* 0x0c0fe4000001020c */
[----:B------:R-:W-:Y:S01]  /*584c0*/  SHF.L.U32 R6, R4, R21, RZ ;  /* 0x0000001504067219 */ /* 0x000fe200000006ff */
[----:B------:R-:W-:-:S05]  /*584d0*/  IMAD.WIDE.U32 R4, R13, 0x8, R8 ;  /* 0x000000080d047825 */ /* 0x000fca00078e0008 */
[----:B------:R0:W-:Y:S02]  /*584e0*/  REDG.E.OR.64.STRONG.GPU desc[UR4][R4.64], R6 ;  /* 0x000000060400798e */ /* 0x0001e4000f12e504 */
.L_x_1528:
[----:B------:R-:W-:Y:S05]  /*584f0*/  BSYNC.RECONVERGENT B0 ;  /* 0x0000000000007941 */ /* 0x000fea0003800200 */
.L_x_1526:
        /* <DEDUP_REMOVED lines=69> */
.L_x_1530:
[CC--:B------:R-:W-:Y:S02]  /*58950*/  SHF.L.U64.HI R7, R4.reuse, R21.reuse, R16 ;  /* 0x0000001504077219 */ /* 0x0c0fe40000010210 */
[----:B------:R-:W-:Y:S01]  /*58960*/  SHF.L.U32 R6, R4, R21, RZ ;  /* 0x0000001504067219 */ /* 0x000fe200000006ff */
[----:B------:R-:W-:-:S05]  /*58970*/  IMAD.WIDE.U32 R4, R17, 0x8, R8 ;  /* 0x0000000811047825 */ /* 0x000fca00078e0008 */
[----:B------:R1:W-:Y:S02]  /*58980*/  REDG.E.OR.64.STRONG.GPU desc[UR4][R4.64], R6 ;  /* 0x000000060400798e */ /* 0x0003e4000f12e504 */
.L_x_1531:
[----:B------:R-:W-:Y:S05]  /*58990*/  BSYNC.RECONVERGENT B0 ;  /* 0x0000000000007941 */ /* 0x000fea0003800200 */
.L_x_1529:
[----:B------:R-:W2:Y:S04]  /*589a0*/  LDG.E.64.CONSTANT R16, desc[UR4][R2.64+0x1c00] ;  /* 0x001c000402107981 */ /* 0x000ea8000c1e9b00 */
[----:B0-----:R-:W3:Y:S04]  /*589b0*/  LDG.E.64.CONSTANT R10, desc[UR4][R2.64+0x1d00] ;  /* 0x001d0004020a7981 */ /* 0x001ee8000c1e9b00 */
[----:B-1----:R-:W4:Y:S04]  /*589c0*/  LDG.E.64.CONSTANT R6, desc[UR4][R2.64+0x1e00] ;  /* 0x001e000402067981 */ /* 0x002f28000c1e9b00 */
[----:B------:R0:W5:Y:S01]  /*589d0*/  LDG.E.64.CONSTANT R4, desc[UR4][R2.64+0x1f00] ;  /* 0x001f000402047981 */ /* 0x000162000c1e9b00 */
[----:B------:R-:W-:-:S02]  /*589e0*/  VIADD R12, R0, 0x63c ;  /* 0x0000063c000c7836 */ /* 0x000fc40000000000 */
[----:B------:R-:W-:-:S03]  /*589f0*/  VIADD R18, R0, 0x675 ;  /* 0x0000067500127836 */ /* 0x000fc60000000000 */
[----:B------:R-:W-:Y:S02]  /*58a00*/  LOP3.LUT R19, R12, 0x3c, RZ, 0xc0, !PT ;  /* 0x0000003c0c137812 */ /* 0x000fe400078ec0ff */
[----:B------:R-:W-:Y:S02]  /*58a10*/  SHF.R.U32.HI R13, RZ, 0x6, R12 ;  /* 0x00000006ff0d7819 */ /* 0x000fe4000001160c */
[----:B------:R-:W-:-:S03]  /*58a20*/  LOP3.LUT R21, R18, 0x35, RZ, 0xc0, !PT ;  /* 0x0000003512157812 */ /* 0x000fc600078ec0ff */
[----:B------:R-:W-:Y:S01]  /*58a30*/  IMAD.WIDE.U32 R12, R13, 0x8, R8 ;  /* 0x000000080d0c7825 */ /* 0x000fe200078e0008 */
[----:B0-----:R-:W-:-:S05]  /*58a40*/  SHF.R.U32.HI R3, RZ, 0x6, R18 ;  /* 0x00000006ff037819 */ /* 0x001fca0000011612 */
[----:B------:R-:W-:Y:S01]  /*58a50*/  IMAD.WIDE.U32 R2, R3, 0x8, R8 ;  /* 0x0000000803027825 */ /* 0x000fe200078e0008 */
[----:B--2---:R-:W-:Y:S02]  /*58a60*/  LOP3.LUT R20, R17, 0x1ffffff, RZ, 0xc0, !PT ;  /* 0x01ffffff11147812 */ /* 0x004fe400078ec0ff */
[----:B------:R-:W-:Y:S02]  /*58a70*/  IADD3 R17, PT, PT, -R19, 0x40, RZ ;  /* 0x0000004013117810 */ /* 0x000fe40007ffe1ff */
[CCC-:B------:R-:W-:Y:S02]  /*58a80*/  SHF.L.U64.HI R15, R16.reuse, R19.reuse, R20.reuse ;  /* 0x00000013100f7219 */ /* 0x1c0fe40000010214 */
[C---:B------:R-:W-:Y:S02]  /*58a90*/  SHF.L.U32 R14, R16.reuse, R19, RZ ;  /* 0x00000013100e7219 */ /* 0x040fe400000006ff */
[-CC-:B------:R-:W-:Y:S02]  /*58aa0*/  SHF.R.U64 R16, R16, R17.reuse, R20.reuse ;  /* 0x0000001110107219 */ /* 0x180fe40000001214 */
[----:B------:R-:W-:Y:S01]  /*58ab0*/  SHF.R.U32.HI R17, RZ, R17, R20 ;  /* 0x00000011ff117219 */ /* 0x000fe20000011614 */
[C---:B------:R-:W-:Y:S01]  /*58ac0*/  VIADD R20, R0.reuse, 0x6ae ;  /* 0x000006ae00147836 */ /* 0x040fe20000000000 */
[----:B---3--:R-:W-:Y:S01]  /*58ad0*/  LOP3.LUT R22, R11, 0x1ffffff, RZ, 0xc0, !PT ;  /* 0x01ffffff0b167812 */ /* 0x008fe200078ec0ff */
[----:B------:R-:W-:Y:S01]  /*58ae0*/  VIADD R0, R0, 0x6e7 ;  /* 0x000006e700007836 */ /* 0x000fe20000000000 */
[----:B------:R-:W-:Y:S01]  /*58af0*/  IADD3 R11, PT, PT, -R21, 0x40, RZ ;  /* 0x00000040150b7810 */ /* 0x000fe20007ffe1ff */
[----:B------:R0:W-:Y:S01]  /*58b00*/  REDG.E.OR.64.STRONG.GPU desc[UR4][R12.64], R14 ;  /* 0x0000000e0c00798e */ /* 0x0001e2000f12e504 */
[----:B------:R-:W-:-:S02]  /*58b10*/  SHF.L.U64.HI R19, R10, R21, R22 ;  /* 0x000000150a137219 */ /* 0x000fc40000010216 */
[----:B------:R-:W-:Y:S01]  /*58b20*/  SHF.L.U32 R18, R10, R21, RZ ;  /* 0x000000150a127219 */ /* 0x000fe200000006ff */
[----:B------:R4:W-:Y:S01]  /*58b30*/  REDG.E.OR.64.STRONG.GPU desc[UR4][R12.64+0x8], R16 ;  /* 0x000008100c00798e */ /* 0x0009e2000f12e504 */
[----:B------:R-:W-:Y:S02]  /*58b40*/  LOP3.LUT R21, R0, 0x27, RZ, 0xc0, !PT ;  /* 0x0000002700157812 */ /* 0x000fe400078ec0ff */
[-CC-:B------:R-:W-:Y:S01]  /*58b50*/  SHF.R.U64 R10, R10, R11.reuse, R22.reuse ;  /* 0x0000000b0a0a7219 */ /* 0x180fe20000001216 */
[----:B------:R1:W-:Y:S01]  /*58b60*/  REDG.E.OR.64.STRONG.GPU desc[UR4][R2.64], R18 ;  /* 0x000000120200798e */ /* 0x0003e2000f12e504 */
[----:B------:R-:W-:Y:S02]  /*58b70*/  ISETP.NE.AND P0, PT, R21, 0x7, PT ;  /* 0x000000071500780c */ /* 0x000fe40003f05270 */
[----:B------:R-:W-:Y:S02]  /*58b80*/  SHF.R.U32.HI R11, RZ, R11, R22 ;  /* 0x0000000bff0b7219 */ /* 0x000fe40000011616 */
[----:B0-----:R-:W-:-:S03]  /*58b90*/  LOP3.LUT R15, R20, 0x2e, RZ, 0xc0, !PT ;  /* 0x0000002e140f7812 */ /* 0x001fc600078ec0ff */
[----:B------:R1:W-:Y:S01]  /*58ba0*/  REDG.E.OR.64.STRONG.GPU desc[UR4][R2.64+0x8], R10 ;  /* 0x0000080a0200798e */ /* 0x0003e2000f12e504 */
[----:B----4-:R-:W-:Y:S02]  /*58bb0*/  LOP3.LUT R16, R7, 0x1ffffff, RZ, 0xc0, !PT ;  /* 0x01ffffff07107812 */ /* 0x010fe400078ec0ff */
[----:B------:R-:W-:Y:S02]  /*58bc0*/  SHF.R.U32.HI R7, RZ, 0x6, R20 ;  /* 0x00000006ff077819 */ /* 0x000fe40000011614 */
[----:B------:R-:W-:Y:S02]  /*58bd0*/  IADD3 R17, PT, PT, -R15, 0x40, RZ ;  /* 0x000000400f117810 */ /* 0x000fe40007ffe1ff */
[CCC-:B------:R-:W-:Y:S02]  /*58be0*/  SHF.L.U64.HI R13, R6.reuse, R15.reuse, R16.reuse ;  /* 0x0000000f060d7219 */ /* 0x1c0fe40000010210 */
[C---:B------:R-:W-:Y:S02]  /*58bf0*/  SHF.L.U32 R12, R6.reuse, R15, RZ ;  /* 0x0000000f060c7219 */ /* 0x040fe400000006ff */
[-C--:B------:R-:W-:Y:S01]  /*58c00*/  SHF.R.U64 R14, R6, R17.reuse, R16 ;  /* 0x00000011060e7219 */ /* 0x080fe20000001210 */
[----:B------:R-:W-:Y:S01]  /*58c10*/  IMAD.WIDE.U32 R6, R7, 0x8, R8 ;  /* 0x0000000807067825 */ /* 0x000fe200078e0008 */
[----:B------:R-:W-:-:S04]  /*58c20*/  SHF.R.U32.HI R15, RZ, R17, R16 ;  /* 0x00000011ff0f7219 */ /* 0x000fc80000011610 */
[----:B------:R1:W-:Y:S01]  /*58c30*/  REDG.E.OR.64.STRONG.GPU desc[UR4][R6.64], R12 ;  /* 0x0000000c0600798e */ /* 0x0003e2000f12e504 */
[----:B------:R-:W-:-:S03]  /*58c40*/  SHF.R.U32.HI R17, RZ, 0x6, R0 ;  /* 0x00000006ff117819 */ /* 0x000fc60000011600 */
[----:B------:R1:W-:Y:S01]  /*58c50*/  REDG.E.OR.64.STRONG.GPU desc[UR4][R6.64+0x8], R14 ;  /* 0x0000080e0600798e */ /* 0x0003e2000f12e504 */
[----:B-----5:R-:W-:Y:S01]  /*58c60*/  LOP3.LUT R0, R5, 0x1ffffff, RZ, 0xc0, !PT ;  /* 0x01ffffff05007812 */ /* 0x020fe200078ec0ff */
        /* <DEDUP_REMOVED lines=10> */
.L_x_1532:
[C---:B-1----:R-:W-:Y:S01]  /*58d10*/  SHF.L.U64.HI R3, R4.reuse, 0x7, R0 ;  /* 0x0000000704037819 */ /* 0x042fe20000010200 */
[----:B------:R-:W-:Y:S02]  /*58d20*/  IMAD.SHL.U32 R2, R4, 0x80, RZ ;  /* 0x0000008004027824 */ /* 0x000fe400078e00ff */
[----:B------:R-:W-:-:S05]  /*58d30*/  IMAD.WIDE.U32 R8, R17, 0x8, R8 ;  /* 0x0000000811087825 */ /* 0x000fca00078e0008 */
[----:B------:R-:W-:Y:S01]  /*58d40*/  REDG.E.OR.64.STRONG.GPU desc[UR4][R8.64], R2 ;  /* 0x000000020800798e */ /* 0x000fe2000f12e504 */
[----:B------:R-:W-:Y:S05]  /*58d50*/  EXIT ;  /* 0x000000000000794d */ /* 0x000fea0003800000 */
.L_x_1509:
        /* <DEDUP_REMOVED lines=17> */
[----:B------:R-:W-:-:S05]  /*58e70*/  VIADD R28, R0, 0xb4 ;  /* 0x000000b4001c7836 */ /* 0x000fca0000000000 */
[----:B------:R-:W-:-:S05]  /*58e80*/  SHF.R.U32.HI R35, RZ, 0x6, R28 ;  /* 0x00000006ff237819 */ /* 0x000fca000001161c */
[----:B------:R-:W-:-:S04]  /*58e90*/  IMAD.WIDE.U32 R34, R35, 0x8, R8 ;  /* 0x0000000823227825 */ /* 0x000fc800078e0008 */
[C---:B--2---:R-:W-:Y:S01]  /*58ea0*/  IMAD.SHL.U32 R23, R20.reuse, 0x10000000, RZ ;  /* 0x1000000014177824 */ /* 0x044fe200078e00ff */
[--C-:B------:R-:W-:Y:S01]  /*58eb0*/  SHF.R.U64 R26, R20, 0x4, R21.reuse ;  /* 0x00000004141a7819 */ /* 0x100fe20000001215 */
[----:B------:R-:W-:Y:S01]  /*58ec0*/  VIADD R20, R0, 0x40 ;  /* 0x0000004000147836 */ /* 0x000fe20000000000 */
[----:B---3--:R-:W-:Y:S02]  /*58ed0*/  LOP3.LUT R25, R25, 0xfffffff, RZ, 0xc0, !PT ;  /* 0x0fffffff19197812 */ /* 0x008fe400078ec0ff */
[----:B------:R-:W-:Y:S02]  /*58ee0*/  SHF.R.U32.HI R22, RZ, 0x4, R21 ;  /* 0x00000004ff167819 */ /* 0x000fe40000011615 */
[----:B------:R-:W-:Y:S01]  /*58ef0*/  SHF.R.U32.HI R31, RZ, 0x6, R20 ;  /* 0x00000006ff1f7819 */ /* 0x000fe20000011614 */
[----:B------:R0:W-:Y:S01]  /*58f00*/  REDG.E.OR.64.STRONG.GPU desc[UR4][R4.64], R24 ;  /* 0x000000180400798e */ /* 0x0001e2000f12e504 */
[----:B----4-:R-:W-:Y:S01]  /*58f10*/  IMAD.SHL.U32 R21, R10, 0x1000000, RZ ;  /* 0x010000000a157824 */ /* 0x010fe200078e00ff */
[----:B------:R-:W-:-:S02]  /*58f20*/  SHF.R.U32.HI R20, RZ, 0x8, R11 ;  /* 0x00000008ff147819 */ /* 0x000fc4000001160b */
[----:B------:R-:W-:Y:S01]  /*58f30*/  LOP3.LUT R27, R22, 0xffffff, RZ, 0xc0, !PT ;  /* 0x00ffffff161b7812 */ /* 0x000fe200078ec0ff */
[----:B------:R-:W-:-:S05]  /*58f40*/  IMAD.MOV.U32 R22, RZ, RZ, RZ ;  /* 0x000000ffff167224 */ /* 0x000fca00078e00ff */
[----:B------:R1:W-:Y:S01]  /*58f50*/  REDG.E.OR.64.STRONG.GPU desc[UR4][R4.64], R22 ;  /* 0x000000160400798e */ /* 0x0003e2000f12e504 */
[----:B0-----:R-:W-:-:S03]  /*58f60*/  SHF.R.U64 R24, R10, 0x8, R11 ;  /* 0x000000080a187819 */ /* 0x001fc6000000120b */
[----:B------:R0:W-:Y:S04]  /*58f70*/  REDG.E.OR.64.STRONG.GPU desc[UR4][R4.64+0x8], R26 ;  /* 0x0000081a0400798e */ /* 0x0001e8000f12e504 */
[----:B------:R-:W2:Y:S01]  /*58f80*/  LDG.E.64.CONSTANT R10, desc[UR4][R2.64+0x800] ;  /* 0x00080004020a7981 */ /* 0x000ea2000c1e9b00 */
[----:B------:R-:W-:-:S03]  /*58f90*/  LOP3.LUT R25, R20, 0xfffff, RZ, 0xc0, !PT ;  /* 0x000fffff14197812 */ /* 0x000fc600078ec0ff */
[----:B-1----:R-:W3:Y:S01]  /*58fa0*/  LDG.E.64.CONSTANT R22, desc[UR4][R2.64+0x900] ;  /* 0x0009000402167981 */ /* 0x002ee2000c1e9b00 */
[----:B------:R-:W-:Y:S01]  /*58fb0*/  IMAD.WIDE.U32 R30, R31, 0x8, R8 ;  /* 0x000000081f1e7825 */ /* 0x000fe200078e0008 */
[----:B-----5:R-:W-:-:S03]  /*58fc0*/  SHF.R.U64 R28, R12, 0xc, R13 ;  /* 0x0000000c0c1c7819 */ /* 0x020fc6000000120d */
[----:B------:R-:W-:Y:S01]  /*58fd0*/  IMAD.MOV.U32 R20, RZ, RZ, RZ ;  /* 0x000000ffff147224 */ /* 0x000fe200078e00ff */
[----:B0-----:R-:W-:Y:S01]  /*58fe0*/  SHF.R.U32.HI R26, RZ, 0xc, R13 ;  /* 0x0000000cff1a7819 */ /* 0x001fe2000001160d */
[----:B------:R-:W-:Y:S02]  /*58ff0*/  IMAD.SHL.U32 R27, R12, 0x100000, RZ ;  /* 0x001000000c1b7824 */ /* 0x000fe400078e00ff */
[----:B------:R-:W4:Y:S01]  /*59000*/  LDG.E.64.CONSTANT R12, desc[UR4][R2.64+0xa00] ;  /* 0x000a0004020c7981 */ /* 0x000f22000c1e9b00 */
[----:B------:R-:W-:-:S03]  /*59010*/  SHF.R.U64 R32, R14, 0x10, R15 ;  /* 0x000000100e207819 */ /* 0x000fc6000000120f */
[----:B------:R0:W-:Y:S04]  /*59020*/  REDG.E.OR.64.STRONG.GPU desc[UR4][R30.64], R20 ;  /* 0x000000141e00798e */ /* 0x0001e8000f12e504 */
[----:B------:R1:W-:Y:S01]  /*59030*/  REDG.E.OR.64.STRONG.GPU desc[UR4][R30.64+0x8], R24 ;  /* 0x000008181e00798e */ /* 0x0003e2000f12e504 */
[----:B0-----:R-:W-:Y:S02]  /*59040*/  VIADD R20, R0, 0xf0 ;  /* 0x000000f000147836 */ /* 0x001fe40000000000 */
[----:B------:R-:W-:Y:S02]  /*59050*/  IMAD.U32 R21, R14, 0x10000, RZ ;  /* 0x000100000e157824 */ /* 0x000fe400078e00ff */
[----:B------:R-:W-:Y:S01]  /*59060*/  VIADD R14, R0, 0x12c ;  /* 0x0000012c000e7836 */ /* 0x000fe20000000000 */
[----:B-1----:R-:W-:-:S02]  /*59070*/  SHF.R.U32.HI R31, RZ, 0x6, R20 ;  /* 0x00000006ff1f7819 */ /* 0x002fc40000011614 */
[----:B------:R-:W-:Y:S02]  /*59080*/  SHF.R.U32.HI R20, RZ, 0x10, R15 ;  /* 0x00000010ff147819 */ /* 0x000fe4000001160f */
[----:B------:R-:W-:Y:S02]  /*59090*/  SHF.R.U32.HI R25, RZ, 0x6, R14 ;  /* 0x00000006ff197819 */ /* 0x000fe4000001160e */
[----:B------:R-:W5:Y:S01]  /*590a0*/  LDG.E.64.CONSTANT R14, desc[UR4][R2.64+0xb00] ;  /* 0x000b0004020e7981 */ /* 0x000f62000c1e9b00 */
[----:B------:R-:W-:Y:S01]  /*590b0*/  LOP3.LUT R29, R26, 0xffff, RZ, 0xc0, !PT ;  /* 0x0000ffff1a1d7812 */ /* 0x000fe200078ec0ff */
[----:B------:R-:W-:Y:S01]  /*590c0*/  IMAD.MOV.U32 R26, RZ, RZ, RZ ;  /* 0x000000ffff1a7224 */ /* 0x000fe200078e00ff */
[----:B------:R-:W-:Y:S01]  /*590d0*/  LOP3.LUT R33, R20, 0xfff, RZ, 0xc0, !PT ;  /* 0x00000fff14217812 */ /* 0x000fe200078ec0ff */
[----:B------:R-:W-:-:S03]  /*590e0*/  IMAD.WIDE.U32 R30, R31, 0x8, R8 ;  /* 0x000000081f1e7825 */ /* 0x000fc600078e0008 */
[----:B------:R-:W-:Y:S01]  /*590f0*/  REDG.E.OR.64.STRONG.GPU desc[UR4][R34.64], R26 ;  /* 0x0000001a2200798e */ /* 0x000fe2000f12e504 */
[----:B------:R-:W-:-:S03]  /*59100*/  IMAD.MOV.U32 R20, RZ, RZ, RZ ;  /* 0x000000ffff147224 */ /* 0x000fc600078e00ff */
[----:B------:R0:W-:Y:S04]  /*59110*/  REDG.E.OR.64.STRONG.GPU desc[UR4][R34.64+0x8], R28 ;  /* 0x0000081c2200798e */ /* 0x0001e8000f12e504 */
[----:B------:R1:W-:Y:S01]  /*59120*/  REDG.E.OR.64.STRONG.GPU desc[UR4][R30.64], R20 ;  /* 0x000000141e00798e */ /* 0x0003e2000f12e504 */
[----:B------:R-:W-:-:S03]  /*59130*/  SHF.R.U64 R36, R18, 0x14, R19 ;  /* 0x0000001412247819 */ /* 0x000fc60000001213 */
[----:B------:R1:W-:Y:S01]  /*59140*/  REDG.E.OR.64.STRONG.GPU desc[UR4][R30.64+0x8], R32 ;  /* 0x000008201e00798e */ /* 0x0003e2000f12e504 */
[----:B0-----:R-:W-:-:S03]  /*59150*/  IMAD.SHL.U32 R35, R18, 0x1000, RZ ;  /* 0x0000100012237824 */ /* 0x001fc600078e00ff */
[----:B-1----:R-:W5:Y:S01]  /*59160*/  LDG.E.64.CONSTANT R20, desc[UR4][R2.64+0xc00] ;  /* 0x000c000402147981 */ /* 0x002f62000c1e9b00 */
[----:B------:R-:W-:-:S05]  /*59170*/  VIADD R18, R0, 0x168 ;  /* 0x0000016800127836 */ /* 0x000fca0000000000 */
[----:B------:R-:W-:Y:S02]  /*59180*/  SHF.R.U32.HI R31, RZ, 0x6, R18 ;  /* 0x00000006ff1f7819 */ /* 0x000fe40000011612 */
[----:B------:R-:W-:Y:S02]  /*59190*/  SHF.R.U32.HI R18, RZ, 0x18, R17 ;  /* 0x00000018ff127819 */ /* 0x000fe40000011611 */
[----:B------:R-:W-:Y:S02]  /*591a0*/  SHF.R.U32.HI R26, RZ, 0x14, R19 ;  /* 0x00000014ff1a7819 */ /* 0x000fe40000011613 */
[----:B------:R-:W-:Y:S02]  /*591b0*/  LOP3.LUT R29, R18, 0xf, RZ, 0xc0, !PT ;  /* 0x0000000f121d7812 */ /* 0x000fe400078ec0ff */
[----:B------:R-:W5:Y:S01]  /*591c0*/  LDG.E.64.CONSTANT R18, desc[UR4][R2.64+0xd00] ;  /* 0x000d000402127981 */ /* 0x000f62000c1e9b00 */
[----:B------:R-:W-:Y:S01]  /*591d0*/  IMAD.WIDE.U32 R24, R25, 0x8, R8 ;  /* 0x0000000819187825 */ /* 0x000fe200078e0008 */
[----:B------:R-:W-:-:S02]  /*591e0*/  LOP3.LUT R37, R26, 0xff, RZ, 0xc0, !PT ;  /* 0x000000ff1a257812 */ /* 0x000fc400078ec0ff */
[C---:B------:R-:W-:Y:S01]  /*591f0*/  SHF.R.U64 R28, R16.reuse, 0x18, R17 ;  /* 0x00000018101c7819 */ /* 0x040fe20000001211 */
[----:B------:R-:W-:Y:S02]  /*59200*/  IMAD.MOV.U32 R34, RZ, RZ, RZ ;  /* 0x000000ffff227224 */ /* 0x000fe400078e00ff */
[----:B------:R-:W-:Y:S02]  /*59210*/  IMAD.SHL.U32 R27, R16, 0x100, RZ ;  /* 0x00000100101b7824 */ /* 0x000fe400078e00ff */
[----:B------:R-:W-:Y:S01]  /*59220*/  VIADD R16, R0, 0x1a4 ;  /* 0x000001a400107836 */ /* 0x000fe20000000000 */
[----:B------:R-:W-:Y:S01]  /*59230*/  REDG.E.OR.64.STRONG.GPU desc[UR4][R24.64], R34 ;  /* 0x000000221800798e */ /* 0x000fe2000f12e504 */
[C---:B------:R-:W-:Y:S01]  /*59240*/  IMAD.SHL.U32 R33, R6.reuse, 0x10, RZ ;  /* 0x0000001006217824 */ /* 0x040fe200078e00ff */
[----:B------:R-:W-:Y:S01]  /*59250*/  SHF.R.U64 R6, R6, 0x1c, R7 ;  /* 0x0000001c06067819 */ /* 0x000fe20000001207 */
[----:B------:R-:W-:Y:S01]  /*59260*/  IMAD.WIDE.U32 R30, R31, 0x8, R8 ;  /* 0x000000081f1e7825 */ /* 0x000fe200078e0008 */
[----:B------:R0:W-:Y:S03]  /*59270*/  REDG.E.OR.64.STRONG.GPU desc[UR4][R24.64+0x8], R36 ;  /* 0x000008241800798e */ /* 0x0001e6000f12e504 */
[----:B------:R-:W-:-:S02]  /*59280*/  IMAD.MOV.U32 R26, RZ, RZ, RZ ;  /* 0x000000ffff1a7224 */ /* 0x000fc400078e00ff */
[----:B------:R-:W-:-:S03]  /*59290*/  VIADD R7, R0, 0x1e0 ;  /* 0x000001e000077836 */ /* 0x000fc60000000000 */
[----:B------:R1:W-:Y:S01]  /*592a0*/  REDG.E.OR.64.STRONG.GPU desc[UR4][R30.64], R26 ;  /* 0x0000001a1e00798e */ /* 0x0003e2000f12e504 */
[----:B------:R-:W-:-:S03]  /*592b0*/  IMAD.MOV.U32 R32, RZ, RZ, RZ ;  /* 0x000000ffff207224 */ /* 0x000fc600078e00ff */
[----:B------:R1:W-:Y:S01]  /*592c0*/  REDG.E.OR.64.STRONG.GPU desc[UR4][R30.64+0x8], R28 ;  /* 0x0000081c1e00798e */ /* 0x0003e2000f12e504 */
[----:B0-----:R-:W-:-:S03]  /*592d0*/  SHF.R.U32.HI R25, RZ, 0x6, R16 ;  /* 0x00000006ff197819 */ /* 0x001fc60000011610 */
[----:B------:R-:W5:Y:S02]  /*592e0*/  LDG.E.64.CONSTANT R16, desc[UR4][R2.64+0xe00] ;  /* 0x000e000402107981 */ /* 0x000f64000c1e9b00 */
[----:B------:R-:W-:Y:S01]  /*592f0*/  IMAD.WIDE.U32 R24, R25, 0x8, R8 ;  /* 0x0000000819187825 */ /* 0x000fe200078e0008 */
[----:B-1----:R-:W-:-:S03]  /*59300*/  SHF.R.U32.HI R27, RZ, 0x6, R7 ;  /* 0x00000006ff1b7819 */ /* 0x002fc60000011607 */
[----:B------:R-:W-:Y:S01]  /*59310*/  IMAD.MOV.U32 R7, RZ, RZ, RZ ;  /* 0x000000ffff077224 */ /* 0x000fe200078e00ff */
[----:B------:R0:W-:Y:S01]  /*59320*/  REDG.E.OR.64.STRONG.GPU desc[UR4][R24.64], R32 ;  /* 0x000000201800798e */ /* 0x0001e2000f12e504 */
[----:B------:R-:W-:Y:S02]  /*59330*/  VIADD R29, R0, 0x21c ;  /* 0x0000021c001d7836 */ /* 0x000fe40000000000 */
[----:B------:R-:W-:Y:S01]  /*59340*/  IMAD.WIDE.U32 R26, R27, 0x8, R8 ;  /* 0x000000081b1a7825 */ /* 0x000fe200078e0008 */
[----:B------:R1:W-:Y:S02]  /*59350*/  REDG.E.OR.64.STRONG.GPU desc[UR4][R24.64+0x8], R6 ;  /* 0x000008061800798e */ /* 0x0003e4000f12e504 */
[----:B0-----:R-:W-:Y:S01]  /*59360*/  SHF.R.U32.HI R33, RZ, 0x6, R29 ;  /* 0x00000006ff217819 */ /* 0x001fe2000001161d */
[----:B------:R-:W-:Y:S01]  /*59370*/  IMAD.MOV.U32 R29, RZ, RZ, RZ ;  /* 0x000000ffff1d7224 */ /* 0x000fe200078e00ff */
[----:B-1----:R-:W5:Y:S03]  /*59380*/  LDG.E.64.CONSTANT R6, desc[UR4][R2.64+0xf00] ;  /* 0x000f000402067981 */ /* 0x002f66000c1e9b00 */
[----:B------:R-:W-:-:S04]  /*59390*/  IMAD.WIDE.U32 R32, R33, 0x8, R8 ;  /* 0x0000000821207825 */ /* 0x000fc800078e0008 */
[----:B------:R-:W-:Y:S01]  /*593a0*/  IMAD.MOV.U32 R35, RZ, RZ, RZ ;  /* 0x000000ffff237224 */ /* 0x000fe200078e00ff */
[----:B--2---:R-:W-:Y:S01]  /*593b0*/  LOP3.LUT R28, R11, 0xfffffff, RZ, 0xc0, !PT ;  /* 0x0fffffff0b1c7812 */ /* 0x004fe200078ec0ff */
[----:B------:R-:W-:Y:S02]  /*593c0*/  IMAD.MOV.U32 R11, RZ, RZ, R10 ;  /* 0x000000ffff0b7224 */ /* 0x000fe400078e000a */
[----:B------:R-:W-:Y:S01]  /*593d0*/  IMAD.MOV.U32 R10, RZ, RZ, RZ ;  /* 0x000000ffff0a7224 */ /* 0x000fe200078e00ff */
[C-C-:B---3--:R-:W-:Y:S01]  /*593e0*/  SHF.L.U64.HI R31, R22.reuse, 0x1c, R23.reuse ;  /* 0x0000001c161f7819 */ /* 0x148fe20000010217 */
[----:B------:R-:W-:Y:S01]  /*593f0*/  IMAD.SHL.U32 R30, R22, 0x10000000, RZ ;  /* 0x10000000161e7824 */ /* 0x000fe200078e00ff */
[----:B------:R-:W-:Y:S02]  /*59400*/  SHF.R.U32.HI R22, RZ, 0x4, R23 ;  /* 0x00000004ff167819 */ /* 0x000fe40000011617 */
[----:B------:R0:W-:Y:S02]  /*59410*/  REDG.E.OR.64.STRONG.GPU desc[UR4][R26.64], R10 ;  /* 0x0000000a1a00798e */ /* 0x0001e4000f12e504 */
[----:B------:R-:W-:-:S02]  /*59420*/  LOP3.LUT R34, R22, 0xffffff, RZ, 0xc0, !PT ;  /* 0x00ffffff16227812 */ /* 0x000fc400078ec0ff */
[----:B------:R1:W-:Y:S01]  /*59430*/  REDG.E.OR.64.STRONG.GPU desc[UR4][R26.64+0x8], R28 ;  /* 0x0000081c1a00798e */ /* 0x0003e2000f12e504 */
[C-C-:B----4-:R-:W-:Y:S01]  /*59440*/  SHF.L.U64.HI R23, R12.reuse, 0x18, R13.reuse ;  /* 0x000000180c177819 */ /* 0x150fe2000001020d */
[----:B------:R-:W-:Y:S01]  /*59450*/  IMAD.SHL.U32 R22, R12, 0x1000000, RZ ;  /* 0x010000000c167824 */ /* 0x000fe200078e00ff */
[----:B------:R-:W-:Y:S01]  /*59460*/  SHF.R.U32.HI R12, RZ, 0x8, R13 ;  /* 0x00000008ff0c7819 */ /* 0x000fe2000001160d */
[----:B------:R2:W-:Y:S04]  /*59470*/  REDG.E.OR.64.STRONG.GPU desc[UR4][R32.64], R30 ;  /* 0x0000001e2000798e */ /* 0x0005e8000f12e504 */
[----:B------:R3:W-:Y:S01]  /*59480*/  REDG.E.OR.64.STRONG.GPU desc[UR4][R32.64+0x8], R34 ;  /* 0x000008222000798e */ /* 0x0007e2000f12e504 */
[----:B0-----:R-:W-:-:S05]  /*59490*/  VIADD R10, R0, 0x258 ;  /* 0x00000258000a7836 */ /* 0x001fca0000000000 */
[----:B------:R-:W-:Y:S02]  /*594a0*/  SHF.R.U32.HI R25, RZ, 0x6, R10 ;  /* 0x00000006ff197819 */ /* 0x000fe4000001160a */
[----:B------:R-:W4:Y:S01]  /*594b0*/  LDG.E.64.CONSTANT R10, desc[UR4][R2.64+0x1000] ;  /* 0x00100004020a7981 */ /* 0x000f22000c1e9b00 */
[----:B-1----:R-:W-:Y:S01]  /*594c0*/  VIADD R26, R0, 0x294 ;  /* 0x00000294001a7836 */ /* 0x002fe20000000000 */
[----:B--2---:R-:W-:Y:S01]  /*594d0*/  LOP3.LUT R30, R12, 0xfffff, RZ, 0xc0, !PT ;  /* 0x000fffff0c1e7812 */ /* 0x004fe200078ec0ff */
[----:B------:R-:W-:Y:S01]  /*594e0*/  IMAD.WIDE.U32 R24, R25, 0x8, R8 ;  /* 0x0000000819187825 */ /* 0x000fe200078e0008 */
[----:B------:R-:W2:Y:S02]  /*594f0*/  LDG.E.64.CONSTANT R12, desc[UR4][R2.64+0x1100] ;  /* 0x00110004020c7981 */ /* 0x000ea4000c1e9b00 */
[----:B---3--:R-:W-:Y:S02]  /*59500*/  SHF.R.U32.HI R33, RZ, 0x6, R26 ;  /* 0x00000006ff217819 */ /* 0x008fe4000001161a */
[----:B------:R0:W-:Y:S01]  /*59510*/  REDG.E.OR.64.STRONG.GPU desc[UR4][R24.64], R22 ;  /* 0x000000161800798e */ /* 0x0001e2000f12e504 */
[--C-:B-----5:R-:W-:Y:S01]  /*59520*/  SHF.R.U32.HI R28, RZ, 0xc, R15.reuse ;  /* 0x0000000cff1c7819 */ /* 0x120fe2000001160f */
[C---:B------:R-:W-:Y:S01]  /*59530*/  IMAD.SHL.U32 R26, R14.reuse, 0x100000, RZ ;  /* 0x001000000e1a7824 */ /* 0x040fe200078e00ff */
[----:B------:R-:W-:-:S02]  /*59540*/  SHF.L.U64.HI R27, R14, 0x14, R15 ;  /* 0x000000140e1b7819 */ /* 0x000fc4000001020f */
[----:B------:R-:W3:Y:S01]  /*59550*/  LDG.E.64.CONSTANT R14, desc[UR4][R2.64+0x1200] ;  /* 0x00120004020e7981 */ /* 0x000ee2000c1e9b00 */
[----:B0-----:R-:W-:Y:S02]  /*59560*/  VIADD R22, R0, 0x2d0 ;  /* 0x000002d000167836 */ /* 0x001fe40000000000 */
[----:B------:R-:W-:-:S03]  /*59570*/  IMAD.MOV.U32 R31, RZ, RZ, RZ ;  /* 0x000000ffff1f7224 */ /* 0x000fc600078e00ff */
[----:B------:R-:W-:Y:S02]  /*59580*/  SHF.R.U32.HI R35, RZ, 0x6, R22 ;  /* 0x00000006ff237819 */ /* 0x000fe40000011616 */
[----:B------:R-:W5:Y:S04]  /*59590*/  LDG.E.64.CONSTANT R22, desc[UR4][R2.64+0x1300] ;  /* 0x0013000402167981 */ /* 0x000f68000c1e9b00 */
[----:B------:R0:W-:Y:S01]  /*595a0*/  REDG.E.OR.64.STRONG.GPU desc[UR4][R24.64+0x8], R30 ;  /* 0x0000081e1800798e */ /* 0x0001e2000f12e504 */
[----:B------:R-:W-:Y:S01]  /*595b0*/  IMAD.WIDE.U32 R32, R33, 0x8, R8 ;  /* 0x0000000821207825 */ /* 0x000fe200078e0008 */
[----:B------:R-:W-:-:S04]  /*595c0*/  LOP3.LUT R28, R28, 0xffff, RZ, 0xc0, !PT ;  /* 0x0000ffff1c1c7812 */ /* 0x000fc800078ec0ff */
[----:B------:R1:W-:Y:S04]  /*595d0*/  REDG.E.OR.64.STRONG.GPU desc[UR4][R32.64], R26 ;  /* 0x0000001a2000798e */ /* 0x0003e8000f12e504 */
[----:B------:R1:W-:Y:S01]  /*595e0*/  REDG.E.OR.64.STRONG.GPU desc[UR4][R32.64+0x8], R28 ;  /* 0x0000081c2000798e */ /* 0x0003e2000f12e504 */
[C-C-:B0-----:R-:W-:Y:S01]  /*595f0*/  SHF.L.U64.HI R25, R20.reuse, 0x10, R21.reuse ;  /* 0x0000001014197819 */ /* 0x141fe20000010215 */
[----:B------:R-:W-:Y:S01]  /*59600*/  IMAD.U32 R24, R20, 0x10000, RZ ;  /* 0x0001000014187824 */ /* 0x000fe200078e00ff */
[----:B------:R-:W-:-:S04]  /*59610*/  SHF.R.U32.HI R20, RZ, 0x10, R21 ;  /* 0x00000010ff147819 */ /* 0x000fc80000011615 */
[----:B------:R-:W-:Y:S02]  /*59620*/  LOP3.LUT R30, R20, 0xfff, RZ, 0xc0, !PT ;  /* 0x00000fff141e7812 */ /* 0x000fe400078ec0ff */
[----:B------:R-:W5:Y:S01]  /*59630*/  LDG.E.64.CONSTANT R20, desc[UR4][R2.64+0x1400] ;  /* 0x0014000402147981 */ /* 0x000f62000c1e9b00 */
[----:B-1----:R-:W-:Y:S01]  /*59640*/  VIADD R26, R0, 0x30c ;  /* 0x0000030c001a7836 */ /* 0x002fe20000000000 */
[--C-:B------:R-:W-:Y:S02]  /*59650*/  SHF.R.U32.HI R28, RZ, 0x14, R19.reuse ;  /* 0x00000014ff1c7819 */ /* 0x100fe40000011613 */
[C---:B------:R-:W-:Y:S02]  /*59660*/  SHF.L.U64.HI R27, R18.reuse, 0xc, R19 ;  /* 0x0000000c121b7819 */ /* 0x040fe40000010213 */
[----:B------:R-:W-:Y:S01]  /*59670*/  SHF.R.U32.HI R33, RZ, 0x6, R26 ;  /* 0x00000006ff217819 */ /* 0x000fe2000001161a */
[----:B------:R-:W-:Y:S02]  /*59680*/  IMAD.SHL.U32 R26, R18, 0x1000, RZ ;  /* 0x00001000121a7824 */ /* 0x000fe400078e00ff */
[----:B------:R-:W5:Y:S01]  /*59690*/  LDG.E.64.CONSTANT R18, desc[UR4][R2.64+0x1500] ;  /* 0x0015000402127981 */ /* 0x000f62000c1e9b00 */
[----:B------:R-:W-:-:S04]  /*596a0*/  IMAD.WIDE.U32 R34, R35, 0x8, R8 ;  /* 0x0000000823227825 */ /* 0x000fc800078e0008 */
[----:B------:R-:W-:Y:S01]  /*596b0*/  IMAD.WIDE.U32 R32, R33, 0x8, R8 ;  /* 0x0000000821207825 */ /* 0x000fe200078e0008 */
[----:B------:R0:W-:Y:S04]  /*596c0*/  REDG.E.OR.64.STRONG.GPU desc[UR4][R34.64], R24 ;  /* 0x000000182200798e */ /* 0x0001e8000f12e504 */
[----:B------:R1:W-:Y:S04]  /*596d0*/  REDG.E.OR.64.STRONG.GPU desc[UR4][R34.64+0x8], R30 ;  /* 0x0000081e2200798e */ /* 0x0003e8000f12e504 */
[----:B------:R1:W-:Y:S01]  /*596e0*/  REDG.E.OR.64.STRONG.GPU desc[UR4][R32.64], R26 ;  /* 0x0000001a2000798e */ /* 0x0003e2000f12e504 */
[----:B------:R-:W-:Y:S01]  /*596f0*/  LOP3.LUT R28, R28, 0xff, RZ, 0xc0, !PT ;  /* 0x000000ff1c1c7812 */ /* 0x000fe200078ec0ff */
[----:B0-----:R-:W-:-:S04]  /*59700*/  VIADD R24, R0, 0x348 ;  /* 0x0000034800187836 */ /* 0x001fc80000000000 */
[----:B------:R0:W-:Y:S01]  /*59710*/  REDG.E.OR.64.STRONG.GPU desc[UR4][R32.64+0x8], R28 ;  /* 0x0000081c2000798e */ /* 0x0001e2000f12e504 */
[----:B-1----:R-:W-:Y:S01]  /*59720*/  SHF.R.U32.HI R35, RZ, 0x6, R24 ;  /* 0x00000006ff237819 */ /* 0x002fe20000011618 */
[----:B------:R-:W-:Y:S01]  /*59730*/  VIADD R26, R0, 0x384 ;  /* 0x00000384001a7836 */ /* 0x000fe20000000000 */
[----:B------:R-:W-:Y:S01]  /*59740*/  SHF.R.U32.HI R30, RZ, 0x18, R17 ;  /* 0x00000018ff1e7819 */ /* 0x000fe20000011611 */
[----:B------:R-:W-:-:S03]  /*59750*/  IMAD.SHL.U32 R24, R16, 0x100, RZ ;  /* 0x0000010010187824 */ /* 0x000fc600078e00ff */
[----:B------:R-:W-:Y:S01]  /*59760*/  SHF.R.U32.HI R27, RZ, 0x6, R26 ;  /* 0x00000006ff1b7819 */ /* 0x000fe2000001161a */
[----:B------:R-:W-:Y:S01]  /*59770*/  IMAD.WIDE.U32 R34, R35, 0x8, R8 ;  /* 0x0000000823227825 */ /* 0x000fe200078e0008 */
[----:B------:R-:W-:Y:S02]  /*59780*/  SHF.L.U64.HI R25, R16, 0x8, R17 ;  /* 0x0000000810197819 */ /* 0x000fe40000010211 */
[----:B------:R-:W-:Y:S01]  /*59790*/  LOP3.LUT R30, R30, 0xf, RZ, 0xc0, !PT ;  /* 0x0000000f1e1e7812 */ /* 0x000fe200078ec0ff */
[----:B------:R-:W5:Y:S04]  /*597a0*/  LDG.E.64.CONSTANT R16, desc[UR4][R2.64+0x1600] ;  /* 0x0016000402107981 */ /* 0x000f68000c1e9b00 */
[----:B------:R-:W-:Y:S04]  /*597b0*/  REDG.E.OR.64.STRONG.GPU desc[UR4][R34.64], R24 ;  /* 0x000000182200798e */ /* 0x000fe8000f12e504 */
[----:B------:R-:W-:Y:S01]  /*597c0*/  REDG.E.OR.64.STRONG.GPU desc[UR4][R34.64+0x8], R30 ;  /* 0x0000081e2200798e */ /* 0x000fe2000f12e504 */
[C---:B0-----:R-:W-:Y:S01]  /*597d0*/  SHF.L.U64.HI R33, R6.reuse, 0x4, R7 ;  /* 0x0000000406217819 */ /* 0x041fe20000010207 */
[----:B------:R-:W-:-:S02]  /*597e0*/  IMAD.SHL.U32 R32, R6, 0x10, RZ ;  /* 0x0000001006207824 */ /* 0x000fc400078e00ff */
[----:B------:R-:W-:-:S05]  /*597f0*/  IMAD.WIDE.U32 R6, R27, 0x8, R8 ;  /* 0x000000081b067825 */ /* 0x000fca00078e0008 */
[----:B------:R0:W-:Y:S04]  /*59800*/  REDG.E.OR.64.STRONG.GPU desc[UR4][R6.64], R32 ;  /* 0x000000200600798e */ /* 0x0001e8000f12e504 */
[----:B0-----:R-:W5:Y:S01]  /*59810*/  LDG.E.64.CONSTANT R6, desc[UR4][R2.64+0x1700] ;  /* 0x0017000402067981 */ /* 0x001f62000c1e9b00 */
[C---:B------:R-:W-:Y:S01]  /*59820*/  VIADD R32, R0.reuse, 0x4b0 ;  /* 0x000004b000207836 */ /* 0x040fe20000000000 */
[----:B----4-:R-:W-:Y:S01]  /*59830*/  LOP3.LUT R37, R11, 0xfffffff, RZ, 0xc0, !PT ;  /* 0x0fffffff0b257812 */ /* 0x010fe200078ec0ff */
[----:B------:R-:W-:Y:S02]  /*59840*/  VIADD R11, R0, 0x3fc ;  /* 0x000003fc000b7836 */ /* 0x000fe40000000000 */
[----:B------:R-:W-:Y:S01]  /*59850*/  IMAD.MOV.U32 R36, RZ, RZ, R10 ;  /* 0x000000ffff247224 */ /* 0x000fe200078e000a */
[----:B--2---:R-:W-:-:S02]  /*59860*/  SHF.R.U32.HI R10, RZ, 0x4, R13 ;  /* 0x00000004ff0a7819 */ /* 0x004fc4000001160d */
[----:B------:R-:W-:Y:S01]  /*59870*/  SHF.R.U32.HI R29, RZ, 0x6, R11 ;  /* 0x00000006ff1d7819 */ /* 0x000fe2000001160b */
[----:B------:R-:W-:Y:S01]  /*59880*/  IMAD.SHL.U32 R11, R12, 0x10000000, RZ ;  /* 0x100000000c0b7824 */ /* 0x000fe200078e00ff */
[----:B------:R-:W-:Y:S01]  /*59890*/  LOP3.LUT R27, R10, 0xffffff, RZ, 0xc0, !PT ;  /* 0x00ffffff0a1b7812 */ /* 0x000fe200078ec0ff */
[----:B------:R-:W-:Y:S01]  /*598a0*/  IMAD.MOV.U32 R10, RZ, RZ, RZ ;  /* 0x000000ffff0a7224 */ /* 0x000fe200078e00ff */
[----:B------:R-:W-:Y:S01]  /*598b0*/  SHF.R.U64 R26, R12, 0x4, R13 ;  /* 0x000000040c1a7819 */ /* 0x000fe2000000120d */
[----:B------:R-:W-:Y:S01]  /*598c0*/  IMAD.WIDE.U32 R28, R29, 0x8, R8 ;  /* 0x000000081d1c7825 */ /* 0x000fe200078e0008 */
[----:B------:R0:W-:Y:S03]  /*598d0*/  REDG.E.OR.64.STRONG.GPU desc[UR4][R4.64+0x78], R36 ;  /* 0x000078240400798e */ /* 0x0001e6000f12e504 */
[----:B------:R-:W-:Y:S01]  /*598e0*/  VIADD R12, R0, 0x438 ;  /* 0x00000438000c7836 */ /* 0x000fe20000000000 */
[----:B------:R1:W-:Y:S01]  /*598f0*/  REDG.E.OR.64.STRONG.GPU desc[UR4][R28.64], R10 ;  /* 0x0000000a1c00798e */ /* 0x0003e2000f12e504 */
[C---:B---3--:R-:W-:Y:S01]  /*59900*/  IMAD.SHL.U32 R13, R14.reuse, 0x1000000, RZ ;  /* 0x010000000e0d7824 */ /* 0x048fe200078e00ff */
[----:B------:R-:W-:Y:S01]  /*59910*/  SHF.R.U64 R24, R14, 0x8, R15 ;  /* 0x000000080e187819 */ /* 0x000fe2000000120f */
[----:B------:R-:W-:Y:S01]  /*59920*/  VIADD R14, R0, 0x474 ;  /* 0x00000474000e7836 */ /* 0x000fe20000000000 */
[----:B------:R2:W-:Y:S01]  /*59930*/  REDG.E.OR.64.STRONG.GPU desc[UR4][R28.64+0x8], R26 ;  /* 0x0000081a1c00798e */ /* 0x0005e2000f12e504 */
[----:B------:R-:W-:-:S02]  /*59940*/  SHF.R.U32.HI R31, RZ, 0x6, R12 ;  /* 0x00000006ff1f7819 */ /* 0x000fc4000001160c */
[----:B------:R-:W-:Y:S01]  /*59950*/  SHF.R.U32.HI R15, RZ, 0x8, R15 ;  /* 0x00000008ff0f7819 */ /* 0x000fe2000001160f */
[----:B0-----:R-:W3:Y:S04]  /*59960*/  LDG.E.64.CONSTANT R4, desc[UR4][R2.64+0x1800] ;  /* 0x0018000402047981 */ /* 0x001ee8000c1e9b00 */
[----:B-1----:R-:W4:Y:S01]  /*59970*/  LDG.E.64.CONSTANT R10, desc[UR4][R2.64+0x1900] ;  /* 0x00190004020a7981 */ /* 0x002f22000c1e9b00 */
[----:B--2---:R-:W-:Y:S02]  /*59980*/  SHF.R.U32.HI R29, RZ, 0x6, R14 ;  /* 0x00000006ff1d7819 */ /* 0x004fe4000001160e */
[--C-:B-----5:R-:W-:Y:S01]  /*59990*/  SHF.R.U32.HI R14, RZ, 0xc, R23.reuse ;  /* 0x0000000cff0e7819 */ /* 0x120fe20000011617 */
[C---:B------:R-:W-:Y:S01]  /*599a0*/  IMAD.SHL.U32 R27, R22.reuse, 0x100000, RZ ;  /* 0x00100000161b7824 */ /* 0x040fe200078e00ff */
[----:B------:R-:W-:Y:S01]  /*599b0*/  SHF.R.U64 R22, R22, 0xc, R23 ;  /* 0x0000000c16167819 */ /* 0x000fe20000001217 */
[----:B------:R-:W-:Y:S01]  /*599c0*/  IMAD.WIDE.U32 R30, R31, 0x8, R8 ;  /* 0x000000081f1e7825 */ /* 0x000fe200078e0008 */
[----:B------:R-:W-:-:S02]  /*599d0*/  LOP3.LUT R25, R15, 0xfffff, RZ, 0xc0, !PT ;  /* 0x000fffff0f197812 */ /* 0x000fc400078ec0ff */
[----:B------:R-:W-:Y:S01]  /*599e0*/  LOP3.LUT R23, R14, 0xffff, RZ, 0xc0, !PT ;  /* 0x0000ffff0e177812 */ /* 0x000fe200078ec0ff */
[----:B------:R-:W-:Y:S01]  /*599f0*/  IMAD.MOV.U32 R12, RZ, RZ, RZ ;  /* 0x000000ffff0c7224 */ /* 0x000fe200078e00ff */
[----:B------:R-:W2:Y:S04]  /*59a00*/  LDG.E.64.CONSTANT R14, desc[UR4][R2.64+0x1a00] ;  /* 0x001a0004020e7981 */ /* 0x000ea8000c1e9b00 */
[----:B------:R0:W-:Y:S01]  /*59a10*/  REDG.E.OR.64.STRONG.GPU desc[UR4][R30.64], R12 ;  /* 0x0000000c1e00798e */ /* 0x0001e2000f12e504 */
[----:B------:R-:W-:-:S03]  /*59a20*/  IMAD.WIDE.U32 R28, R29, 0x8, R8 ;  /* 0x000000081d1c7825 */ /* 0x000fc600078e0008 */
[----:B------:R1:W-:Y:S01]  /*59a30*/  REDG.E.OR.64.STRONG.GPU desc[UR4][R30.64+0x8], R24 ;  /* 0x000008181e00798e */ /* 0x0003e2000f12e504 */
[C---:B------:R-:W-:Y:S01]  /*59a40*/  IMAD.U32 R37, R20.reuse, 0x10000, RZ ;  /* 0x0001000014257824 */ /* 0x040fe200078e00ff */
[--C-:B------:R-:W-:Y:S01]  /*59a50*/  SHF.R.U64 R34, R20, 0x10, R21.reuse ;  /* 0x0000001014227819 */ /* 0x100fe20000001215 */
[----:B------:R-:W-:Y:S01]  /*59a60*/  VIADD R20, R0, 0x4ec ;  /* 0x000004ec00147836 */ /* 0x000fe20000000000 */
[----:B0-----:R-:W5:Y:S01]  /*59a70*/  LDG.E.64.CONSTANT R12, desc[UR4][R2.64+0x1b00] ;  /* 0x001b0004020c7981 */ /* 0x001f62000c1e9b00 */
[----:B------:R-:W-:Y:S01]  /*59a80*/  IMAD.MOV.U32 R26, RZ, RZ, RZ ;  /* 0x000000ffff1a7224 */ /* 0x000fe200078e00ff */
[----:B-1----:R-:W-:Y:S02]  /*59a90*/  SHF.R.U32.HI R30, RZ, 0x10, R21 ;  /* 0x00000010ff1e7819 */ /* 0x002fe40000011615 */
[----:B------:R-:W-:Y:S02]  /*59aa0*/  SHF.R.U32.HI R21, RZ, 0x6, R20 ;  /* 0x00000006ff157819 */ /* 0x000fe40000011614 */
[----:B------:R-:W-:Y:S01]  /*59ab0*/  REDG.E.OR.64.STRONG.GPU desc[UR4][R28.64], R26 ;  /* 0x0000001a1c00798e */ /* 0x000fe2000f12e504 */
[----:B------:R-:W-:Y:S01]  /*59ac0*/  LOP3.LUT R35, R30, 0xfff, RZ, 0xc0, !PT ;  /* 0x00000fff1e237812 */ /* 0x000fe200078ec0ff */
[C---:B------:R-:W-:Y:S01]  /*59ad0*/  IMAD.SHL.U32 R33, R18.reuse, 0x1000, RZ ;  /* 0x0000100012217824 */ /* 0x040fe200078e00ff */
[----:B------:R-:W-:Y:S01]  /*59ae0*/  SHF.R.U32.HI R25, RZ, 0x6, R32 ;  /* 0x00000006ff197819 */ /* 0x000fe20000011620 */
[----:B------:R0:W-:Y:S01]  /*59af0*/  REDG.E.OR.64.STRONG.GPU desc[UR4][R28.64+0x8], R22 ;  /* 0x000008161c00798e */ /* 0x0001e2000f12e504 */
[--C-:B------:R-:W-:Y:S01]  /*59b00*/  SHF.R.U64 R30, R18, 0x14, R19.reuse ;  /* 0x00000014121e7819 */ /* 0x100fe20000001213 */
[----:B------:R-:W-:Y:S01]  /*59b10*/  VIADD R18, R0, 0x528 ;  /* 0x0000052800127836 */ /* 0x000fe20000000000 */
[----:B------:R-:W-:Y:S01]  /*59b20*/  SHF.R.U32.HI R19, RZ, 0x14, R19 ;  /* 0x00000014ff137819 */ /* 0x000fe20000011613 */
[----:B------:R-:W-:-:S03]  /*59b30*/  IMAD.WIDE.U32 R24, R25, 0x8, R8 ;  /* 0x0000000819187825 */ /* 0x000fc600078e0008 */
[----:B------:R-:W-:Y:S01]  /*59b40*/  LOP3.LUT R31, R19, 0xff, RZ, 0xc0, !PT ;  /* 0x000000ff131f7812 */ /* 0x000fe200078ec0ff */
[----:B------:R-:W-:Y:S02]  /*59b50*/  IMAD.MOV.U32 R36, RZ, RZ, RZ ;  /* 0x000000ffff247224 */ /* 0x000fe400078e00ff */
[----:B0-----:R-:W-:Y:S01]  /*59b60*/  IMAD.WIDE.U32 R28, R21, 0x8, R8 ;  /* 0x00000008151c7825 */ /* 0x001fe200078e0008 */
[----:B------:R-:W5:Y:S04]  /*59b70*/  LDG.E.64.CONSTANT R22, desc[UR4][R2.64+0x1d00] ;  /* 0x001d000402167981 */ /* 0x000f68000c1e9b00 */
[----:B------:R-:W5:Y:S01]  /*59b80*/  LDG.E.64.CONSTANT R20, desc[UR4][R2.64+0x1c00] ;  /* 0x001c000402147981 */ /* 0x000f62000c1e9b00 */
[----:B------:R-:W-:-:S03]  /*59b90*/  SHF.R.U32.HI R27, RZ, 0x6, R18 ;  /* 0x00000006ff1b7819 */ /* 0x000fc60000011612 */
[----:B------:R-:W5:Y:S04]  /*59ba0*/  LDG.E.64.CONSTANT R18, desc[UR4][R2.64+0x1e00] ;  /* 0x001e000402127981 */ /* 0x000f68000c1e9b00 */
[----:B------:R-:W-:Y:S04]  /*59bb0*/  REDG.E.OR.64.STRONG.GPU desc[UR4][R24.64], R36 ;  /* 0x000000241800798e */ /* 0x000fe8000f12e504 */
[----:B------:R0:W-:Y:S04]  /*59bc0*/  REDG.E.OR.64.STRONG.GPU desc[UR4][R24.64+0x8], R34 ;  /* 0x000008221800798e */ /* 0x0001e8000f12e504 */
[----:B0-----:R0:W5:Y:S01]  /*59bd0*/  LDG.E.64.CONSTANT R24, desc[UR4][R2.64+0x1f00] ;  /* 0x001f000402187981 */ /* 0x001162000c1e9b00 */
[----:B------:R-:W-:-:S02]  /*59be0*/  IMAD.MOV.U32 R32, RZ, RZ, RZ ;  /* 0x000000ffff207224 */ /* 0x000fc400078e00ff */
[----:B------:R-:W-:-:S03]  /*59bf0*/  IMAD.SHL.U32 R35, R16, 0x100, RZ ;  /* 0x0000010010237824 */ /* 0x000fc600078e00ff */
[----:B------:R1:W-:Y:S04]  /*59c00*/  REDG.E.OR.64.STRONG.GPU desc[UR4][R28.64], R32 ;  /* 0x000000201c00798e */ /* 0x0003e8000f12e504 */
[----:B------:R0:W-:Y:S01]  /*59c10*/  REDG.E.OR.64.STRONG.GPU desc[UR4][R28.64+0x8], R30 ;  /* 0x0000081e1c00798e */ /* 0x0001e2000f12e504 */
[----:B------:R-:W-:Y:S01]  /*59c20*/  IMAD.WIDE.U32 R26, R27, 0x8, R8 ;  /* 0x000000081b1a7825 */ /* 0x000fe200078e0008 */
[----:B-1----:R-:W-:-:S03]  /*59c30*/  SHF.R.U64 R32, R16, 0x18, R17 ;  /* 0x0000001810207819 */ /* 0x002fc60000001211 */
[----:B------:R-:W-:Y:S01]  /*59c40*/  VIADD R16, R0, 0x564 ;  /* 0x0000056400107836 */ /* 0x000fe20000000000 */
[----:B------:R-:W-:Y:S01]  /*59c50*/  SHF.R.U32.HI R33, RZ, 0x18, R17 ;  /* 0x00000018ff217819 */ /* 0x000fe20000011611 */
[C---:B------:R-:W-:Y:S01]  /*59c60*/  IMAD.SHL.U32 R17, R6.reuse, 0x10, RZ ;  /* 0x0000001006117824 */ /* 0x040fe200078e00ff */
[----:B------:R-:W-:Y:S01]  /*59c70*/  SHF.R.U64 R6, R6, 0x1c, R7 ;  /* 0x0000001c06067819 */ /* 0x000fe20000001207 */
[C---:B------:R-:W-:Y:S01]  /*59c80*/  VIADD R7, R0.reuse, 0x5a0 ;  /* 0x000005a000077836 */ /* 0x040fe20000000000 */
[----:B0-----:R-:W-:Y:S01]  /*59c90*/  SHF.R.U32.HI R29, RZ, 0x6, R16 ;  /* 0x00000006ff1d7819 */ /* 0x001fe20000011610 */
[----:B------:R-:W-:Y:S01]  /*59ca0*/  IMAD.MOV.U32 R34, RZ, RZ, RZ ;  /* 0x000000ffff227224 */ /* 0x000fe200078e00ff */
[----:B------:R-:W-:Y:S01]  /*59cb0*/  LOP3.LUT R33, R33, 0xf, RZ, 0xc0, !PT ;  /* 0x0000000f21217812 */ /* 0x000fe200078ec0ff */
[----:B------:R-:W-:Y:S01]  /*59cc0*/  IMAD.MOV.U32 R16, RZ, RZ, RZ ;  /* 0x000000ffff107224 */ /* 0x000fe200078e00ff */
[----:B------:R-:W-:Y:S01]  /*59cd0*/  SHF.R.U32.HI R31, RZ, 0x6, R7 ;  /* 0x00000006ff1f7819 */ /* 0x000fe20000011607 */
[----:B------:R-:W-:Y:S01]  /*59ce0*/  IMAD.WIDE.U32 R28, R29, 0x8, R8 ;  /* 0x000000081d1c7825 */ /* 0x000fe200078e0008 */
[----:B------:R-:W-:Y:S03]  /*59cf0*/  REDG.E.OR.64.STRONG.GPU desc[UR4][R26.64], R34 ;  /* 0x000000221a00798e */ /* 0x000fe6000f12e504 */
[----:B------:R-:W-:Y:S01]  /*59d00*/  IMAD.MOV.U32 R7, RZ, RZ, RZ ;  /* 0x000000ffff077224 */ /* 0x000fe200078e00ff */
[----:B------:R0:W-:Y:S01]  /*59d10*/  REDG.E.OR.64.STRONG.GPU desc[UR4][R26.64+0x8], R32 ;  /* 0x000008201a00798e */ /* 0x0001e2000f12e504 */
[----:B------:R-:W-:-:S03]  /*59d20*/  VIADD R2, R0, 0x5dc ;  /* 0x000005dc00027836 */ /* 0x000fc60000000000 */
[----:B------:R-:W-:Y:S01]  /*59d30*/  REDG.E.OR.64.STRONG.GPU desc[UR4][R28.64], R16 ;  /* 0x000000101c00798e */ /* 0x000fe2000f12e504 */
[----:B------:R-:W-:Y:S01]  /*59d40*/  IMAD.WIDE.U32 R30, R31, 0x8, R8 ;  /* 0x000000081f1e7825 */ /* 0x000fe200078e0008 */
[----:B------:R-:W-:Y:S02]  /*59d50*/  SHF.R.U32.HI R3, RZ, 0x6, R2 ;  /* 0x00000006ff037819 */ /* 0x000fe40000011602 */
[----:B------:R1:W-:Y:S03]  /*59d60*/  REDG.E.OR.64.STRONG.GPU desc[UR4][R28.64+0x8], R6 ;  /* 0x000008061c00798e */ /* 0x0003e6000f12e504 */
[----:B------:R-:W-:-:S04]  /*59d70*/  IMAD.WIDE.U32 R2, R3, 0x8, R8 ;  /* 0x0000000803027825 */ /* 0x000fc800078e0008 */
[----:B0-----:R-:W-:Y:S02]  /*59d80*/  IMAD.MOV.U32 R27, RZ, RZ, RZ ;  /* 0x000000ffff1b7224 */ /* 0x001fe400078e00ff */
[----:B-1----:R-:W-:Y:S02]  /*59d90*/  IMAD.MOV.U32 R6, RZ, RZ, RZ ;  /* 0x000000ffff067224 */ /* 0x002fe400078e00ff */
[C---:B------:R-:W-:Y:S02]  /*59da0*/  VIADD R28, R0.reuse, 0x6cc ;  /* 0x000006cc001c7836 */ /* 0x040fe40000000000 */
[----:B------:R-:W-:Y:S01]  /*59db0*/  VIADD R29, R0, 0x708 ;  /* 0x00000708001d7836 */ /* 0x000fe20000000000 */
[----:B---3--:R-:W-:Y:S01]  /*59dc0*/  LOP3.LUT R26, R5, 0xfffffff, RZ, 0xc0, !PT ;  /* 0x0fffffff051a7812 */ /* 0x008fe200078ec0ff */
[----:B------:R-:W-:Y:S01]  /*59dd0*/  IMAD.MOV.U32 R7, RZ, RZ, R4 ;  /* 0x000000ffff077224 */ /* 0x000fe200078e0004 */
[C---:B----4-:R-:W-:Y:S01]  /*59de0*/  SHF.L.U64.HI R5, R10.reuse, 0x1c, R11 ;  /* 0x0000001c0a057819 */ /* 0x050fe2000001020b */
[----:B------:R-:W-:-:S03]  /*59df0*/  IMAD.SHL.U32 R4, R10, 0x10000000, RZ ;  /* 0x100000000a047824 */ /* 0x000fc600078e00ff */
[----:B------:R2:W-:Y:S01]  /*59e00*/  REDG.E.OR.64.STRONG.GPU desc[UR4][R30.64], R6 ;  /* 0x000000061e00798e */ /* 0x0005e2000f12e504 */
[----:B------:R-:W-:Y:S01]  /*59e10*/  VIADD R10, R0, 0x618 ;  /* 0x00000618000a7836 */ /* 0x000fe20000000000 */
[----:B------:R-:W-:Y:S02]  /*59e20*/  SHF.R.U32.HI R16, RZ, 0x4, R11 ;  /* 0x00000004ff107819 */ /* 0x000fe4000001160b */
[----:B------:R0:W-:Y:S02]  /*59e30*/  REDG.E.OR.64.STRONG.GPU desc[UR4][R30.64+0x8], R26 ;  /* 0x0000081a1e00798e */ /* 0x0001e4000f12e504 */
[----:B------:R-:W-:Y:S02]  /*59e40*/  SHF.R.U32.HI R11, RZ, 0x6, R10 ;  /* 0x00000006ff0b7819 */ /* 0x000fe4000001160a */
[----:B------:R5:W-:Y:S01]  /*59e50*/  REDG.E.OR.64.STRONG.GPU desc[UR4][R2.64], R4 ;  /* 0x000000040200798e */ /* 0x000be2000f12e504 */
[----:B--2---:R-:W-:Y:S02]  /*59e60*/  SHF.R.U32.HI R7, RZ, 0x8, R15 ;  /* 0x00000008ff077819 */ /* 0x004fe4000001160f */
[----:B------:R-:W-:Y:S01]  /*59e70*/  IMAD.WIDE.U32 R10, R11, 0x8, R8 ;  /* 0x000000080b0a7825 */ /* 0x000fe200078e0008 */
[----:B------:R-:W-:-:S02]  /*59e80*/  LOP3.LUT R6, R16, 0xffffff, RZ, 0xc0, !PT ;  /* 0x00ffffff10067812 */ /* 0x000fc400078ec0ff */
[----:B0-----:R-:W-:Y:S01]  /*59e90*/  LOP3.LUT R26, R7, 0xfffff, RZ, 0xc0, !PT ;  /* 0x000fffff071a7812 */ /* 0x001fe200078ec0ff */
[----:B------:R-:W-:Y:S01]  /*59ea0*/  IMAD.MOV.U32 R7, RZ, RZ, RZ ;  /* 0x000000ffff077224 */ /* 0x000fe200078e00ff */
[C---:B------:R-:W-:Y:S01]  /*59eb0*/  SHF.L.U64.HI R17, R14.reuse, 0x18, R15 ;  /* 0x000000180e117819 */ /* 0x040fe2000001020f */
[----:B------:R-:W-:Y:S02]  /*59ec0*/  IMAD.SHL.U32 R16, R14, 0x1000000, RZ ;  /* 0x010000000e107824 */ /* 0x000fe400078e00ff */
[----:B------:R-:W-:Y:S01]  /*59ed0*/  VIADD R15, R0, 0x690 ;  /* 0x00000690000f7836 */ /* 0x000fe20000000000 */
[----:B------:R0:W-:Y:S04]  /*59ee0*/  REDG.E.OR.64.STRONG.GPU desc[UR4][R2.64+0x8], R6 ;  /* 0x000008060200798e */ /* 0x0001e8000f12e504 */
[----:B------:R1:W-:Y:S01]  /*59ef0*/  REDG.E.OR.64.STRONG.GPU desc[UR4][R10.64], R16 ;  /* 0x000000100a00798e */ /* 0x0003e2000f12e504 */
[C-C-:B-----5:R-:W-:Y:S01]  /*59f00*/  SHF.L.U64.HI R5, R12.reuse, 0x14, R13.reuse ;  /* 0x000000140c057819 */ /* 0x160fe2000001020d */
[----:B------:R-:W-:Y:S01]  /*59f10*/  IMAD.SHL.U32 R4, R12, 0x100000, RZ ;  /* 0x001000000c047824 */ /* 0x000fe200078e00ff */
[----:B------:R-:W-:Y:S01]  /*59f20*/  SHF.R.U32.HI R14, RZ, 0xc, R13 ;  /* 0x0000000cff0e7819 */ /* 0x000fe2000001160d */
[C---:B------:R-:W-:Y:S01]  /*59f30*/  VIADD R12, R0.reuse, 0x654 ;  /* 0x00000654000c7836 */ /* 0x040fe20000000000 */
[----:B------:R-:W-:Y:S01]  /*59f40*/  SHF.R.U32.HI R15, RZ, 0x6, R15 ;  /* 0x00000006ff0f7819 */ /* 0x000fe2000001160f */
[----:B------:R-:W-:Y:S01]  /*59f50*/  VIADD R0, R0, 0x744 ;  /* 0x0000074400007836 */ /* 0x000fe20000000000 */
[----:B------:R2:W-:Y:S01]  /*59f60*/  REDG.E.OR.64.STRONG.GPU desc[UR4][R10.64+0x8], R26 ;  /* 0x0000081a0a00798e */ /* 0x0005e2000f12e504 */
[----:B0-----:R-:W-:-:S02]  /*59f70*/  SHF.R.U32.HI R7, RZ, 0x6, R28 ;  /* 0x00000006ff077819 */ /* 0x001fc4000001161c */
[----:B------:R-:W-:Y:S02]  /*59f80*/  SHF.R.U32.HI R13, RZ, 0x6, R12 ;  /* 0x00000006ff0d7819 */ /* 0x000fe4000001160c */
[----:B------:R-:W-:Y:S02]  /*59f90*/  SHF.R.U32.HI R3, RZ, 0x6, R29 ;  /* 0x00000006ff037819 */ /* 0x000fe4000001161d */
[----:B-1----:R-:W-:Y:S01]  /*59fa0*/  SHF.R.U32.HI R17, RZ, 0x6, R0 ;  /* 0x00000006ff117819 */ /* 0x002fe20000011600 */
[----:B------:R-:W-:-:S04]  /*59fb0*/  IMAD.WIDE.U32 R12, R13, 0x8, R8 ;  /* 0x000000080d0c7825 */ /* 0x000fc800078e0008 */
[--C-:B------:R-:W-:Y:S01]  /*59fc0*/  IMAD.WIDE.U32 R6, R7, 0x8, R8.reuse ;  /* 0x0000000807067825 */ /* 0x100fe200078e0008 */
[----:B------:R0:W-:Y:S03]  /*59fd0*/  REDG.E.OR.64.STRONG.GPU desc[UR4][R12.64], R4 ;  /* 0x000000040c00798e */ /* 0x0001e6000f12e504 */
[----:B--2---:R-:W-:-:S04]  /*59fe0*/  IMAD.WIDE.U32 R10, R15, 0x8, R8 ;  /* 0x000000080f0a7825 */ /* 0x004fc800078e0008 */
[----:B------:R-:W-:-:S04]  /*59ff0*/  IMAD.WIDE.U32 R2, R3, 0x8, R8 ;  /* 0x0000000803027825 */ /* 0x000fc800078e0008 */
[----:B------:R-:W-:Y:S01]  /*5a000*/  IMAD.WIDE.U32 R8, R17, 0x8, R8 ;  /* 0x0000000811087825 */ /* 0x000fe200078e0008 */
[C-C-:B------:R-:W-:Y:S02]  /*5a010*/  SHF.L.U64.HI R17, R20.reuse, 0x10, R21.reuse ;  /* 0x0000001014117819 */ /* 0x140fe40000010215 */
[----:B------:R-:W-:Y:S01]  /*5a020*/  SHF.R.U32.HI R21, RZ, 0x10, R21 ;  /* 0x00000010ff157819 */ /* 0x000fe20000011615 */
[----:B------:R-:W-:Y:S01]  /*5a030*/  IMAD.U32 R16, R20, 0x10000, RZ ;  /* 0x0001000014107824 */ /* 0x000fe200078e00ff */
[----:B------:R-:W-:Y:S01]  /*5a040*/  LOP3.LUT R14, R14, 0xffff, RZ, 0xc0, !PT ;  /* 0x0000ffff0e0e7812 */ /* 0x000fe200078ec0ff */
[----:B------:R-:W-:Y:S01]  /*5a050*/  IMAD.MOV.U32 R15, RZ, RZ, RZ ;  /* 0x000000ffff0f7224 */ /* 0x000fe200078e00ff */
[----:B0-----:R-:W-:Y:S02]  /*5a060*/  SHF.R.U32.HI R4, RZ, 0x14, R23 ;  /* 0x00000014ff047819 */ /* 0x001fe40000011617 */
[----:B------:R-:W-:Y:S01]  /*5a070*/  LOP3.LUT R20, R21, 0xfff, RZ, 0xc0, !PT ;  /* 0x00000fff15147812 */ /* 0x000fe200078ec0ff */
[----:B------:R-:W-:Y:S01]  /*5a080*/  IMAD.MOV.U32 R21, RZ, RZ, RZ ;  /* 0x000000ffff157224 */ /* 0x000fe200078e00ff */
[----:B------:R-:W-:Y:S01]  /*5a090*/  SHF.R.U32.HI R0, RZ, 0x18, R19 ;  /* 0x00000018ff007819 */ /* 0x000fe20000011613 */
[C---:B------:R-:W-:Y:S01]  /*5a0a0*/  IMAD.SHL.U32 R26, R22.reuse, 0x1000, RZ ;  /* 0x00001000161a7824 */ /* 0x040fe200078e00ff */
[----:B------:R-:W-:Y:S01]  /*5a0b0*/  SHF.L.U64.HI R27, R22, 0xc, R23 ;  /* 0x0000000c161b7819 */ /* 0x000fe20000010217 */
[----:B------:R-:W-:Y:S01]  /*5a0c0*/  IMAD.MOV.U32 R5, RZ, RZ, RZ ;  /* 0x000000ffff057224 */ /* 0x000fe200078e00ff */
[----:B------:R-:W-:Y:S01]  /*5a0d0*/  LOP3.LUT R4, R4, 0xff, RZ, 0xc0, !PT ;  /* 0x000000ff04047812 */ /* 0x000fe200078ec0ff */
[----:B------:R0:W-:Y:S01]  /*5a0e0*/  REDG.E.OR.64.STRONG.GPU desc[UR4][R12.64+0x8], R14 ;  /* 0x0000080e0c00798e */ /* 0x0001e2000f12e504 */
[C---:B------:R-:W-:Y:S01]  /*5a0f0*/  SHF.L.U64.HI R23, R18.reuse, 0x8, R19 ;  /* 0x0000000812177819 */ /* 0x040fe20000010213 */
[----:B------:R-:W-:-:S02]  /*5a100*/  IMAD.SHL.U32 R22, R18, 0x100, RZ ;  /* 0x0000010012167824 */ /* 0x000fc400078e00ff */
[----:B------:R-:W-:Y:S04]  /*5a110*/  REDG.E.OR.64.STRONG.GPU desc[UR4][R10.64], R16 ;  /* 0x000000100a00798e */ /* 0x000fe8000f12e504 */
[----:B------:R-:W-:Y:S04]  /*5a120*/  REDG.E.OR.64.STRONG.GPU desc[UR4][R10.64+0x8], R20 ;  /* 0x000008140a00798e */ /* 0x000fe8000f12e504 */
[----:B------:R-:W-:Y:S01]  /*5a130*/  REDG.E.OR.64.STRONG.GPU desc[UR4][R6.64], R26 ;  /* 0x0000001a0600798e */ /* 0x000fe2000f12e504 */
[----:B0-----:R-:W-:Y:S01]  /*5a140*/  LOP3.LUT R12, R0, 0xf, RZ, 0xc0, !PT ;  /* 0x0000000f000c7812 */ /* 0x001fe200078ec0ff */
        /* <DEDUP_REMOVED lines=8> */
.L_x_1533:
        /* <DEDUP_REMOVED lines=13> */
.L_x_1535:
        /* <DEDUP_REMOVED lines=8> */
.L_x_1536:
[----:B------:R-:W-:Y:S05]  /*5a320*/  BSYNC.RECONVERGENT B0 ;  /* 0x0000000000007941 */ /* 0x000fea0003800200 */
.L_x_1534:
[----:B------:R-:W2:Y:S04]  /*5a330*/  LDG.E.64.CONSTANT R20, desc[UR4][R2.64+0x100] ;  /* 0x0001000402147981 */ /* 0x000ea8000c1e9b00 */
[----:B------:R-:W3:Y:S04]  /*5a340*/  LDG.E.64.CONSTANT R12, desc[UR4][R2.64+0x200] ;  /* 0x00020004020c7981 */ /* 0x000ee8000c1e9b00 */
[----:B0-----:R-:W4:Y:S04]  /*5a350*/  LDG.E.64.CONSTANT R10, desc[UR4][R2.64+0x300] ;  /* 0x00030004020a7981 */ /* 0x001f28000c1e9b00 */
[----:B-1----:R-:W5:Y:S01]  /*5a360*/  LDG.E.64.CONSTANT R4, desc[UR4][R2.64+0x500] ;  /* 0x0005000402047981 */ /* 0x002f62000c1e9b00 */
[----:B------:R-:W-:-:S03]  /*5a370*/  VIADD R14, R0, 0x3b ;  /* 0x0000003b000e7836 */ /* 0x000fc60000000000 */
[----:B------:R-:W5:Y:S02]  /*5a380*/  LDG.E.64.CONSTANT R6, desc[UR4][R2.64+0x400] ;  /* 0x0004000402067981 */ /* 0x000f64000c1e9b00 */
[----:B------:R-:W-:Y:S02]  /*5a390*/  LOP3.LUT R17, R14, 0x3b, RZ, 0xc0, !PT ;  /* 0x0000003b0e117812 */ /* 0x000fe400078ec0ff */
[----:B------:R-:W-:Y:S02]  /*5a3a0*/  SHF.R.U32.HI R23, RZ, 0x6, R14 ;  /* 0x00000006ff177819 */ /* 0x000fe4000001160e */
[----:B------:R-:W-:Y:S01]  /*5a3b0*/  IADD3 R19, PT, PT, -R17, 0x40, RZ ;  /* 0x0000004011137810 */ /* 0x000fe20007ffe1ff */
[----:B------:R-:W-:Y:S02]  /*5a3c0*/  VIADD R24, R0, 0xb1 ;  /* 0x000000b100187836 */ /* 0x000fe40000000000 */
[----:B------:R-:W-:Y:S01]  /*5a3d0*/  IMAD.WIDE.U32 R22, R23, 0x8, R8 ;  /* 0x0000000817167825 */ /* 0x000fe200078e0008 */
[----:B--2---:R-:W-:-:S02]  /*5a3e0*/  LOP3.LUT R16, R21, 0x7ffffff, RZ, 0xc0, !PT ;  /* 0x07ffffff15107812 */ /* 0x004fc400078ec0ff */
[CC--:B------:R-:W-:Y:S02]  /*5a3f0*/  SHF.L.U32 R14, R20.reuse, R17.reuse, RZ ;  /* 0x00000011140e7219 */ /* 0x0c0fe400000006ff */
[C-C-:B------:R-:W-:Y:S02]  /*5a400*/  SHF.L.U64.HI R15, R20.reuse, R17, R16.reuse ;  /* 0x00000011140f7219 */ /* 0x140fe40000010210 */
[-CC-:B------:R-:W-:Y:S02]  /*5a410*/  SHF.R.U64 R20, R20, R19.reuse, R16.reuse ;  /* 0x0000001314147219 */ /* 0x180fe40000001210 */
[----:B------:R-:W-:Y:S01]  /*5a420*/  SHF.R.U32.HI R21, RZ, R19, R16 ;  /* 0x00000013ff157219 */ /* 0x000fe20000011610 */
[----:B------:R-:W-:Y:S01]  /*5a430*/  VIADD R16, R0, 0x76 ;  /* 0x0000007600107836 */ /* 0x000fe20000000000 */
[----:B---3--:R-:W-:Y:S01]  /*5a440*/  LOP3.LUT R26, R13, 0x7ffffff, RZ, 0xc0, !PT ;  /* 0x07ffffff0d1a7812 */ /* 0x008fe200078ec0ff */
[----:B------:R-:W-:Y:S03]  /*5a450*/  REDG.E.OR.64.STRONG.GPU desc[UR4][R22.64], R14 ;  /* 0x0000000e1600798e */ /* 0x000fe6000f12e504 */
[----:B------:R-:W-:Y:S01]  /*5a460*/  LOP3.LUT R25, R16, 0x36, RZ, 0xc0, !PT ;  /* 0x0000003610197812 */ /* 0x000fe200078ec0ff */
[----:B------:R0:W-:Y:S01]  /*5a470*/  REDG.E.OR.64.STRONG.GPU desc[UR4][R22.64+0x8], R20 ;  /* 0x000008141600798e */ /* 0x0001e2000f12e504 */
[----:B------:R-:W-:-:S02]  /*5a480*/  SHF.R.U32.HI R17, RZ, 0x6, R16 ;  /* 0x00000006ff117819 */ /* 0x000fc40000011610 */
[----:B------:R-:W-:Y:S02]  /*5a490*/  IADD3 R13, PT, PT, -R25, 0x40, RZ ;  /* 0x00000040190d7810 */ /* 0x000fe40007ffe1ff */
[CC--:B------:R-:W-:Y:S01]  /*5a4a0*/  SHF.L.U64.HI R19, R12.reuse, R25.reuse, R26 ;  /* 0x000000190c137219 */ /* 0x0c0fe2000001021a */
[----:B------:R-:W-:Y:S01]  /*5a4b0*/  IMAD.WIDE.U32 R16, R17, 0x8, R8 ;  /* 0x0000000811107825 */ /* 0x000fe200078e0008 */
[C---:B------:R-:W-:Y:S02]  /*5a4c0*/  SHF.L.U32 R18, R12.reuse, R25, RZ ;  /* 0x000000190c127219 */ /* 0x040fe400000006ff */
[-CC-:B------:R-:W-:Y:S02]  /*5a4d0*/  SHF.R.U64 R12, R12, R13.reuse, R26.reuse ;  /* 0x0000000d0c0c7219 */ /* 0x180fe4000000121a */
[----:B------:R-:W-:Y:S01]  /*5a4e0*/  LOP3.LUT R25, R24, 0x31, RZ, 0xc0, !PT ;  /* 0x0000003118197812 */ /* 0x000fe200078ec0ff */
[----:B------:R-:W-:Y:S01]  /*5a4f0*/  REDG.E.OR.64.STRONG.GPU desc[UR4][R16.64], R18 ;  /* 0x000000121000798e */ /* 0x000fe2000f12e504 */
[----:B------:R-:W-:-:S02]  /*5a500*/  SHF.R.U32.HI R13, RZ, R13, R26 ;  /* 0x0000000dff0d7219 */ /* 0x000fc4000001161a */
[----:B0-----:R-:W-:Y:S01]  /*5a510*/  SHF.R.U32.HI R23, RZ, 0x6, R24 ;  /* 0x00000006ff177819 */ /* 0x001fe20000011618 */
[----:B------:R-:W-:Y:S01]  /*5a520*/  VIADD R24, R0, 0x127 ;  /* 0x0000012700187836 */ /* 0x000fe20000000000 */
[----:B----4-:R-:W-:Y:S01]  /*5a530*/  LOP3.LUT R22, R11, 0x7ffffff, RZ, 0xc0, !PT ;  /* 0x07ffffff0b167812 */ /* 0x010fe200078ec0ff */
[----:B------:R0:W-:Y:S01]  /*5a540*/  REDG.E.OR.64.STRONG.GPU desc[UR4][R16.64+0x8], R12 ;  /* 0x0000080c1000798e */ /* 0x0001e2000f12e504 */
[----:B------:R-:W-:Y:S02]  /*5a550*/  IADD3 R11, PT, PT, -R25, 0x40, RZ ;  /* 0x00000040190b7810 */ /* 0x000fe40007ffe1ff */
[C-C-:B------:R-:W-:Y:S02]  /*5a560*/  SHF.L.U64.HI R15, R10.reuse, R25, R22.reuse ;  /* 0x000000190a0f7219 */ /* 0x140fe40000010216 */
[CCC-:B------:R-:W-:Y:S02]  /*5a570*/  SHF.R.U64 R20, R10.reuse, R11.reuse, R22.reuse ;  /* 0x0000000b0a147219 */ /* 0x1c0fe40000001216 */
[----:B------:R-:W-:Y:S01]  /*5a580*/  SHF.R.U32.HI R21, RZ, R11, R22 ;  /* 0x0000000bff157219 */ /* 0x000fe20000011616 */
[----:B------:R-:W-:Y:S01]  /*5a590*/  IMAD.WIDE.U32 R22, R23, 0x8, R8 ;  /* 0x0000000817167825 */ /* 0x000fe200078e0008 */
[----:B------:R-:W-:-:S02]  /*5a5a0*/  SHF.L.U32 R14, R10, R25, RZ ;  /* 0x000000190a0e7219 */ /* 0x000fc400000006ff */
[----:B0-----:R-:W-:-:S03]  /*5a5b0*/  LOP3.LUT R17, R24, 0x27, RZ, 0xc0, !PT ;  /* 0x0000002718117812 */ /* 0x001fc600078ec0ff */
[----:B------:R0:W-:Y:S01]  /*5a5c0*/  REDG.E.OR.64.STRONG.GPU desc[UR4][R22.64], R14 ;  /* 0x0000000e1600798e */ /* 0x0001e2000f12e504 */
[----:B-----5:R-:W-:Y:S02]  /*5a5d0*/  LOP3.LUT R12, R5, 0x7ffffff, RZ, 0xc0, !PT ;  /* 0x07ffffff050c7812 */ /* 0x020fe400078ec0ff */
[----:B------:R-:W-:Y:S01]  /*5a5e0*/  IADD3 R5, PT, PT, -R17, 0x40, RZ ;  /* 0x0000004011057810 */ /* 0x000fe20007ffe1ff */
[----:B------:R-:W-:Y:S01]  /*5a5f0*/  VIADD R10, R0, 0xec ;  /* 0x000000ec000a7836 */ /* 0x000fe20000000000 */
[----:B------:R-:W-:Y:S01]  /*5a600*/  LOP3.LUT R26, R7, 0x7ffffff, RZ, 0xc0, !PT ;  /* 0x07ffffff071a7812 */ /* 0x000fe200078ec0ff */
[----:B------:R-:W-:Y:S01]  /*5a610*/  REDG.E.OR.64.STRONG.GPU desc[UR4][R22.64+0x8], R20 ;  /* 0x000008141600798e */ /* 0x000fe2000f12e504 */
[C-C-:B------:R-:W-:Y:S02]  /*5a620*/  SHF.R.U64 R16, R4.reuse, R5, R12.reuse ;  /* 0x0000000504107219 */ /* 0x140fe4000000120c */
[CC--:B0-----:R-:W-:Y:S02]  /*5a630*/  SHF.L.U64.HI R15, R4.reuse, R17.reuse, R12 ;  /* 0x00000011040f7219 */ /* 0x0c1fe4000001020c */
[----:B------:R-:W-:-:S02]  /*5a640*/  SHF.L.U32 R14, R4, R17, RZ ;  /* 0x00000011040e7219 */ /* 0x000fc400000006ff */
[----:B------:R-:W-:Y:S02]  /*5a650*/  SHF.R.U32.HI R17, RZ, R5, R12 ;  /* 0x00000005ff117219 */ /* 0x000fe4000001160c */
[----:B------:R-:W2:Y:S01]  /*5a660*/  LDG.E.64.CONSTANT R4, desc[UR4][R2.64+0x600] ;  /* 0x0006000402047981 */ /* 0x000ea2000c1e9b00 */
[----:B------:R-:W-:Y:S02]  /*5a670*/  SHF.R.U32.HI R11, RZ, 0x6, R10 ;  /* 0x00000006ff0b7819 */ /* 0x000fe4000001160a */
        /* <DEDUP_REMOVED lines=29> */
.L_x_1538:
[CC--:B------:R-:W-:Y:S02]  /*5a850*/  SHF.L.U64.HI R7, R4.reuse, R21.reuse, R18 ;  /* 0x0000001504077219 */ /* 0x0c0fe40000010212 */
[----:B------:R-:W-:Y:S01]  /*5a860*/  SHF.L.U32 R6, R4, R21, RZ ;  /* 0x0000001504067219 */ /* 0x000fe200000006ff */
[----:B------:R-:W-:-:S05]  /*5a870*/  IMAD.WIDE.U32 R4, R19, 0x8, R8 ;  /* 0x0000000813047825 */ /* 0x000fca00078e0008 */
[----:B------:R0:W-:Y:S02]  /*5a880*/  REDG.E.OR.64.STRONG.GPU desc[UR4][R4.64], R6 ;  /* 0x000000060400798e */ /* 0x0001e4000f12e504 */
.L_x_1539:
[----:B------:R-:W-:Y:S05]  /*5a890*/  BSYNC.RECONVERGENT B0 ;  /* 0x0000000000007941 */ /* 0x000fea0003800200 */
.L_x_1537:
[----:B------:R-:W2:Y:S04]  /*5a8a0*/  LDG.E.64.CONSTANT R20, desc[UR4][R2.64+0x700] ;  /* 0x0007000402147981 */ /* 0x000ea8000c1e9b00 */
[----:B------:R-:W3:Y:S04]  /*5a8b0*/  LDG.E.64.CONSTANT R12, desc[UR4][R2.64+0x800] ;  /* 0x00080004020c7981 */ /* 0x000ee8000c1e9b00 */
[----:B-1----:R-:W4:Y:S04]  /*5a8c0*/  LDG.E.64.CONSTANT R10, desc[UR4][R2.64+0x900] ;  /* 0x00090004020a7981 */ /* 0x002f28000c1e9b00 */
[----:B0-----:R-:W5:Y:S01]  /*5a8d0*/  LDG.E.64.CONSTANT R4, desc[UR4][R2.64+0xb00] ;  /* 0x000b000402047981 */ /* 0x001f62000c1e9b00 */
        /* <DEDUP_REMOVED lines=78> */
.L_x_1541:
[CC--:B------:R-:W-:Y:S02]  /*5adc0*/  SHF.L.U64.HI R7, R4.reuse, R21.reuse, R18 ;  /* 0x0000001504077219 */ /* 0x0c0fe40000010212 */
[----:B------:R-:W-:Y:S01]  /*5add0*/  SHF.L.U32 R6, R4, R21, RZ ;  /* 0x0000001504067219 */ /* 0x000fe200000006ff */
[----:B------:R-:W-:-:S05]  /*5ade0*/  IMAD.WIDE.U32 R4, R19, 0x8, R8 ;  /* 0x0000000813047825 */ /* 0x000fca00078e0008 */
[----:B------:R0:W-:Y:S02]  /*5adf0*/  REDG.E.OR.64.STRONG.GPU desc[UR4][R4.64], R6 ;  /* 0x000000060400798e */ /* 0x0001e4000f12e504 */
.L_x_1542:
[----:B------:R-:W-:Y:S05]  /*5ae00*/  BSYNC.RECONVERGENT B0 ;  /* 0x0000000000007941 */ /* 0x000fea0003800200 */
.L_x_1540:
[----:B------:R-:W2:Y:S04]  /*5ae10*/  LDG.E.64.CONSTANT R18, desc[UR4][R2.64+0xd00] ;  /* 0x000d000402127981 */ /* 0x000ea8000c1e9b00 */
[----:B------:R-:W3:Y:S04]  /*5ae20*/  LDG.E.64.CONSTANT R14, desc[UR4][R2.64+0xe00] ;  /* 0x000e0004020e7981 */ /* 0x000ee8000c1e9b00 */
[----:B------:R-:W4:Y:S04]  /*5ae30*/  LDG.E.64.CONSTANT R12, desc[UR4][R2.64+0xf00] ;  /* 0x000f0004020c7981 */ /* 0x000f28000c1e9b00 */
[----:B-1----:R-:W5:Y:S04]  /*5ae40*/  LDG.E.64.CONSTANT R10, desc[UR4][R2.64+0x1000] ;  /* 0x00100004020a7981 */ /* 0x002f68000c1e9b00 */
[----:B0-----:R-:W5:Y:S01]  /*5ae50*/  LDG.E.64.CONSTANT R4, desc[UR4][R2.64+0x1200] ;  /* 0x0012000402047981 */ /* 0x001f62000c1e9b00 */
[----:B------:R-:W-:-:S02]  /*5ae60*/  VIADD R16, R0, 0x2ff ;  /* 0x000002ff00107836 */ /* 0x000fc40000000000 */
[----:B------:R-:W-:Y:S01]  /*5ae70*/  VIADD R22, R0, 0x33a ;  /* 0x0000033a00167836 */ /* 0x000fe20000000000 */
[----:B------:R-:W5:Y:S02]  /*5ae80*/  LDG.E.64.CONSTANT R6, desc[UR4][R2.64+0x1100] ;  /* 0x0011000402067981 */ /* 0x000f64000c1e9b00 */
[----:B------:R-:W-:Y:S02]  /*5ae90*/  LOP3.LUT R23, R16, 0x3f, RZ, 0xc0, !PT ;  /* 0x0000003f10177812 */ /* 0x000fe400078ec0ff */
[----:B------:R-:W-:Y:S02]  /*5aea0*/  SHF.R.U32.HI R17, RZ, 0x6, R16 ;  /* 0x00000006ff117819 */ /* 0x000fe40000011610 */
[----:B------:R-:W-:Y:S01]  /*5aeb0*/  LOP3.LUT R27, R22, 0x3a, RZ, 0xc0, !PT ;  /* 0x0000003a161b7812 */ /* 0x000fe200078ec0ff */
[----:B------:R-:W-:Y:S01]  /*5aec0*/  VIADD R26, R0, 0x375 ;  /* 0x00000375001a7836 */ /* 0x000fe20000000000 */
[----:B------:R-:W-:Y:S01]  /*5aed0*/  SHF.R.U32.HI R25, RZ, 0x6, R22 ;  /* 0x00000006ff197819 */ /* 0x000fe20000011616 */
[----:B------:R-:W-:Y:S01]  /*5aee0*/  IMAD.WIDE.U32 R16, R17, 0x8, R8 ;  /* 0x0000000811107825 */ /* 0x000fe200078e0008 */
[----:B--2---:R-:W-:-:S02]  /*5aef0*/  LOP3.LUT R24, R19, 0x7ffffff, RZ, 0xc0, !PT ;  /* 0x07ffffff13187812 */ /* 0x004fc400078ec0ff */
[----:B------:R-:W-:Y:S02]  /*5af00*/  IADD3 R19, PT, PT, -R23, 0x40, RZ ;  /* 0x0000004017137810 */ /* 0x000fe40007ffe1ff */
[CCC-:B------:R-:W-:Y:S02]  /*5af10*/  SHF.L.U64.HI R21, R18.reuse, R23.reuse, R24.reuse ;  /* 0x0000001712157219 */ /* 0x1c0fe40000010218 */
[C---:B------:R-:W-:Y:S02]  /*5af20*/  SHF.L.U32 R20, R18.reuse, R23, RZ ;  /* 0x0000001712147219 */ /* 0x040fe400000006ff */
[-CC-:B------:R-:W-:Y:S02]  /*5af30*/  SHF.R.U64 R18, R18, R19.reuse, R24.reuse ;  /* 0x0000001312127219 */ /* 0x180fe40000001218 */
[----:B------:R-:W-:Y:S01]  /*5af40*/  SHF.R.U32.HI R19, RZ, R19, R24 ;  /* 0x00000013ff137219 */ /* 0x000fe20000011618 */
[----:B------:R0:W-:Y:S01]  /*5af50*/  REDG.E.OR.64.STRONG.GPU desc[UR4][R16.64], R20 ;  /* 0x000000141000798e */ /* 0x0001e2000f12e504 */
[----:B---3--:R-:W-:-:S02]  /*5af60*/  LOP3.LUT R15, R15, 0x7ffffff, RZ, 0xc0, !PT ;  /* 0x07ffffff0f0f7812 */ /* 0x008fc400078ec0ff */
[----:B------:R-:W-:Y:S01]  /*5af70*/  IADD3 R24, PT, PT, -R27, 0x40, RZ ;  /* 0x000000401b187810 */ /* 0x000fe20007ffe1ff */
[----:B------:R1:W-:Y:S01]  /*5af80*/  REDG.E.OR.64.STRONG.GPU desc[UR4][R16.64+0x8], R18 ;  /* 0x000008121000798e */ /* 0x0003e2000f12e504 */
[----:B----4-:R-:W-:Y:S02]  /*5af90*/  LOP3.LUT R28, R13, 0x7ffffff, RZ, 0xc0, !PT ;  /* 0x07ffffff0d1c7812 */ /* 0x010fe400078ec0ff */
[CCC-:B------:R-:W-:Y:S02]  /*5afa0*/  SHF.L.U64.HI R23, R14.reuse, R27.reuse, R15.reuse ;  /* 0x0000001b0e177219 */ /* 0x1c0fe4000001020f */
[C---:B------:R-:W-:Y:S02]  /*5afb0*/  SHF.L.U32 R22, R14.reuse, R27, RZ ;  /* 0x0000001b0e167219 */ /* 0x040fe400000006ff */
[----:B------:R-:W-:Y:S02]  /*5afc0*/  SHF.R.U32.HI R13, RZ, 0x6, R26 ;  /* 0x00000006ff0d7819 */ /* 0x000fe4000001161a */
[----:B------:R-:W-:-:S02]  /*5afd0*/  SHF.R.U64 R14, R14, R24, R15 ;  /* 0x000000180e0e7219 */ /* 0x000fc4000000120f */
[----:B------:R-:W-:Y:S02]  /*5afe0*/  LOP3.LUT R27, R26, 0x35, RZ, 0xc0, !PT ;  /* 0x000000351a1b7812 */ /* 0x000fe400078ec0ff */
[----:B------:R-:W-:Y:S01]  /*5aff0*/  SHF.R.U32.HI R15, RZ, R24, R15 ;  /* 0x00000018ff0f7219 */ /* 0x000fe2000001160f */
[----:B------:R-:W-:Y:S01]  /*5b000*/  IMAD.WIDE.U32 R24, R25, 0x8, R8 ;  /* 0x0000000819187825 */ /* 0x000fe200078e0008 */
[CC--:B0-----:R-:W-:Y:S02]  /*5b010*/  SHF.L.U64.HI R21, R12.reuse, R27.reuse, R28 ;  /* 0x0000001b0c157219 */ /* 0x0c1fe4000001021c */
[----:B------:R-:W-:Y:S01]  /*5b020*/  SHF.L.U32 R20, R12, R27, RZ ;  /* 0x0000001b0c147219 */ /* 0x000fe200000006ff */
[----:B-1----:R-:W-:Y:S01]  /*5b030*/  IMAD.WIDE.U32 R16, R13, 0x8, R8 ;  /* 0x000000080d107825 */ /* 0x002fe200078e0008 */
[----:B------:R-:W-:Y:S01]  /*5b040*/  IADD3 R29, PT, PT, -R27, 0x40, RZ ;  /* 0x000000401b1d7810 */ /* 0x000fe20007ffe1ff */
[----:B------:R-:W-:Y:S02]  /*5b050*/  REDG.E.OR.64.STRONG.GPU desc[UR4][R24.64], R22 ;  /* 0x000000161800798e */ /* 0x000fe4000f12e504 */
[----:B------:R-:W-:Y:S01]  /*5b060*/  VIADD R26, R0, 0x3b0 ;  /* 0x000003b0001a7836 */ /* 0x000fe20000000000 */
[-CC-:B------:R-:W-:Y:S01]  /*5b070*/  SHF.R.U64 R12, R12, R29.reuse, R28.reuse ;  /* 0x0000001d0c0c7219 */ /* 0x180fe2000000121c */
[----:B------:R0:W-:Y:S01]  /*5b080*/  REDG.E.OR.64.STRONG.GPU desc[UR4][R24.64+0x8], R14 ;  /* 0x0000080e1800798e */ /* 0x0001e2000f12e504 */
[----:B------:R-:W-:-:S03]  /*5b090*/  SHF.R.U32.HI R13, RZ, R29, R28 ;  /* 0x0000001dff0d7219 */ /* 0x000fc6000001161c */
[----:B------:R1:W-:Y:S01]  /*5b0a0*/  REDG.E.OR.64.STRONG.GPU desc[UR4][R16.64], R20 ;  /* 0x000000141000798e */ /* 0x0003e2000f12e504 */
[----:B------:R-:W-:Y:S02]  /*5b0b0*/  LOP3.LUT R19, R26, 0x30, RZ, 0xc0, !PT ;  /* 0x000000301a137812 */ /* 0x000fe400078ec0ff */
[----:B-----5:R-:W-:Y:S01]  /*5b0c0*/  LOP3.LUT R18, R11, 0x7ffffff, RZ, 0xc0, !PT ;  /* 0x07ffffff0b127812 */ /* 0x020fe200078ec0ff */
[----:B------:R2:W-:Y:S01]  /*5b0d0*/  REDG.E.OR.64.STRONG.GPU desc[UR4][R16.64+0x8], R12 ;  /* 0x0000080c1000798e */ /* 0x0005e2000f12e504 */
[----:B0-----:R-:W-:Y:S01]  /*5b0e0*/  SHF.R.U32.HI R25, RZ, 0x6, R26 ;  /* 0x00000006ff197819 */ /* 0x001fe2000001161a */
[----:B-1----:R-:W-:Y:S01]  /*5b0f0*/  VIADD R20, R0, 0x426 ;  /* 0x0000042600147836 */ /* 0x002fe20000000000 */
[----:B------:R-:W-:-:S03]  /*5b100*/  SHF.L.U64.HI R15, R10, R19, R18 ;  /* 0x000000130a0f7219 */ /* 0x000fc60000010212 */
[----:B------:R-:W-:Y:S01]  /*5b110*/  IMAD.WIDE.U32 R24, R25, 0x8, R8 ;  /* 0x0000000819187825 */ /* 0x000fe200078e0008 */
[----:B------:R-:W-:Y:S02]  /*5b120*/  SHF.L.U32 R14, R10, R19, RZ ;  /* 0x000000130a0e7219 */ /* 0x000fe400000006ff */
[----:B--2---:R-:W-:Y:S02]  /*5b130*/  LOP3.LUT R17, R20, 0x26, RZ, 0xc0, !PT ;  /* 0x0000002614117812 */ /* 0x004fe400078ec0ff */
[----:B------:R-:W-:Y:S01]  /*5b140*/  LOP3.LUT R12, R5, 0x7ffffff, RZ, 0xc0, !PT ;  /* 0x07ffffff050c7812 */ /* 0x000fe200078ec0ff */
[----:B------:R0:W-:Y:S01]  /*5b150*/  REDG.E.OR.64.STRONG.GPU desc[UR4][R24.64], R14 ;  /* 0x0000000e1800798e */ /* 0x0001e2000f12e504 */
[----:B------:R-:W-:-:S04]  /*5b160*/  IADD3 R5, PT, PT, -R17, 0x40, RZ ;  /* 0x0000004011057810 */ /* 0x000fc80007ffe1ff */
[C-C-:B------:R-:W-:Y:S02]  /*5b170*/  SHF.R.U64 R16, R4.reuse, R5, R12.reuse ;  /* 0x0000000504107219 */ /* 0x140fe4000000120c */
[CCC-:B0-----:R-:W-:Y:S02]  /*5b180*/  SHF.L.U64.HI R15, R4.reuse, R17.reuse, R12.reuse ;  /* 0x00000011040f7219 */ /* 0x1c1fe4000001020c */
[----:B------:R-:W-:Y:S02]  /*5b190*/  SHF.L.U32 R14, R4, R17, RZ ;  /* 0x00000011040e7219 */ /* 0x000fe400000006ff */
[----:B------:R-:W-:Y:S02]  /*5b1a0*/  SHF.R.U32.HI R17, RZ, R5, R12 ;  /* 0x00000005ff117219 */ /* 0x000fe4000001160c */
[----:B------:R-:W2:Y:S01]  /*5b1b0*/  LDG.E.64.CONSTANT R4, desc[UR4][R2.64+0x1300] ;  /* 0x0013000402047981 */ /* 0x000ea2000c1e9b00 */
[----:B------:R-:W-:-:S04]  /*5b1c0*/  IADD3 R11, PT, PT, -R19, 0x40, RZ ;  /* 0x00000040130b7810 */ /* 0x000fc80007ffe1ff */
[-CC-:B------:R-:W-:Y:S01]  /*5b1d0*/  SHF.R.U64 R22, R10, R11.reuse, R18.reuse ;  /* 0x0000000b0a167219 */ /* 0x180fe20000001212 */
[----:B------:R-:W-:Y:S01]  /*5b1e0*/  VIADD R10, R0, 0x3eb ;  /* 0x000003eb000a7836 */ /* 0x000fe20000000000 */
[----:B------:R-:W-:Y:S02]  /*5b1f0*/  SHF.R.U32.HI R23, RZ, R11, R18 ;  /* 0x0000000bff177219 */ /* 0x000fe40000011612 */
[----:B------:R-:W-:Y:S02]  /*5b200*/  LOP3.LUT R26, R7, 0x7ffffff, RZ, 0xc0, !PT ;  /* 0x07ffffff071a7812 */ /* 0x000fe400078ec0ff */
[----:B------:R-:W-:Y:S01]  /*5b210*/  SHF.R.U32.HI R11, RZ, 0x6, R10 ;  /* 0x00000006ff0b7819 */ /* 0x000fe2000001160a */
[----:B------:R-:W-:Y:S01]  /*5b220*/  REDG.E.OR.64.STRONG.GPU desc[UR4][R24.64+0x8], R22 ;  /* 0x000008161800798e */ /* 0x000fe2000f12e504 */
        /* <DEDUP_REMOVED lines=29> */
.L_x_1544:
[CC--:B------:R-:W-:Y:S02]  /*5b400*/  SHF.L.U64.HI R7, R4.reuse, R21.reuse, R18 ;  /* 0x0000001504077219 */ /* 0x0c0fe40000010212 */
[----:B------:R-:W-:Y:S01]  /*5b410*/  SHF.L.U32 R6, R4, R21, RZ ;  /* 0x0000001504067219 */ /* 0x000fe200000006ff */
[----:B------:R-:W-:-:S05]  /*5b420*/  IMAD.WIDE.U32 R4, R19, 0x8, R8 ;  /* 0x0000000813047825 */ /* 0x000fca00078e0008 */
[----:B------:R0:W-:Y:S02]  /*5b430*/  REDG.E.OR.64.STRONG.GPU desc[UR4][R4.64], R6 ;  /* 0x000000060400798e */ /* 0x0001e4000f12e504 */
.L_x_1545:
[----:B------:R-:W-:Y:S05]  /*5b440*/  BSYNC.RECONVERGENT B0 ;  /* 0x0000000000007941 */ /* 0x000fea0003800200 */
.L_x_1543:
        /* <DEDUP_REMOVED lines=82> */
.L_x_1547:
[CC--:B------:R-:W-:Y:S02]  /*5b970*/  SHF.L.U64.HI R7, R4.reuse, R21.reuse, R18 ;  /* 0x0000001504077219 */ /* 0x0c0fe40000010212 */
[----:B------:R-:W-:Y:S01]  /*5b980*/  SHF.L.U32 R6, R4, R21, RZ ;  /* 0x0000001504067219 */ /* 0x000fe200000006ff */
[----:B------:R-:W-:-:S05]  /*5b990*/  IMAD.WIDE.U32 R4, R19, 0x8, R8 ;  /* 0x0000000813047825 */ /* 0x000fca00078e0008 */
[----:B------:R0:W-:Y:S02]  /*5b9a0*/  REDG.E.OR.64.STRONG.GPU desc[UR4][R4.64], R6 ;  /* 0x000000060400798e */ /* 0x0001e4000f12e504 */
.L_x_1548:
[----:B------:R-:W-:Y:S05]  /*5b9b0*/  BSYNC.RECONVERGENT B0 ;  /* 0x0000000000007941 */ /* 0x000fea0003800200 */
.L_x_1546:
[----:B------:R-:W2:Y:S04]  /*5b9c0*/  LDG.E.64.CONSTANT R16, desc[UR4][R2.64+0x1a00] ;  /* 0x001a000402107981 */ /* 0x000ea8000c1e9b00 */
[----:B------:R-:W3:Y:S04]  /*5b9d0*/  LDG.E.64.CONSTANT R14, desc[UR4][R2.64+0x1b00] ;  /* 0x001b0004020e7981 */ /* 0x000ee8000c1e9b00 */
[----:B------:R-:W4:Y:S04]  /*5b9e0*/  LDG.E.64.CONSTANT R12, desc[UR4][R2.64+0x1c00] ;  /* 0x001c0004020c7981 */ /* 0x000f28000c1e9b00 */
[----:B-1----:R-:W5:Y:S04]  /*5b9f0*/  LDG.E.64.CONSTANT R10, desc[UR4][R2.64+0x1d00] ;  /* 0x001d0004020a7981 */ /* 0x002f68000c1e9b00 */
[----:B0-----:R-:W5:Y:S04]  /*5ba00*/  LDG.E.64.CONSTANT R4, desc[UR4][R2.64+0x1e00] ;  /* 0x001e000402047981 */ /* 0x001f68000c1e9b00 */
[----:B------:R0:W5:Y:S01]  /*5ba10*/  LDG.E.64.CONSTANT R6, desc[UR4][R2.64+0x1f00] ;  /* 0x001f000402067981 */ /* 0x000162000c1e9b00 */
[----:B------:R-:W-:-:S02]  /*5ba20*/  VIADD R18, R0, 0x5fe ;  /* 0x000005fe00127836 */ /* 0x000fc40000000000 */
[----:B------:R-:W-:-:S03]  /*5ba30*/  VIADD R22, R0, 0x639 ;  /* 0x0000063900167836 */ /* 0x000fc60000000000 */
[----:B------:R-:W-:Y:S02]  /*5ba40*/  LOP3.LUT R23, R18, 0x3e, RZ, 0xc0, !PT ;  /* 0x0000003e12177812 */ /* 0x000fe400078ec0ff */
[----:B------:R-:W-:Y:S02]  /*5ba50*/  LOP3.LUT R25, R22, 0x39, RZ, 0xc0, !PT ;  /* 0x0000003916197812 */ /* 0x000fe400078ec0ff */
[----:B------:R-:W-:Y:S02]  /*5ba60*/  SHF.R.U32.HI R21, RZ, 0x6, R18 ;  /* 0x00000006ff157819 */ /* 0x000fe40000011612 */
[----:B0-----:R-:W-:-:S03]  /*5ba70*/  SHF.R.U32.HI R3, RZ, 0x6, R22 ;  /* 0x00000006ff037819 */ /* 0x001fc60000011616 */
[----:B------:R-:W-:-:S04]  /*5ba80*/  IMAD.WIDE.U32 R20, R21, 0x8, R8 ;  /* 0x0000000815147825 */ /* 0x000fc800078e0008 */
        /* <DEDUP_REMOVED lines=13> */
[-CC-:B------:R-:W-:Y:S01]  /*5bb60*/  SHF.R.U64 R24, R14, R15.reuse, R26.reuse ;  /* 0x0000000f0e187219 */ /* 0x180fe2000000121a */
[----:B------:R-:W-:Y:S01]  /*5bb70*/  VIADD R14, R0, 0x674 ;  /* 0x00000674000e7836 */ /* 0x000fe20000000000 */
[----:B------:R-:W-:Y:S01]  /*5bb80*/  SHF.R.U32.HI R25, RZ, R15, R26 ;  /* 0x0000000fff197219 */ /* 0x000fe2000001161a */
[----:B------:R-:W-:Y:S03]  /*5bb90*/  REDG.E.OR.64.STRONG.GPU desc[UR4][R2.64], R22 ;  /* 0x000000160200798e */ /* 0x000fe6000f12e504 */
[----:B------:R-:W-:Y:S01]  /*5bba0*/  SHF.R.U32.HI R15, RZ, 0x6, R14 ;  /* 0x00000006ff0f7819 */ /* 0x000fe2000001160e */
[----:B------:R1:W-:Y:S01]  /*5bbb0*/  REDG.E.OR.64.STRONG.GPU desc[UR4][R2.64+0x8], R24 ;  /* 0x000008180200798e */ /* 0x0003e2000f12e504 */
[----:B0-----:R-:W-:Y:S01]  /*5bbc0*/  LOP3.LUT R19, R14, 0x34, RZ, 0xc0, !PT ;  /* 0x000000340e137812 */ /* 0x001fe200078ec0ff */
[----:B------:R-:W-:Y:S01]  /*5bbd0*/  VIADD R18, R0, 0x6af ;  /* 0x000006af00127836 */ /* 0x000fe20000000000 */
[----:B----4-:R-:W-:-:S02]  /*5bbe0*/  LOP3.LUT R20, R13, 0x7ffffff, RZ, 0xc0, !PT ;  /* 0x07ffffff0d147812 */ /* 0x010fc400078ec0ff */
[----:B------:R-:W-:Y:S02]  /*5bbf0*/  IADD3 R13, PT, PT, -R19, 0x40, RZ ;  /* 0x00000040130d7810 */ /* 0x000fe40007ffe1ff */
[CCC-:B------:R-:W-:Y:S02]  /*5bc00*/  SHF.L.U64.HI R17, R12.reuse, R19.reuse, R20.reuse ;  /* 0x000000130c117219 */ /* 0x1c0fe40000010214 */
[C---:B------:R-:W-:Y:S02]  /*5bc10*/  SHF.L.U32 R16, R12.reuse, R19, RZ ;  /* 0x000000130c107219 */ /* 0x040fe400000006ff */
[-CC-:B------:R-:W-:Y:S02]  /*5bc20*/  SHF.R.U64 R12, R12, R13.reuse, R20.reuse ;  /* 0x0000000d0c0c7219 */ /* 0x180fe40000001214 */
[----:B------:R-:W-:Y:S01]  /*5bc30*/  SHF.R.U32.HI R13, RZ, R13, R20 ;  /* 0x0000000dff0d7219 */ /* 0x000fe20000011614 */
[----:B------:R-:W-:Y:S01]  /*5bc40*/  VIADD R20, R0, 0x6ea ;  /* 0x000006ea00147836 */ /* 0x000fe20000000000 */
[----:B------:R-:W-:Y:S01]  /*5bc50*/  SHF.R.U32.HI R21, RZ, 0x6, R18 ;  /* 0x00000006ff157819 */ /* 0x000fe20000011612 */
[----:B------:R-:W-:-:S04]  /*5bc60*/  IMAD.WIDE.U32 R14, R15, 0x8, R8 ;  /* 0x000000080f0e7825 */ /* 0x000fc800078e0008 */
[----:B------:R-:W-:Y:S01]  /*5bc70*/  VIADD R0, R0, 0x725 ;  /* 0x0000072500007836 */ /* 0x000fe20000000000 */
[----:B------:R0:W-:Y:S01]  /*5bc80*/  REDG.E.OR.64.STRONG.GPU desc[UR4][R14.64], R16 ;  /* 0x000000100e00798e */ /* 0x0001e2000f12e504 */
[----:B-1----:R-:W-:Y:S01]  /*5bc90*/  IMAD.WIDE.U32 R2, R21, 0x8, R8 ;  /* 0x0000000815027825 */ /* 0x002fe200078e0008 */
[----:B------:R-:W-:Y:S02]  /*5bca0*/  LOP3.LUT R23, R18, 0x2f, RZ, 0xc0, !PT ;  /* 0x0000002f12177812 */ /* 0x000fe400078ec0ff */
[----:B------:R-:W-:Y:S01]  /*5bcb0*/  LOP3.LUT R21, R0, 0x25, RZ, 0xc0, !PT ;  /* 0x0000002500157812 */ /* 0x000fe200078ec0ff */
[----:B------:R1:W-:Y:S01]  /*5bcc0*/  REDG.E.OR.64.STRONG.GPU desc[UR4][R14.64+0x8], R12 ;  /* 0x0000080c0e00798e */ /* 0x0003e2000f12e504 */
[----:B-----5:R-:W-:Y:S02]  /*5bcd0*/  LOP3.LUT R22, R11, 0x7ffffff, RZ, 0xc0, !PT ;  /* 0x07ffffff0b167812 */ /* 0x020fe400078ec0ff */
[----:B------:R-:W-:Y:S02]  /*5bce0*/  IADD3 R11, PT, PT, -R23, 0x40, RZ ;  /* 0x00000040170b7810 */ /* 0x000fe40007ffe1ff */
[----:B------:R-:W-:-:S02]  /*5bcf0*/  ISETP.NE.AND P0, PT, R21, 0x5, PT ;  /* 0x000000051500780c */ /* 0x000fc40003f05270 */
[----:B0-----:R-:W-:Y:S02]  /*5bd00*/  LOP3.LUT R17, R20, 0x2a, RZ, 0xc0, !PT ;  /* 0x0000002a14117812 */ /* 0x001fe400078ec0ff */
[----:B------:R-:W-:Y:S02]  /*5bd10*/  LOP3.LUT R16, R5, 0x7ffffff, RZ, 0xc0, !PT ;  /* 0x07ffffff05107812 */ /* 0x000fe400078ec0ff */
[----:B------:R-:W-:Y:S02]  /*5bd20*/  SHF.R.U32.HI R5, RZ, 0x6, R20 ;  /* 0x00000006ff057819 */ /* 0x000fe40000011614 */
[----:B-1----:R-:W-:Y:S02]  /*5bd30*/  IADD3 R15, PT, PT, -R17, 0x40, RZ ;  /* 0x00000040110f7810 */ /* 0x002fe40007ffe1ff */
        /* <DEDUP_REMOVED lines=8> */
[-C--:B------:R-:W-:Y:S01]  /*5bdc0*/  SHF.R.U64 R14, R4, R15.reuse, R16 ;  /* 0x0000000f040e7219 */ /* 0x080fe20000001210 */
[----:B------:R-:W-:Y:S01]  /*5bdd0*/  IMAD.WIDE.U32 R4, R5, 0x8, R8 ;  /* 0x0000000805047825 */ /* 0x000fe200078e0008 */
[----:B------:R-:W-:-:S04]  /*5bde0*/  SHF.R.U32.HI R15, RZ, R15, R16 ;  /* 0x0000000fff0f7219 */ /* 0x000fc80000011610 */
[----:B------:R0:W-:Y:S01]  /*5bdf0*/  REDG.E.OR.64.STRONG.GPU desc[UR4][R4.64], R12 ;  /* 0x0000000c0400798e */ /* 0x0001e2000f12e504 */
[----:B------:R-:W-:-:S03]  /*5be00*/  SHF.R.U32.HI R17, RZ, 0x6, R0 ;  /* 0x00000006ff117819 */ /* 0x000fc60000011600 */
[----:B------:R0:W-:Y:S01]  /*5be10*/  REDG.E.OR.64.STRONG.GPU desc[UR4][R4.64+0x8], R14 ;  /* 0x0000080e0400798e */ /* 0x0001e2000f12e504 */
[----:B------:R-:W-:Y:S01]  /*5be20*/  LOP3.LUT R0, R7, 0x7ffffff, RZ, 0xc0, !PT ;  /* 0x07ffffff07007812 */ /* 0x000fe200078ec0ff */
[----:B------:R-:W-:Y:S06]  /*5be30*/  @!P0 BRA `(.L_x_1549) ;  /* 0x0000000000248947 */ /* 0x000fec0003800000 */
[----:B0-----:R-:W-:Y:S01]  /*5be40*/  IADD3 R5, PT, PT, -R21, 0x40, RZ ;  /* 0x0000004015057810 */ /* 0x001fe20007ffe1ff */
        /* <DEDUP_REMOVED lines=8> */
.L_x_1549:
[C---:B0-----:R-:W-:Y:S01]  /*5bed0*/  SHF.L.U64.HI R3, R6.reuse, 0x5, R0 ;  /* 0x0000000506037819 */ /* 0x041fe20000010200 */
[----:B------:R-:W-:Y:S02]  /*5bee0*/  IMAD.SHL.U32 R2, R6, 0x20, RZ ;  /* 0x0000002006027824 */ /* 0x000fe400078e00ff */
[----:B------:R-:W-:-:S05]  /*5bef0*/  IMAD.WIDE.U32 R8, R17, 0x8, R8 ;  /* 0x0000000811087825 */ /* 0x000fca00078e0008 */
[----:B------:R-:W-:Y:S01]  /*5bf00*/  REDG.E.OR.64.STRONG.GPU desc[UR4][R8.64], R2 ;  /* 0x000000020800798e */ /* 0x000fe2000f12e504 */
[----:B------:R-:W-:Y:S05]  /*5bf10*/  EXIT ;  /* 0x000000000000794d */ /* 0x000fea0003800000 */
.L_x_1508:
        /* <DEDUP_REMOVED lines=17> */
[----:B------:R-:W5:Y:S01]  /*5c030*/  LDG.E.64.CONSTANT R14, desc[UR4][R2.64+0x800] ;  /* 0x00080004020e7981 */ /* 0x000f62000c1e9b00 */
[----:B------:R-:W-:Y:S01]  /*5c040*/  SHF.R.U32.HI R21, RZ, 0x6, R0 ;  /* 0x00000006ff157819 */ /* 0x000fe20000011600 */
[----:B------:R-:W-:-:S04]  /*5c050*/  VIADD R28, R0, 0x7c ;  /* 0x0000007c001c7836 */ /* 0x000fc80000000000 */
[----:B------:R-:W-:Y:S01]  /*5c060*/  IMAD.WIDE.U32 R20, R21, 0x8, R8 ;  /* 0x0000000815147825 */ /* 0x000fe200078e0008 */
[----:B------:R-:W-:-:S05]  /*5c070*/  SHF.R.U32.HI R35, RZ, 0x6, R28 ;  /* 0x00000006ff237819 */ /* 0x000fca000001161c */
[----:B------:R-:W-:Y:S01]  /*5c080*/  IMAD.WIDE.U32 R34, R35, 0x8, R8 ;  /* 0x0000000823227825 */ /* 0x000fe200078e0008 */
[----:B--2---:R-:W-:-:S03]  /*5c090*/  SHF.R.U32.HI R26, RZ, 0x2, R5 ;  /* 0x00000002ff1a7819 */ /* 0x004fc60000011605 */
[C---:B------:R-:W-:Y:S01]  /*5c0a0*/  IMAD.SHL.U32 R27, R4.reuse, 0x40000000, RZ ;  /* 0x40000000041b7824 */ /* 0x040fe200078e00ff */
[----:B------:R-:W-:Y:S02]  /*5c0b0*/  SHF.R.U64 R30, R4, 0x2, R5 ;  /* 0x00000002041e7819 */ /* 0x000fe40000001205 */
[----:B---3--:R-:W-:Y:S01]  /*5c0c0*/  LOP3.LUT R25, R25, 0x3fffffff, RZ, 0xc0, !PT ;  /* 0x3fffffff19197812 */ /* 0x008fe200078ec0ff */
[----:B------:R-:W2:Y:S01]  /*5c0d0*/  LDG.E.64.CONSTANT R4, desc[UR4][R2.64+0x900] ;  /* 0x0009000402047981 */ /* 0x000ea2000c1e9b00 */
[----:B------:R-:W-:Y:S01]  /*5c0e0*/  LOP3.LUT R31, R26, 0xfffffff, RZ, 0xc0, !PT ;  /* 0x0fffffff1a1f7812 */ /* 0x000fe200078ec0ff */
[----:B------:R-:W-:Y:S02]  /*5c0f0*/  IMAD.MOV.U32 R26, RZ, RZ, RZ ;  /* 0x000000ffff1a7224 */ /* 0x000fe400078e00ff */
[----:B------:R0:W-:Y:S01]  /*5c100*/  REDG.E.OR.64.STRONG.GPU desc[UR4][R20.64], R24 ;  /* 0x000000181400798e */ /* 0x0001e2000f12e504 */
[----:B----4-:R-:W-:-:S03]  /*5c110*/  SHF.R.U64 R28, R10, 0x4, R11 ;  /* 0x000000040a1c7819 */ /* 0x010fc6000000120b */
[----:B------:R-:W-:Y:S04]  /*5c120*/  REDG.E.OR.64.STRONG.GPU desc[UR4][R20.64], R26 ;  /* 0x0000001a1400798e */ /* 0x000fe8000f12e504 */
[----:B------:R1:W-:Y:S01]  /*5c130*/  REDG.E.OR.64.STRONG.GPU desc[UR4][R20.64+0x8], R30 ;  /* 0x0000081e1400798e */ /* 0x0003e2000f12e504 */
[----:B0-----:R-:W-:Y:S01]  /*5c140*/  SHF.R.U32.HI R24, RZ, 0x4, R11 ;  /* 0x00000004ff187819 */ /* 0x001fe2000001160b */
[----:B------:R-:W-:Y:S02]  /*5c150*/  IMAD.SHL.U32 R25, R10, 0x10000000, RZ ;  /* 0x100000000a197824 */ /* 0x000fe400078e00ff */
[----:B------:R-:W3:Y:S01]  /*5c160*/  LDG.E.64.CONSTANT R10, desc[UR4][R2.64+0xa00] ;  /* 0x000a0004020a7981 */ /* 0x000ee2000c1e9b00 */
[----:B-1----:R-:W-:Y:S01]  /*5c170*/  VIADD R20, R0, 0xba ;  /* 0x000000ba00147836 */ /* 0x002fe20000000000 */
[----:B------:R-:W-:-:S04]  /*5c180*/  LOP3.LUT R29, R24, 0x3ffffff, RZ, 0xc0, !PT ;  /* 0x03ffffff181d7812 */ /* 0x000fc800078ec0ff */
[----:B------:R-:W-:Y:S02]  /*5c190*/  SHF.R.U32.HI R33, RZ, 0x6, R20 ;  /* 0x00000006ff217819 */ /* 0x000fe40000011614 */
[--C-:B-----5:R-:W-:Y:S01]  /*5c1a0*/  SHF.R.U32.HI R20, RZ, 0x6, R13.reuse ;  /* 0x00000006ff147819 */ /* 0x120fe2000001160d */
[----:B------:R-:W-:Y:S01]  /*5c1b0*/  IMAD.MOV.U32 R24, RZ, RZ, RZ ;  /* 0x000000ffff187224 */ /* 0x000fe200078e00ff */
[C---:B------:R-:W-:Y:S01]  /*5c1c0*/  SHF.R.U64 R26, R12.reuse, 0x6, R13 ;  /* 0x000000060c1a7819 */ /* 0x040fe2000000120d */
[----:B------:R-:W-:Y:S01]  /*5c1d0*/  IMAD.SHL.U32 R21, R12, 0x4000000, RZ ;  /* 0x040000000c157824 */ /* 0x000fe200078e00ff */
[----:B------:R-:W-:Y:S01]  /*5c1e0*/  LOP3.LUT R27, R20, 0xffffff, RZ, 0xc0, !PT ;  /* 0x00ffffff141b7812 */ /* 0x000fe200078ec0ff */
[----:B------:R-:W-:Y:S01]  /*5c1f0*/  IMAD.WIDE.U32 R32, R33, 0x8, R8 ;  /* 0x0000000821207825 */ /* 0x000fe200078e0008 */
[----:B------:R-:W4:Y:S03]  /*5c200*/  LDG.E.64.CONSTANT R12, desc[UR4][R2.64+0xb00] ;  /* 0x000b0004020c7981 */ /* 0x000f26000c1e9b00 */
[----:B------:R-:W-:Y:S01]  /*5c210*/  IMAD.MOV.U32 R20, RZ, RZ, RZ ;  /* 0x000000ffff147224 */ /* 0x000fe200078e00ff */
[----:B------:R-:W-:Y:S04]  /*5c220*/  REDG.E.OR.64.STRONG.GPU desc[UR4][R34.64], R24 ;  /* 0x000000182200798e */ /* 0x000fe8000f12e504 */
[----:B------:R-:W-:Y:S04]  /*5c230*/  REDG.E.OR.64.STRONG.GPU desc[UR4][R34.64+0x8], R28 ;  /* 0x0000081c2200798e */ /* 0x000fe8000f12e504 */
[----:B------:R0:W-:Y:S01]  /*5c240*/  REDG.E.OR.64.STRONG.GPU desc[UR4][R32.64], R20 ;  /* 0x000000142000798e */ /* 0x0001e2000f12e504 */
[----:B------:R-:W-:-:S03]  /*5c250*/  SHF.R.U64 R30, R16, 0x8, R17 ;  /* 0x00000008101e7819 */ /* 0x000fc60000001211 */
[----:B------:R1:W-:Y:S04]  /*5c260*/  REDG.E.OR.64.STRONG.GPU desc[UR4][R32.64+0x8], R26 ;  /* 0x0000081a2000798e */ /* 0x0003e8000f12e504 */
[----:B0-----:R-:W5:Y:S01]  /*5c270*/  LDG.E.64.CONSTANT R20, desc[UR4][R2.64+0xc00] ;  /* 0x000c000402147981 */ /* 0x001f62000c1e9b00 */
[----:B------:R-:W-:Y:S02]  /*5c280*/  VIADD R24, R0, 0xf8 ;  /* 0x000000f800187836 */ /* 0x000fe40000000000 */
[----:B------:R-:W-:Y:S01]  /*5c290*/  IMAD.SHL.U32 R29, R16, 0x1000000, RZ ;  /* 0x01000000101d7824 */ /* 0x000fe200078e00ff */
[--C-:B-1----:R-:W-:Y:S01]  /*5c2a0*/  SHF.R.U32.HI R26, RZ, 0xa, R19.reuse ;  /* 0x0000000aff1a7819 */ /* 0x102fe20000011613 */
[----:B------:R-:W-:Y:S01]  /*5c2b0*/  VIADD R16, R0, 0x136 ;  /* 0x0000013600107836 */ /* 0x000fe20000000000 */
[----:B------:R-:W-:Y:S01]  /*5c2c0*/  SHF.R.U32.HI R35, RZ, 0x6, R24 ;  /* 0x00000006ff237819 */ /* 0x000fe20000011618 */
[C---:B------:R-:W-:Y:S01]  /*5c2d0*/  IMAD.SHL.U32 R33, R18.reuse, 0x400000, RZ ;  /* 0x0040000012217824 */ /* 0x040fe200078e00ff */
[----:B------:R-:W-:Y:S01]  /*5c2e0*/  SHF.R.U64 R18, R18, 0xa, R19 ;  /* 0x0000000a12127819 */ /* 0x000fe20000001213 */
[----:B------:R-:W-:Y:S01]  /*5c2f0*/  IMAD.MOV.U32 R28, RZ, RZ, RZ ;  /* 0x000000ffff1c7224 */ /* 0x000fe200078e00ff */
[----:B------:R-:W-:Y:S01]  /*5c300*/  SHF.R.U32.HI R24, RZ, 0x8, R17 ;  /* 0x00000008ff187819 */ /* 0x000fe20000011611 */
[----:B------:R-:W-:Y:S01]  /*5c310*/  IMAD.WIDE.U32 R34, R35, 0x8, R8 ;  /* 0x0000000823227825 */ /* 0x000fe200078e0008 */
[----:B------:R-:W-:-:S02]  /*5c320*/  SHF.R.U32.HI R25, RZ, 0x6, R16 ;  /* 0x00000006ff197819 */ /* 0x000fc40000011610 */
[----:B------:R-:W-:Y:S01]  /*5c330*/  LOP3.LUT R19, R26, 0xfffff, RZ, 0xc0, !PT ;  /* 0x000fffff1a137812 */ /* 0x000fe200078ec0ff */
[----:B------:R-:W-:Y:S01]  /*5c340*/  VIADD R26, R0, 0x174 ;  /* 0x00000174001a7836 */ /* 0x000fe20000000000 */
[----:B------:R-:W-:Y:S01]  /*5c350*/  LOP3.LUT R31, R24, 0x3fffff, RZ, 0xc0, !PT ;  /* 0x003fffff181f7812 */ /* 0x000fe200078ec0ff */
[----:B------:R0:W-:Y:S01]  /*5c360*/  REDG.E.OR.64.STRONG.GPU desc[UR4][R34.64], R28 ;  /* 0x0000001c2200798e */ /* 0x0001e2000f12e504 */
[----:B------:R-:W-:-:S03]  /*5c370*/  IMAD.WIDE.U32 R24, R25, 0x8, R8 ;  /* 0x0000000819187825 */ /* 0x000fc600078e0008 */
[----:B------:R-:W-:Y:S01]  /*5c380*/  REDG.E.OR.64.STRONG.GPU desc[UR4][R34.64+0x8], R30 ;  /* 0x0000081e2200798e */ /* 0x000fe2000f12e504 */
[----:B------:R-:W-:Y:S02]  /*5c390*/  IMAD.MOV.U32 R32, RZ, RZ, RZ ;  /* 0x000000ffff207224 */ /* 0x000fe400078e00ff */
[C---:B------:R-:W-:Y:S01]  /*5c3a0*/  IMAD.SHL.U32 R27, R22.reuse, 0x100000, RZ ;  /* 0x00100000161b7824 */ /* 0x040fe200078e00ff */
[----:B------:R-:W5:Y:S01]  /*5c3b0*/  LDG.E.64.CONSTANT R16, desc[UR4][R2.64+0xd00] ;  /* 0x000d000402107981 */ /* 0x000f62000c1e9b00 */
[----:B------:R-:W-:-:S03]  /*5c3c0*/  SHF.R.U64 R22, R22, 0xc, R23 ;  /* 0x0000000c16167819 */ /* 0x000fc60000001217 */
[----:B------:R1:W-:Y:S01]  /*5c3d0*/  REDG.E.OR.64.STRONG.GPU desc[UR4][R24.64], R32 ;  /* 0x000000201800798e */ /* 0x0003e2000f12e504 */
[----:B0-----:R-:W-:Y:S02]  /*5c3e0*/  SHF.R.U32.HI R29, RZ, 0x6, R26 ;  /* 0x00000006ff1d7819 */ /* 0x001fe4000001161a */
[----:B------:R-:W-:Y:S01]  /*5c3f0*/  SHF.R.U32.HI R26, RZ, 0xc, R23 ;  /* 0x0000000cff1a7819 */ /* 0x000fe20000011617 */
[----:B------:R0:W-:Y:S02]  /*5c400*/  REDG.E.OR.64.STRONG.GPU desc[UR4][R24.64+0x8], R18 ;  /* 0x000008121800798e */ /* 0x0001e4000f12e504 */
[----:B------:R-:W-:Y:S01]  /*5c410*/  IMAD.WIDE.U32 R28, R29, 0x8, R8 ;  /* 0x000000081d1c7825 */ /* 0x000fe200078e0008 */
[----:B------:R-:W-:-:S03]  /*5c420*/  LOP3.LUT R23, R26, 0x3ffff, RZ, 0xc0, !PT ;  /* 0x0003ffff1a177812 */ /* 0x000fc600078ec0ff */
[----:B------:R-:W-:Y:S01]  /*5c430*/  IMAD.MOV.U32 R26, RZ, RZ, RZ ;  /* 0x000000ffff1a7224 */ /* 0x000fe200078e00ff */
[----:B-1----:R-:W-:Y:S01]  /*5c440*/  SHF.R.U64 R32, R6, 0xe, R7 ;  /* 0x0000000e06207819 */ /* 0x002fe20000001207 */
[----:B------:R-:W-:-:S03]  /*5c450*/  VIADD R30, R0, 0x1b2 ;  /* 0x000001b2001e7836 */ /* 0x000fc60000000000 */
[----:B------:R1:W-:Y:S01]  /*5c460*/  REDG.E.OR.64.STRONG.GPU desc[UR4][R28.64], R26 ;  /* 0x0000001a1c00798e */ /* 0x0003e2000f12e504 */
[----:B0-----:R-:W-:-:S03]  /*5c470*/  IMAD.SHL.U32 R25, R6, 0x40000, RZ ;  /* 0x0004000006197824 */ /* 0x001fc600078e00ff */
[----:B------:R0:W-:Y:S01]  /*5c480*/  REDG.E.OR.64.STRONG.GPU desc[UR4][R28.64+0x8], R22 ;  /* 0x000008161c00798e */ /* 0x0001e2000f12e504 */
[----:B------:R-:W-:Y:S01]  /*5c490*/  VIADD R6, R0, 0x1f0 ;  /* 0x000001f000067836 */ /* 0x000fe20000000000 */
[----:B------:R-:W-:Y:S01]  /*5c4a0*/  SHF.R.U32.HI R24, RZ, 0xe, R7 ;  /* 0x0000000eff187819 */ /* 0x000fe20000011607 */
[C---:B------:R-:W-:Y:S01]  /*5c4b0*/  IMAD.U32 R7, R14.reuse, 0x10000, RZ ;  /* 0x000100000e077824 */ /* 0x040fe200078e00ff */
[----:B------:R-:W5:Y:S01]  /*5c4c0*/  LDG.E.64.CONSTANT R18, desc[UR4][R2.64+0xe00] ;  /* 0x000e000402127981 */ /* 0x000f62000c1e9b00 */
[----:B------:R-:W-:Y:S02]  /*5c4d0*/  SHF.R.U32.HI R31, RZ, 0x6, R30 ;  /* 0x00000006ff1f7819 */ /* 0x000fe4000001161e */
[----:B-1----:R-:W-:Y:S02]  /*5c4e0*/  SHF.R.U32.HI R27, RZ, 0x6, R6 ;  /* 0x00000006ff1b7819 */ /* 0x002fe40000011606 */
[--C-:B------:R-:W-:Y:S02]  /*5c4f0*/  SHF.R.U32.HI R6, RZ, 0x10, R15.reuse ;  /* 0x00000010ff067819 */ /* 0x100fe4000001160f */
[----:B0-----:R-:W-:-:S02]  /*5c500*/  SHF.R.U64 R22, R14, 0x10, R15 ;  /* 0x000000100e167819 */ /* 0x001fc4000000120f */
[----:B------:R-:W5:Y:S01]  /*5c510*/  LDG.E.64.CONSTANT R14, desc[UR4][R2.64+0xf00] ;  /* 0x000f0004020e7981 */ /* 0x000f62000c1e9b00 */
[----:B------:R-:W-:Y:S01]  /*5c520*/  LOP3.LUT R33, R24, 0xffff, RZ, 0xc0, !PT ;  /* 0x0000ffff18217812 */ /* 0x000fe200078ec0ff */
[----:B------:R-:W-:Y:S01]  /*5c530*/  IMAD.WIDE.U32 R30, R31, 0x8, R8 ;  /* 0x000000081f1e7825 */ /* 0x000fe200078e0008 */
[----:B------:R-:W-:-:S03]  /*5c540*/  LOP3.LUT R23, R6, 0x3fff, RZ, 0xc0, !PT ;  /* 0x00003fff06177812 */ /* 0x000fc600078ec0ff */
[----:B------:R-:W-:Y:S02]  /*5c550*/  IMAD.MOV.U32 R24, RZ, RZ, RZ ;  /* 0x000000ffff187224 */ /* 0x000fe400078e00ff */
[----:B------:R-:W-:-:S03]  /*5c560*/  IMAD.WIDE.U32 R26, R27, 0x8, R8 ;  /* 0x000000081b1a7825 */ /* 0x000fc600078e0008 */
[----:B------:R-:W-:Y:S01]  /*5c570*/  REDG.E.OR.64.STRONG.GPU desc[UR4][R30.64], R24 ;  /* 0x000000181e00798e */ /* 0x000fe2000f12e504 */
[----:B------:R-:W-:-:S03]  /*5c580*/  IMAD.MOV.U32 R6, RZ, RZ, RZ ;  /* 0x000000ffff067224 */ /* 0x000fc600078e00ff */
[----:B------:R-:W-:Y:S01]  /*5c590*/  REDG.E.OR.64.STRONG.GPU desc[UR4][R30.64+0x8], R32 ;  /* 0x000008201e00798e */ /* 0x000fe2000f12e504 */
[----:B------:R-:W-:-:S03]  /*5c5a0*/  VIADD R28, R0, 0x22e ;  /* 0x0000022e001c7836 */ /* 0x000fc60000000000 */
[----:B------:R0:W-:Y:S02]  /*5c5b0*/  REDG.E.OR.64.STRONG.GPU desc[UR4][R26.64], R6 ;  /* 0x000000061a00798e */ /* 0x0001e4000f12e504 */
[----:B------:R-:W-:Y:S02]  /*5c5c0*/  SHF.R.U32.HI R29, RZ, 0x6, R28 ;  /* 0x00000006ff1d7819 */ /* 0x000fe4000001161c */
[----:B------:R3:W-:Y:S04]  /*5c5d0*/  REDG.E.OR.64.STRONG.GPU desc[UR4][R26.64+0x8], R22 ;  /* 0x000008161a00798e */ /* 0x0007e8000f12e504 */
[----:B0-----:R-:W5:Y:S01]  /*5c5e0*/  LDG.E.64.CONSTANT R6, desc[UR4][R2.64+0x1100] ;  /* 0x0011000402067981 */ /* 0x001f62000c1e9b00 */
[----:B------:R-:W-:Y:S02]  /*5c5f0*/  VIADD R30, R0, 0x26c ;  /* 0x0000026c001e7836 */ /* 0x000fe40000000000 */
[----:B------:R-:W-:-:S03]  /*5c600*/  IMAD.WIDE.U32 R28, R29, 0x8, R8 ;  /* 0x000000081d1c7825 */ /* 0x000fc600078e0008 */
[----:B------:R-:W-:-:S05]  /*5c610*/  SHF.R.U32.HI R31, RZ, 0x6, R30 ;  /* 0x00000006ff1f7819 */ /* 0x000fca000001161e */
[----:B------:R-:W-:Y:S01]  /*5c620*/  IMAD.WIDE.U32 R30, R31, 0x8, R8 ;  /* 0x000000081f1e7825 */ /* 0x000fe200078e0008 */
[----:B--2---:R-:W-:-:S03]  /*5c630*/  SHF.R.U32.HI R24, RZ, 0x12, R5 ;  /* 0x00000012ff187819 */ /* 0x004fc60000011605 */
[C---:B------:R-:W-:Y:S01]  /*5c640*/  IMAD.SHL.U32 R25, R4.reuse, 0x4000, RZ ;  /* 0x0000400004197824 */ /* 0x040fe200078e00ff */
[----:B------:R-:W-:Y:S02]  /*5c650*/  SHF.R.U64 R32, R4, 0x12, R5 ;  /* 0x0000001204207819 */ /* 0x000fe40000001205 */
[----:B------:R-:W2:Y:S01]  /*5c660*/  LDG.E.64.CONSTANT R4, desc[UR4][R2.64+0x1000] ;  /* 0x0010000402047981 */ /* 0x000ea2000c1e9b00 */
[----:B------:R-:W-:Y:S01]  /*5c670*/  LOP3.LUT R33, R24, 0xfff, RZ, 0xc0, !PT ;  /* 0x00000fff18217812 */ /* 0x000fe200078ec0ff */
[----:B------:R-:W-:-:S05]  /*5c680*/  IMAD.MOV.U32 R24, RZ, RZ, RZ ;  /* 0x000000ffff187224 */ /* 0x000fca00078e00ff */
[----:B------:R0:W-:Y:S04]  /*5c690*/  REDG.E.OR.64.STRONG.GPU desc[UR4][R28.64], R24 ;  /* 0x000000181c00798e */ /* 0x0001e8000f12e504 */
[----:B------:R1:W-:Y:S01]  /*5c6a0*/  REDG.E.OR.64.STRONG.GPU desc[UR4][R28.64+0x8], R32 ;  /* 0x000008201c00798e */ /* 0x0003e2000f12e504 */
[--C-:B---3--:R-:W-:Y:S01]  /*5c6b0*/  SHF.R.U32.HI R22, RZ, 0x14, R11.reuse ;  /* 0x00000014ff167819 */ /* 0x108fe2000001160b */
[C---:B------:R-:W-:Y:S01]  /*5c6c0*/  IMAD.SHL.U32 R23, R10.reuse, 0x1000, RZ ;  /* 0x000010000a177824 */ /* 0x040fe200078e00ff */
[----:B------:R-:W-:Y:S02]  /*5c6d0*/  SHF.R.U64 R26, R10, 0x14, R11 ;  /* 0x000000140a1a7819 */ /* 0x000fe4000000120b */
[----:B------:R-:W-:Y:S01]  /*5c6e0*/  LOP3.LUT R27, R22, 0x3ff, RZ, 0xc0, !PT ;  /* 0x000003ff161b7812 */ /* 0x000fe200078ec0ff */
[----:B------:R-:W3:Y:S01]  /*5c6f0*/  LDG.E.64.CONSTANT R10, desc[UR4][R2.64+0x1200] ;  /* 0x00120004020a7981 */ /* 0x000ee2000c1e9b00 */
[----:B------:R-:W-:-:S02]  /*5c700*/  IMAD.MOV.U32 R22, RZ, RZ, RZ ;  /* 0x000000ffff167224 */ /* 0x000fc400078e00ff */
[----:B0-----:R-:W-:-:S03]  /*5c710*/  VIADD R24, R0, 0x2aa ;  /* 0x000002aa00187836 */ /* 0x001fc60000000000 */
[----:B------:R0:W-:Y:S02]  /*5c720*/  REDG.E.OR.64.STRONG.GPU desc[UR4][R30.64], R22 ;  /* 0x000000161e00798e */ /* 0x0001e4000f12e504 */
[----:B------:R-:W-:Y:S02]  /*5c730*/  SHF.R.U32.HI R35, RZ, 0x6, R24 ;  /* 0x00000006ff237819 */ /* 0x000fe40000011618 */
[----:B------:R0:W-:Y:S01]  /*5c740*/  REDG.E.OR.64.STRONG.GPU desc[UR4][R30.64+0x8], R26 ;  /* 0x0000081a1e00798e */ /* 0x0001e2000f12e504 */
[--C-:B----4-:R-:W-:Y:S01]  /*5c750*/  SHF.R.U32.HI R24, RZ, 0x16, R13.reuse ;  /* 0x00000016ff187819 */ /* 0x110fe2000001160d */
[C---:B------:R-:W-:Y:S01]  /*5c760*/  IMAD.SHL.U32 R25, R12.reuse, 0x400, RZ ;  /* 0x000004000c197824 */ /* 0x040fe200078e00ff */
[----:B-1----:R-:W-:Y:S02]  /*5c770*/  SHF.R.U64 R32, R12, 0x16, R13 ;  /* 0x000000160c207819 */ /* 0x002fe4000000120d */
[----:B------:R-:W4:Y:S01]  /*5c780*/  LDG.E.64.CONSTANT R12, desc[UR4][R2.64+0x1300] ;  /* 0x00130004020c7981 */ /* 0x000f22000c1e9b00 */
[----:B0-----:R-:W-:-:S05]  /*5c790*/  VIADD R22, R0, 0x2e8 ;  /* 0x000002e800167836 */ /* 0x001fca0000000000 */
[----:B------:R-:W-:Y:S01]  /*5c7a0*/  SHF.R.U32.HI R31, RZ, 0x6, R22 ;  /* 0x00000006ff1f7819 */ /* 0x000fe20000011616 */
[----:B------:R-:W-:Y:S01]  /*5c7b0*/  IMAD.WIDE.U32 R34, R35, 0x8, R8 ;  /* 0x0000000823227825 */ /* 0x000fe200078e0008 */
[----:B------:R-:W-:-:S03]  /*5c7c0*/  LOP3.LUT R33, R24, 0xff, RZ, 0xc0, !PT ;  /* 0x000000ff18217812 */ /* 0x000fc600078ec0ff */
[----:B------:R-:W-:-:S05]  /*5c7d0*/  IMAD.MOV.U32 R24, RZ, RZ, RZ ;  /* 0x000000ffff187224 */ /* 0x000fca00078e00ff */
[----:B------:R0:W-:Y:S01]  /*5c7e0*/  REDG.E.OR.64.STRONG.GPU desc[UR4][R34.64], R24 ;  /* 0x000000182200798e */ /* 0x0001e2000f12e504 */
[--C-:B-----5:R-:W-:Y:S01]  /*5c7f0*/  SHF.R.U32.HI R22, RZ, 0x18, R21.reuse ;  /* 0x00000018ff167819 */ /* 0x120fe20000011615 */
[C---:B------:R-:W-:Y:S01]  /*5c800*/  IMAD.SHL.U32 R27, R20.reuse, 0x100, RZ ;  /* 0x00000100141b7824 */ /* 0x040fe200078e00ff */
[----:B------:R-:W-:Y:S01]  /*5c810*/  SHF.R.U64 R28, R20, 0x18, R21 ;  /* 0x00000018141c7819 */ /* 0x000fe20000001215 */
[----:B------:R-:W-:Y:S01]  /*5c820*/  IMAD.WIDE.U32 R30, R31, 0x8, R8 ;  /* 0x000000081f1e7825 */ /* 0x000fe200078e0008 */
[----:B------:R-:W-:Y:S01]  /*5c830*/  LOP3.LUT R29, R22, 0x3f, RZ, 0xc0, !PT ;  /* 0x0000003f161d7812 */ /* 0x000fe200078ec0ff */
[----:B------:R1:W-:Y:S02]  /*5c840*/  REDG.E.OR.64.STRONG.GPU desc[UR4][R34.64+0x8], R32 ;  /* 0x000008202200798e */ /* 0x0003e4000f12e504 */
[----:B------:R-:W-:Y:S02]  /*5c850*/  VIADD R20, R0, 0x326 ;  /* 0x0000032600147836 */ /* 0x000fe40000000000 */
[----:B------:R-:W5:Y:S03]  /*5c860*/  LDG.E.64.CONSTANT R22, desc[UR4][R2.64+0x1400] ;  /* 0x0014000402167981 */ /* 0x000f66000c1e9b00 */
[----:B0-----:R-:W-:-:S02]  /*5c870*/  SHF.R.U32.HI R25, RZ, 0x6, R20 ;  /* 0x00000006ff197819 */ /* 0x001fc40000011614 */
[----:B------:R-:W5:Y:S01]  /*5c880*/  LDG.E.64.CONSTANT R20, desc[UR4][R2.64+0x1500] ;  /* 0x0015000402147981 */ /* 0x000f62000c1e9b00 */
[----:B------:R-:W-:Y:S02]  /*5c890*/  IMAD.MOV.U32 R26, RZ, RZ, RZ ;  /* 0x000000ffff1a7224 */ /* 0x000fe400078e00ff */
[----:B------:R-:W-:-:S03]  /*5c8a0*/  IMAD.WIDE.U32 R24, R25, 0x8, R8 ;  /* 0x0000000819187825 */ /* 0x000fc600078e0008 */
[----:B------:R0:W-:Y:S01]  /*5c8b0*/  REDG.E.OR.64.STRONG.GPU desc[UR4][R30.64], R26 ;  /* 0x0000001a1e00798e */ /* 0x0001e2000f12e504 */
[----:B-1----:R-:W-:-:S03]  /*5c8c0*/  IMAD.MOV.U32 R32, RZ, RZ, RZ ;  /* 0x000000ffff207224 */ /* 0x002fc600078e00ff */
[----:B------:R1:W-:Y:S01]  /*5c8d0*/  REDG.E.OR.64.STRONG.GPU desc[UR4][R30.64+0x8], R28 ;  /* 0x0000081c1e00798e */ /* 0x0003e2000f12e504 */
[--C-:B------:R-:W-:Y:S01]  /*5c8e0*/  SHF.R.U32.HI R34, RZ, 0x1a, R17.reuse ;  /* 0x0000001aff227819 */ /* 0x100fe20000011611 */
[C---:B------:R-:W-:Y:S01]  /*5c8f0*/  IMAD.SHL.U32 R33, R16.reuse, 0x40, RZ ;  /* 0x0000004010217824 */ /* 0x040fe200078e00ff */
[----:B------:R-:W-:Y:S02]  /*5c900*/  SHF.R.U64 R16, R16, 0x1a, R17 ;  /* 0x0000001a10107819 */ /* 0x000fe40000001211 */
[----:B------:R-:W-:Y:S02]  /*5c910*/  LOP3.LUT R17, R34, 0xf, RZ, 0xc0, !PT ;  /* 0x0000000f22117812 */ /* 0x000fe400078ec0ff */
[----:B------:R1:W-:Y:S01]  /*5c920*/  REDG.E.OR.64.STRONG.GPU desc[UR4][R24.64], R32 ;  /* 0x000000201800798e */ /* 0x0003e2000f12e504 */
[----:B0-----:R-:W-:-:S03]  /*5c930*/  VIADD R26, R0, 0x364 ;  /* 0x00000364001a7836 */ /* 0x001fc60000000000 */
[----:B------:R0:W-:Y:S02]  /*5c940*/  REDG.E.OR.64.STRONG.GPU desc[UR4][R24.64+0x8], R16 ;  /* 0x000008101800798e */ /* 0x0001e4000f12e504 */
[----:B-1----:R-:W-:-:S05]  /*5c950*/  SHF.R.U32.HI R29, RZ, 0x6, R26 ;  /* 0x00000006ff1d7819 */ /* 0x002fca000001161a */
[----:B------:R-:W-:Y:S01]  /*5c960*/  IMAD.WIDE.U32 R32, R29, 0x8, R8 ;  /* 0x000000081d207825 */ /* 0x000fe200078e0008 */
[----:B0-----:R-:W5:Y:S03]  /*5c970*/  LDG.E.64.CONSTANT R16, desc[UR4][R2.64+0x1600] ;  /* 0x0016000402107981 */ /* 0x001f66000c1e9b00 */
[C---:B------:R-:W-:Y:S01]  /*5c980*/  IMAD.SHL.U32 R27, R18.reuse, 0x10, RZ ;  /* 0x00000010121b7824 */ /* 0x040fe200078e00ff */
[--C-:B------:R-:W-:Y:S01]  /*5c990*/  SHF.R.U64 R30, R18, 0x1c, R19.reuse ;  /* 0x0000001c121e7819 */ /* 0x100fe20000001213 */
[----:B------:R-:W-:Y:S01]  /*5c9a0*/  VIADD R18, R0, 0x3a2 ;  /* 0x000003a200127836 */ /* 0x000fe20000000000 */
[----:B------:R-:W-:-:S04]  /*5c9b0*/  SHF.R.U32.HI R26, RZ, 0x1c, R19 ;  /* 0x0000001cff1a7819 */ /* 0x000fc80000011613 */
[----:B------:R-:W-:Y:S01]  /*5c9c0*/  LOP3.LUT R31, R26, 0x3, RZ, 0xc0, !PT ;  /* 0x000000031a1f7812 */ /* 0x000fe200078ec0ff */
[C---:B------:R-:W-:Y:S01]  /*5c9d0*/  IMAD.SHL.U32 R19, R14.reuse, 0x4, RZ ;  /* 0x000000040e137824 */ /* 0x040fe200078e00ff */
[----:B------:R-:W-:Y:S01]  /*5c9e0*/  SHF.R.U64 R24, R14, 0x1e, R15 ;  /* 0x0000001e0e187819 */ /* 0x000fe2000000120f */
[----:B------:R-:W-:Y:S01]  /*5c9f0*/  VIADD R14, R0, 0x3e0 ;  /* 0x000003e0000e7836 */ /* 0x000fe20000000000 */
[----:B------:R-:W-:Y:S01]  /*5ca00*/  SHF.R.U32.HI R29, RZ, 0x6, R18 ;  /* 0x00000006ff1d7819 */ /* 0x000fe20000011612 */
[----:B------:R-:W-:-:S03]  /*5ca10*/  IMAD.MOV.U32 R26, RZ, RZ, RZ ;  /* 0x000000ffff1a7224 */ /* 0x000fc600078e00ff */
[----:B------:R-:W-:Y:S01]  /*5ca20*/  SHF.R.U32.HI R15, RZ, 0x6, R14 ;  /* 0x00000006ff0f7819 */ /* 0x000fe2000001160e */
[----:B------:R-:W-:Y:S01]  /*5ca30*/  IMAD.WIDE.U32 R28, R29, 0x8, R8 ;  /* 0x000000081d1c7825 */ /* 0x000fe200078e0008 */
[----:B------:R0:W-:Y:S03]  /*5ca40*/  REDG.E.OR.64.STRONG.GPU desc[UR4][R32.64], R26 ;  /* 0x0000001a2000798e */ /* 0x0001e6000f12e504 */
[----:B------:R-:W-:Y:S01]  /*5ca50*/  IMAD.MOV.U32 R18, RZ, RZ, RZ ;  /* 0x000000ffff127224 */ /* 0x000fe200078e00ff */
[----:B------:R1:W-:Y:S01]  /*5ca60*/  REDG.E.OR.64.STRONG.GPU desc[UR4][R32.64+0x8], R30 ;  /* 0x0000081e2000798e */ /* 0x0003e2000f12e504 */
[----:B------:R-:W-:-:S03]  /*5ca70*/  IMAD.MOV.U32 R25, RZ, RZ, RZ ;  /* 0x000000ffff197224 */ /* 0x000fc600078e00ff */
[----:B------:R1:W-:Y:S04]  /*5ca80*/  REDG.E.OR.64.STRONG.GPU desc[UR4][R28.64], R18 ;  /* 0x000000121c00798e */ /* 0x0003e8000f12e504 */
[----:B------:R1:W-:Y:S01]  /*5ca90*/  REDG.E.OR.64.STRONG.GPU desc[UR4][R28.64+0x8], R24 ;  /* 0x000008181c00798e */ /* 0x0003e2000f12e504 */
[----:B0-----:R-:W-:-:S03]  /*5caa0*/  IMAD.WIDE.U32 R26, R15, 0x8, R8 ;  /* 0x000000080f1a7825 */ /* 0x001fc600078e0008 */
[----:B------:R-:W5:Y:S01]  /*5cab0*/  LDG.E.64.CONSTANT R14, desc[UR4][R2.64+0x1700] ;  /* 0x00170004020e7981 */ /* 0x000f62000c1e9b00 */
[----:B-1----:R-:W-:Y:S01]  /*5cac0*/  VIADD R31, R0, 0x41e ;  /* 0x0000041e001f7836 */ /* 0x002fe20000000000 */
[C-C-:B------:R-:W-:Y:S01]  /*5cad0*/  SHF.L.U64.HI R19, R6.reuse, 0x1e, R7.reuse ;  /* 0x0000001e06137819 */ /* 0x140fe20000010207 */
[----:B------:R-:W-:Y:S01]  /*5cae0*/  IMAD.SHL.U32 R18, R6, 0x40000000, RZ ;  /* 0x4000000006127824 */ /* 0x000fe200078e00ff */
[----:B------:R-:W-:Y:S02]  /*5caf0*/  SHF.R.U32.HI R6, RZ, 0x2, R7 ;  /* 0x00000002ff067819 */ /* 0x000fe40000011607 */
[----:B------:R-:W-:Y:S02]  /*5cb00*/  SHF.R.U32.HI R33, RZ, 0x6, R31 ;  /* 0x00000006ff217819 */ /* 0x000fe4000001161f */
[----:B------:R-:W-:Y:S01]  /*5cb10*/  LOP3.LUT R34, R6, 0xfffffff, RZ, 0xc0, !PT ;  /* 0x0fffffff06227812 */ /* 0x000fe200078ec0ff */
[----:B------:R-:W-:Y:S02]  /*5cb20*/  VIADD R6, R0, 0x45c ;  /* 0x0000045c00067836 */ /* 0x000fe40000000000 */
[----:B------:R-:W-:-:S02]  /*5cb30*/  IMAD.MOV.U32 R24, RZ, RZ, RZ ;  /* 0x000000ffff187224 */ /* 0x000fc400078e00ff */
[----:B------:R-:W-:Y:S01]  /*5cb40*/  IMAD.MOV.U32 R31, RZ, RZ, RZ ;  /* 0x000000ffff1f7224 */ /* 0x000fe200078e00ff */
[----:B------:R-:W-:Y:S01]  /*5cb50*/  SHF.R.U32.HI R29, RZ, 0x6, R6 ;  /* 0x00000006ff1d7819 */ /* 0x000fe20000011606 */
[--C-:B------:R-:W-:Y:S01]  /*5cb60*/  IMAD.WIDE.U32 R32, R33, 0x8, R8.reuse ;  /* 0x0000000821207825 */ /* 0x100fe200078e0008 */
[----:B------:R-:W5:Y:S03]  /*5cb70*/  LDG.E.64.CONSTANT R6, desc[UR4][R2.64+0x1900] ;  /* 0x0019000402067981 */ /* 0x000f66000c1e9b00 */
[----:B------:R-:W-:Y:S02]  /*5cb80*/  IMAD.MOV.U32 R35, RZ, RZ, RZ ;  /* 0x000000ffff237224 */ /* 0x000fe400078e00ff */
[----:B------:R-:W-:Y:S01]  /*5cb90*/  IMAD.WIDE.U32 R28, R29, 0x8, R8 ;  /* 0x000000081d1c7825 */ /* 0x000fe200078e0008 */
[----:B--2---:R-:W-:-:S03]  /*5cba0*/  LOP3.LUT R30, R5, 0x3fffffff, RZ, 0xc0, !PT ;  /* 0x3fffffff051e7812 */ /* 0x004fc600078ec0ff */
[----:B------:R-:W-:Y:S02]  /*5cbb0*/  IMAD.MOV.U32 R25, RZ, RZ, R4 ;  /* 0x000000ffff197224 */ /* 0x000fe400078e0004 */
[----:B------:R-:W2:Y:S04]  /*5cbc0*/  LDG.E.64.CONSTANT R4, desc[UR4][R2.64+0x1800] ;  /* 0x0018000402047981 */ /* 0x000ea8000c1e9b00 */
[----:B------:R3:W-:Y:S04]  /*5cbd0*/  REDG.E.OR.64.STRONG.GPU desc[UR4][R26.64], R24 ;  /* 0x000000181a00798e */ /* 0x0007e8000f12e504 */
[----:B------:R-:W-:Y:S04]  /*5cbe0*/  REDG.E.OR.64.STRONG.GPU desc[UR4][R26.64+0x8], R30 ;  /* 0x0000081e1a00798e */ /* 0x000fe8000f12e504 */
[----:B------:R0:W-:Y:S04]  /*5cbf0*/  REDG.E.OR.64.STRONG.GPU desc[UR4][R32.64], R18 ;  /* 0x000000122000798e */ /* 0x0001e8000f12e504 */
[----:B------:R1:W-:Y:S01]  /*5cc00*/  REDG.E.OR.64.STRONG.GPU desc[UR4][R32.64+0x8], R34 ;  /* 0x000008222000798e */ /* 0x0003e2000f12e504 */
[C-C-:B---3--:R-:W-:Y:S01]  /*5cc10*/  SHF.L.U64.HI R25, R10.reuse, 0x1c, R11.reuse ;  /* 0x0000001c0a197819 */ /* 0x148fe2000001020b */
[----:B------:R-:W-:Y:S01]  /*5cc20*/  IMAD.SHL.U32 R24, R10, 0x10000000, RZ ;  /* 0x100000000a187824 */ /* 0x000fe200078e00ff */
[----:B------:R-:W-:Y:S01]  /*5cc30*/  SHF.R.U32.HI R10, RZ, 0x4, R11 ;  /* 0x00000004ff0a7819 */ /* 0x000fe2000001160b */
[----:B0-----:R-:W-:-:S03]  /*5cc40*/  VIADD R18, R0, 0x49a ;  /* 0x0000049a00127836 */ /* 0x001fc60000000000 */
[----:B------:R-:W-:Y:S01]  /*5cc50*/  LOP3.LUT R30, R10, 0x3ffffff, RZ, 0xc0, !PT ;  /* 0x03ffffff0a1e7812 */ /* 0x000fe200078ec0ff */
[----:B------:R0:W-:Y:S01]  /*5cc60*/  REDG.E.OR.64.STRONG.GPU desc[UR4][R28.64], R24 ;  /* 0x000000181c00798e */ /* 0x0001e2000f12e504 */
[----:B------:R-:W-:-:S03]  /*5cc70*/  SHF.R.U32.HI R27, RZ, 0x6, R18 ;  /* 0x00000006ff1b7819 */ /* 0x000fc60000011612 */
[----:B------:R-:W3:Y:S01]  /*5cc80*/  LDG.E.64.CONSTANT R10, desc[UR4][R2.64+0x1a00] ;  /* 0x001a0004020a7981 */ /* 0x000ee2000c1e9b00 */
[C-C-:B----4-:R-:W-:Y:S01]  /*5cc90*/  SHF.L.U64.HI R19, R12.reuse, 0x1a, R13.reuse ;  /* 0x0000001a0c137819 */ /* 0x150fe2000001020d */
[----:B------:R-:W-:Y:S01]  /*5cca0*/  IMAD.SHL.U32 R18, R12, 0x4000000, RZ ;  /* 0x040000000c127824 */ /* 0x000fe200078e00ff */
[----:B-1----:R-:W-:Y:S01]  /*5ccb0*/  SHF.R.U32.HI R32, RZ, 0x6, R13 ;  /* 0x00000006ff207819 */ /* 0x002fe2000001160d */
[----:B------:R1:W-:Y:S04]  /*5ccc0*/  REDG.E.OR.64.STRONG.GPU desc[UR4][R28.64+0x8], R30 ;  /* 0x0000081e1c00798e */ /* 0x0003e8000f12e504 */
[----:B------:R-:W4:Y:S01]  /*5ccd0*/  LDG.E.64.CONSTANT R12, desc[UR4][R2.64+0x1b00] ;  /* 0x001b0004020c7981 */ /* 0x000f22000c1e9b00 */
[----:B0-----:R-:W-:Y:S02]  /*5cce0*/  VIADD R24, R0, 0x4d8 ;  /* 0x000004d800187836 */ /* 0x001fe40000000000 */
[----:B------:R-:W-:Y:S01]  /*5ccf0*/  IMAD.WIDE.U32 R26, R27, 0x8, R8 ;  /* 0x000000081b1a7825 */ /* 0x000fe200078e0008 */
[----:B------:R-:W-:-:S03]  /*5cd00*/  LOP3.LUT R32, R32, 0xffffff, RZ, 0xc0, !PT ;  /* 0x00ffffff20207812 */ /* 0x000fc600078ec0ff */
[----:B------:R-:W-:Y:S01]  /*5cd10*/  IMAD.MOV.U32 R33, RZ, RZ, RZ ;  /* 0x000000ffff217224 */ /* 0x000fe200078e00ff */
[----:B------:R0:W-:Y:S01]  /*5cd20*/  REDG.E.OR.64.STRONG.GPU desc[UR4][R26.64], R18 ;  /* 0x000000121a00798e */ /* 0x0001e2000f12e504 */
[----:B-1----:R-:W-:-:S03]  /*5cd30*/  SHF.R.U32.HI R31, RZ, 0x6, R24 ;  /* 0x00000006ff1f7819 */ /* 0x002fc60000011618 */
[----:B------:R1:W-:Y:S02]  /*5cd40*/  REDG.E.OR.64.STRONG.GPU desc[UR4][R26.64+0x8], R32 ;  /* 0x000008201a00798e */ /* 0x0003e4000f12e504 */
[----:B------:R-:W-:Y:S02]  /*5cd50*/  IMAD.WIDE.U32 R30, R31, 0x8, R8 ;  /* 0x000000081f1e7825 */ /* 0x000fe400078e0008 */
[----:B0-----:R-:W4:Y:S01]  /*5cd60*/  LDG.E.64.CONSTANT R18, desc[UR4][R2.64+0x1c00] ;  /* 0x001c000402127981 */ /* 0x001f22000c1e9b00 */
[C-C-:B-----5:R-:W-:Y:S01]  /*5cd70*/  SHF.L.U64.HI R25, R22.reuse, 0x18, R23.reuse ;  /* 0x0000001816197819 */ /* 0x160fe20000010217 */
[----:B------:R-:W-:Y:S02]  /*5cd80*/  IMAD.SHL.U32 R24, R22, 0x1000000, RZ ;  /* 0x0100000016187824 */ /* 0x000fe400078e00ff */
[----:B------:R-:W-:Y:S01]  /*5cd90*/  VIADD R22, R0, 0x516 ;  /* 0x0000051600167836 */ /* 0x000fe20000000000 */
[----:B------:R-:W-:Y:S01]  /*5cda0*/  SHF.R.U32.HI R34, RZ, 0x8, R23 ;  /* 0x00000008ff227819 */ /* 0x000fe20000011617 */
[----:B-1----:R-:W-:Y:S01]  /*5cdb0*/  IMAD.SHL.U32 R26, R20, 0x400000, RZ ;  /* 0x00400000141a7824 */ /* 0x002fe200078e00ff */
[----:B------:R-:W-:Y:S01]  /*5cdc0*/  SHF.R.U32.HI R28, RZ, 0xa, R21 ;  /* 0x0000000aff1c7819 */ /* 0x000fe20000011615 */
[----:B------:R0:W-:Y:S01]  /*5cdd0*/  REDG.E.OR.64.STRONG.GPU desc[UR4][R30.64], R24 ;  /* 0x000000181e00798e */ /* 0x0001e2000f12e504 */
[----:B------:R-:W-:-:S02]  /*5cde0*/  SHF.R.U32.HI R33, RZ, 0x6, R22 ;  /* 0x00000006ff217819 */ /* 0x000fc40000011616 */
[----:B------:R-:W-:Y:S01]  /*5cdf0*/  SHF.L.U64.HI R27, R20, 0x16, R21 ;  /* 0x00000016141b7819 */ /* 0x000fe20000010215 */
[----:B------:R-:W5:Y:S04]  /*5ce00*/  LDG.E.64.CONSTANT R22, desc[UR4][R2.64+0x1d00] ;  /* 0x001d000402167981 */ /* 0x000f68000c1e9b00 */
[----:B------:R-:W5:Y:S04]  /*5ce10*/  LDG.E.64.CONSTANT R20, desc[UR4][R2.64+0x1e00] ;  /* 0x001e000402147981 */ /* 0x000f68000c1e9b00 */
[----:B0-----:R0:W5:Y:S01]  /*5ce20*/  LDG.E.64.CONSTANT R24, desc[UR4][R2.64+0x1f00] ;  /* 0x001f000402187981 */ /* 0x001162000c1e9b00 */
[----:B------:R-:W-:Y:S01]  /*5ce30*/  LOP3.LUT R34, R34, 0x3fffff, RZ, 0xc0, !PT ;  /* 0x003fffff22227812 */ /* 0x000fe200078ec0ff */
[----:B------:R-:W-:Y:S01]  /*5ce40*/  IMAD.WIDE.U32 R32, R33, 0x8, R8 ;  /* 0x0000000821207825 */ /* 0x000fe200078e0008 */
[----:B------:R-:W-:-:S03]  /*5ce50*/  LOP3.LUT R28, R28, 0xfffff, RZ, 0xc0, !PT ;  /* 0x000fffff1c1c7812 */ /* 0x000fc600078ec0ff */
[----:B------:R1:W-:Y:S01]  /*5ce60*/  REDG.E.OR.64.STRONG.GPU desc[UR4][R30.64+0x8], R34 ;  /* 0x000008221e00798e */ /* 0x0003e2000f12e504 */
[----:B------:R-:W-:-:S03]  /*5ce70*/  IMAD.MOV.U32 R29, RZ, RZ, RZ ;  /* 0x000000ffff1d7224 */ /* 0x000fc600078e00ff */
[----:B------:R1:W-:Y:S01]  /*5ce80*/  REDG.E.OR.64.STRONG.GPU desc[UR4][R32.64], R26 ;  /* 0x0000001a2000798e */ /* 0x0003e2000f12e504 */
[----:B0-----:R-:W-:-:S03]  /*5ce90*/  VIADD R2, R0, 0x592 ;  /* 0x0000059200027836 */ /* 0x001fc60000000000 */
[----:B------:R0:W-:Y:S01]  /*5cea0*/  REDG.E.OR.64.STRONG.GPU desc[UR4][R32.64+0x8], R28 ;  /* 0x0000081c2000798e */ /* 0x0001e2000f12e504 */
[----:B-1----:R-:W-:-:S05]  /*5ceb0*/  VIADD R30, R0, 0x554 ;  /* 0x00000554001e7836 */ /* 0x002fca0000000000 */
[----:B------:R-:W-:Y:S02]  /*5cec0*/  SHF.R.U32.HI R35, RZ, 0x6, R30 ;  /* 0x00000006ff237819 */ /* 0x000fe4000001161e */
[--C-:B------:R-:W-:Y:S02]  /*5ced0*/  SHF.R.U32.HI R30, RZ, 0xc, R17.reuse ;  /* 0x0000000cff1e7819 */ /* 0x100fe40000011611 */
[C---:B------:R-:W-:Y:S01]  /*5cee0*/  SHF.L.U64.HI R17, R16.reuse, 0x14, R17 ;  /* 0x0000001410117819 */ /* 0x040fe20000010211 */
[----:B------:R-:W-:Y:S01]  /*5cef0*/  IMAD.SHL.U32 R16, R16, 0x100000, RZ ;  /* 0x0010000010107824 */ /* 0x000fe200078e00ff */
[----:B------:R-:W-:Y:S01]  /*5cf00*/  SHF.R.U32.HI R27, RZ, 0x6, R2 ;  /* 0x00000006ff1b7819 */ /* 0x000fe20000011602 */
[----:B------:R-:W-:Y:S01]  /*5cf10*/  IMAD.WIDE.U32 R34, R35, 0x8, R8 ;  /* 0x0000000823227825 */ /* 0x000fe200078e0008 */
[----:B------:R-:W-:-:S03]  /*5cf20*/  LOP3.LUT R30, R30, 0x3ffff, RZ, 0xc0, !PT ;  /* 0x0003ffff1e1e7812 */ /* 0x000fc600078ec0ff */
[----:B------:R-:W-:Y:S01]  /*5cf30*/  IMAD.MOV.U32 R31, RZ, RZ, RZ ;  /* 0x000000ffff1f7224 */ /* 0x000fe200078e00ff */
[----:B------:R-:W-:Y:S01]  /*5cf40*/  REDG.E.OR.64.STRONG.GPU desc[UR4][R34.64], R16 ;  /* 0x000000102200798e */ /* 0x000fe2000f12e504 */
[----:B------:R-:W-:-:S03]  /*5cf50*/  IMAD.WIDE.U32 R26, R27, 0x8, R8 ;  /* 0x000000081b1a7825 */ /* 0x000fc600078e0008 */
[----:B------:R-:W-:Y:S01]  /*5cf60*/  REDG.E.OR.64.STRONG.GPU desc[UR4][R34.64+0x8], R30 ;  /* 0x0000081e2200798e */ /* 0x000fe2000f12e504 */
[--C-:B0-----:R-:W-:Y:S02]  /*5cf70*/  SHF.R.U32.HI R28, RZ, 0xe, R15.reuse ;  /* 0x0000000eff1c7819 */ /* 0x101fe4000001160f */
[----:B------:R-:W-:Y:S01]  /*5cf80*/  SHF.L.U64.HI R3, R14, 0x12, R15 ;  /* 0x000000120e037819 */ /* 0x000fe2000001020f */
[----:B------:R-:W-:Y:S02]  /*5cf90*/  VIADD R15, R0, 0x5d0 ;  /* 0x000005d0000f7836 */ /* 0x000fe40000000000 */
[----:B------:R-:W-:-:S03]  /*5cfa0*/  IMAD.SHL.U32 R2, R14, 0x40000, RZ ;  /* 0x000400000e027824 */ /* 0x000fc600078e00ff */
[----:B------:R-:W-:Y:S01]  /*5cfb0*/  SHF.R.U32.HI R29, RZ, 0x6, R15 ;  /* 0x00000006ff1d7819 */ /* 0x000fe2000001160f */
[----:B------:R-:W-:Y:S01]  /*5cfc0*/  IMAD.MOV.U32 R15, RZ, RZ, RZ ;  /* 0x000000ffff0f7224 */ /* 0x000fe200078e00ff */
[----:B------:R-:W-:Y:S01]  /*5cfd0*/  LOP3.LUT R14, R28, 0xffff, RZ, 0xc0, !PT ;  /* 0x0000ffff1c0e7812 */ /* 0x000fe200078ec0ff */
[----:B------:R-:W-:Y:S04]  /*5cfe0*/  REDG.E.OR.64.STRONG.GPU desc[UR4][R26.64], R2 ;  /* 0x000000021a00798e */ /* 0x000fe8000f12e504 */
[----:B------:R0:W-:Y:S02]  /*5cff0*/  REDG.E.OR.64.STRONG.GPU desc[UR4][R26.64+0x8], R14 ;  /* 0x0000080e1a00798e */ /* 0x0001e4000f12e504 */
[C---:B0-----:R-:W-:Y:S01]  /*5d000*/  SHF.L.U64.HI R15, R6.reuse, 0xe, R7 ;  /* 0x0000000e060f7819 */ /* 0x041fe20000010207 */
[----:B------:R-:W-:-:S02]  /*5d010*/  IMAD.SHL.U32 R14, R6, 0x4000, RZ ;  /* 0x00004000060e7824 */ /* 0x000fc400078e00ff */
[----:B------:R-:W-:Y:S01]  /*5d020*/  VIADD R6, R0, 0x64c ;  /* 0x0000064c00067836 */ /* 0x000fe20000000000 */
[----:B------:R-:W-:-:S04]  /*5d030*/  SHF.R.U32.HI R27, RZ, 0x12, R7 ;  /* 0x00000012ff1b7819 */ /* 0x000fc80000011607 */
[----:B------:R-:W-:Y:S02]  /*5d040*/  SHF.R.U32.HI R7, RZ, 0x6, R6 ;  /* 0x00000006ff077819 */ /* 0x000fe40000011606 */
[----:B------:R-:W-:Y:S01]  /*5d050*/  LOP3.LUT R6, R27, 0xfff, RZ, 0xc0, !PT ;  /* 0x00000fff1b067812 */ /* 0x000fe200078ec0ff */
[----:B------:R-:W-:Y:S01]  /*5d060*/  IMAD.MOV.U32 R27, RZ, RZ, RZ ;  /* 0x000000ffff1b7224 */ /* 0x000fe200078e00ff */
[C-C-:B--2---:R-:W-:Y:S01]  /*5d070*/  SHF.L.U64.HI R17, R4.reuse, 0x10, R5.reuse ;  /* 0x0000001004117819 */ /* 0x144fe20000010205 */
[----:B------:R-:W-:Y:S01]  /*5d080*/  IMAD.U32 R16, R4, 0x10000, RZ ;  /* 0x0001000004107824 */ /* 0x000fe200078e00ff */
[----:B------:R-:W-:Y:S01]  /*5d090*/  SHF.R.U32.HI R28, RZ, 0x10, R5 ;  /* 0x00000010ff1c7819 */ /* 0x000fe20000011605 */
[----:B------:R-:W-:-:S04]  /*5d0a0*/  IMAD.WIDE.U32 R4, R29, 0x8, R8 ;  /* 0x000000081d047825 */ /* 0x000fc800078e0008 */
[----:B------:R-:W-:Y:S01]  /*5d0b0*/  VIADD R29, R0, 0x60e ;  /* 0x0000060e001d7836 */ /* 0x000fe20000000000 */
[----:B------:R-:W-:Y:S01]  /*5d0c0*/  LOP3.LUT R28, R28, 0x3fff, RZ, 0xc0, !PT ;  /* 0x00003fff1c1c7812 */ /* 0x000fe200078ec0ff */
[----:B------:R0:W-:Y:S03]  /*5d0d0*/  REDG.E.OR.64.STRONG.GPU desc[UR4][R4.64], R16 ;  /* 0x000000100400798e */ /* 0x0001e6000f12e504 */
[----:B------:R-:W-:Y:S01]  /*5d0e0*/  SHF.R.U32.HI R3, RZ, 0x6, R29 ;  /* 0x00000006ff037819 */ /* 0x000fe2000001161d */
[----:B------:R-:W-:-:S04]  /*5d0f0*/  IMAD.MOV.U32 R29, RZ, RZ, RZ ;  /* 0x000000ffff1d7224 */ /* 0x000fc800078e00ff */
[----:B------:R-:W-:Y:S01]  /*5d100*/  IMAD.WIDE.U32 R2, R3, 0x8, R8 ;  /* 0x0000000803027825 */ /* 0x000fe200078e0008 */
[----:B------:R-:W-:Y:S04]  /*5d110*/  REDG.E.OR.64.STRONG.GPU desc[UR4][R4.64+0x8], R28 ;  /* 0x0000081c0400798e */ /* 0x000fe8000f12e504 */
[----:B------:R1:W-:Y:S01]  /*5d120*/  REDG.E.OR.64.STRONG.GPU desc[UR4][R2.64], R14 ;  /* 0x0000000e0200798e */ /* 0x0003e2000f12e504 */
[--C-:B---3--:R-:W-:Y:S01]  /*5d130*/  SHF.R.U32.HI R26, RZ, 0x14, R11.reuse ;  /* 0x00000014ff1a7819 */ /* 0x108fe2000001160b */
[C---:B0-----:R-:W-:Y:S01]  /*5d140*/  IMAD.SHL.U32 R16, R10.reuse, 0x1000, RZ ;  /* 0x000010000a107824 */ /* 0x041fe200078e00ff */
[----:B------:R-:W-:Y:S01]  /*5d150*/  SHF.L.U64.HI R17, R10, 0xc, R11 ;  /* 0x0000000c0a117819 */ /* 0x000fe2000001020b */
[----:B------:R-:W-:-:S04]  /*5d160*/  IMAD.WIDE.U32 R10, R7, 0x8, R8 ;  /* 0x00000008070a7825 */ /* 0x000fc800078e0008 */
[----:B------:R-:W-:Y:S02]  /*5d170*/  IMAD.MOV.U32 R7, RZ, RZ, RZ ;  /* 0x000000ffff077224 */ /* 0x000fe400078e00ff */
[----:B-1----:R-:W-:Y:S01]  /*5d180*/  VIADD R15, R0, 0x6c8 ;  /* 0x000006c8000f7836 */ /* 0x002fe20000000000 */
[C-C-:B----4-:R-:W-:Y:S01]  /*5d190*/  SHF.L.U64.HI R5, R12.reuse, 0xa, R13.reuse ;  /* 0x0000000a0c057819 */ /* 0x150fe2000001020d */
[----:B------:R-:W-:Y:S02]  /*5d1a0*/  IMAD.SHL.U32 R4, R12, 0x400, RZ ;  /* 0x000004000c047824 */ /* 0x000fe400078e00ff */
[C---:B------:R-:W-:Y:S02]  /*5d1b0*/  VIADD R28, R0.reuse, 0x706 ;  /* 0x00000706001c7836 */ /* 0x040fe40000000000 */
[----:B------:R-:W-:Y:S01]  /*5d1c0*/  VIADD R29, R0, 0x744 ;  /* 0x00000744001d7836 */ /* 0x000fe20000000000 */
[----:B------:R-:W-:Y:S01]  /*5d1d0*/  LOP3.LUT R26, R26, 0x3ff, RZ, 0xc0, !PT ;  /* 0x000003ff1a1a7812 */ /* 0x000fe200078ec0ff */
[C---:B------:R-:W-:Y:S01]  /*5d1e0*/  VIADD R12, R0.reuse, 0x68a ;  /* 0x0000068a000c7836 */ /* 0x040fe20000000000 */
[----:B------:R0:W-:Y:S01]  /*5d1f0*/  REDG.E.OR.64.STRONG.GPU desc[UR4][R2.64+0x8], R6 ;  /* 0x000008060200798e */ /* 0x0001e2000f12e504 */
[----:B------:R-:W-:Y:S01]  /*5d200*/  VIADD R0, R0, 0x782 ;  /* 0x0000078200007836 */ /* 0x000fe20000000000 */
[----:B------:R-:W-:-:S02]  /*5d210*/  SHF.R.U32.HI R14, RZ, 0x16, R13 ;  /* 0x00000016ff0e7819 */ /* 0x000fc4000001160d */
[----:B------:R1:W-:Y:S01]  /*5d220*/  REDG.E.OR.64.STRONG.GPU desc[UR4][R10.64], R16 ;  /* 0x000000100a00798e */ /* 0x0003e2000f12e504 */
[----:B------:R-:W-:Y:S02]  /*5d230*/  SHF.R.U32.HI R13, RZ, 0x6, R12 ;  /* 0x00000006ff0d7819 */ /* 0x000fe4000001160c */
[----:B------:R-:W-:Y:S01]  /*5d240*/  SHF.R.U32.HI R15, RZ, 0x6, R15 ;  /* 0x00000006ff0f7819 */ /* 0x000fe2000001160f */
[----:B------:R2:W-:Y:S01]  /*5d250*/  REDG.E.OR.64.STRONG.GPU desc[UR4][R10.64+0x8], R26 ;  /* 0x0000081a0a00798e */ /* 0x0005e2000f12e504 */
[----:B0-----:R-:W-:Y:S02]  /*5d260*/  SHF.R.U32.HI R7, RZ, 0x6, R28 ;  /* 0x00000006ff077819 */ /* 0x001fe4000001161c */
[----:B------:R-:W-:Y:S02]  /*5d270*/  SHF.R.U32.HI R3, RZ, 0x6, R29 ;  /* 0x00000006ff037819 */ /* 0x000fe4000001161d */
[----:B-1----:R-:W-:Y:S01]  /*5d280*/  SHF.R.U32.HI R17, RZ, 0x6, R0 ;  /* 0x00000006ff117819 */ /* 0x002fe20000011600 */
[----:B------:R-:W-:-:S04]  /*5d290*/  IMAD.WIDE.U32 R12, R13, 0x8, R8 ;  /* 0x000000080d0c7825 */ /* 0x000fc800078e0008 */
[--C-:B--2---:R-:W-:Y:S01]  /*5d2a0*/  IMAD.WIDE.U32 R10, R15, 0x8, R8.reuse ;  /* 0x000000080f0a7825 */ /* 0x104fe200078e0008 */
[----:B------:R5:W-:Y:S03]  /*5d2b0*/  REDG.E.OR.64.STRONG.GPU desc[UR4][R12.64], R4 ;  /* 0x000000040c00798e */ /* 0x000be6000f12e504 */
[----:B------:R-:W-:-:S04]  /*5d2c0*/  IMAD.WIDE.U32 R6, R7, 0x8, R8 ;  /* 0x0000000807067825 */ /* 0x000fc800078e0008 */
[----:B------:R-:W-:-:S04]  /*5d2d0*/  IMAD.WIDE.U32 R2, R3, 0x8, R8 ;  /* 0x0000000803027825 */ /* 0x000fc800078e0008 */
[----:B------:R-:W-:Y:S01]  /*5d2e0*/  IMAD.WIDE.U32 R8, R17, 0x8, R8 ;  /* 0x0000000811087825 */ /* 0x000fe200078e0008 */
[C-C-:B------:R-:W-:Y:S02]  /*5d2f0*/  SHF.L.U64.HI R17, R18.reuse, 0x8, R19.reuse ;  /* 0x0000000812117819 */ /* 0x140fe40000010213 */
[----:B------:R-:W-:Y:S01]  /*5d300*/  SHF.R.U32.HI R19, RZ, 0x18, R19 ;  /* 0x00000018ff137819 */ /* 0x000fe20000011613 */
[----:B------:R-:W-:Y:S01]  /*5d310*/  IMAD.SHL.U32 R16, R18, 0x100, RZ ;  /* 0x0000010012107824 */ /* 0x000fe200078e00ff */
[----:B------:R-:W-:Y:S01]  /*5d320*/  LOP3.LUT R14, R14, 0xff, RZ, 0xc0, !PT ;  /* 0x000000ff0e0e7812 */ /* 0x000fe200078ec0ff */
[----:B------:R-:W-:Y:S01]  /*5d330*/  IMAD.MOV.U32 R15, RZ, RZ, RZ ;  /* 0x000000ffff0f7224 */ /* 0x000fe200078e00ff */
[----:B-----5:R-:W-:Y:S02]  /*5d340*/  SHF.R.U32.HI R4, RZ, 0x1a, R23 ;  /* 0x0000001aff047819 */ /* 0x020fe40000011617 */
        /* <DEDUP_REMOVED lines=22> */
.L_x_1551:
        /* <DEDUP_REMOVED lines=13> */
.L_x_1553:
        /* <DEDUP_REMOVED lines=8> */
.L_x_1554:
[----:B------:R-:W-:Y:S05]  /*5d600*/  BSYNC.RECONVERGENT B0 ;  /* 0x0000000000007941 */ /* 0x000fea0003800200 */
.L_x_1552:
[----:B01----:R-:W2:Y:S04]  /*5d610*/  LDG.E.64.CONSTANT R4, desc[UR4][R2.64+0x100] ;  /* 0x0001000402047981 */ /* 0x003ea8000c1e9b00 */
[----:B------:R-:W3:Y:S04]  /*5d620*/  LDG.E.64.CONSTANT R20, desc[UR4][R2.64+0x200] ;  /* 0x0002000402147981 */ /* 0x000ee8000c1e9b00 */
[----:B------:R-:W4:Y:S04]  /*5d630*/  LDG.E.64.CONSTANT R18, desc[UR4][R2.64+0x300] ;  /* 0x0003000402127981 */ /* 0x000f28000c1e9b00 */
[----:B------:R-:W5:Y:S04]  /*5d640*/  LDG.E.64.CONSTANT R14, desc[UR4][R2.64+0x500] ;  /* 0x00050004020e7981 */ /* 0x000f68000c1e9b00 */
[----:B------:R-:W5:Y:S04]  /*5d650*/  LDG.E.64.CONSTANT R16, desc[UR4][R2.64+0x400] ;  /* 0x0004000402107981 */ /* 0x000f68000c1e9b00 */
[----:B------:R-:W5:Y:S01]  /*5d660*/  LDG.E.64.CONSTANT R12, desc[UR4][R2.64+0x600] ;  /* 0x00060004020c7981 */ /* 0x000f62000c1e9b00 */
[----:B------:R-:W-:-:S03]  /*5d670*/  VIADD R6, R0, 0x3d ;  /* 0x0000003d00067836 */ /* 0x000fc60000000000 */
[----:B------:R-:W5:Y:S02]  /*5d680*/  LDG.E.64.CONSTANT R10, desc[UR4][R2.64+0x700] ;  /* 0x00070004020a7981 */ /* 0x000f64000c1e9b00 */
[----:B------:R-:W-:Y:S02]  /*5d690*/  LOP3.LUT R25, R6, 0x3d, RZ, 0xc0, !PT ;  /* 0x0000003d06197812 */ /* 0x000fe400078ec0ff */
[----:B------:R-:W-:Y:S02]  /*5d6a0*/  SHF.R.U32.HI R23, RZ, 0x6, R6 ;  /* 0x00000006ff177819 */ /* 0x000fe40000011606 */
[----:B------:R-:W5:Y:S03]  /*5d6b0*/  LDG.E.64.CONSTANT R6, desc[UR4][R2.64+0x800] ;  /* 0x0008000402067981 */ /* 0x000f66000c1e9b00 */
[----:B------:R-:W-:Y:S01]  /*5d6c0*/  IMAD.WIDE.U32 R22, R23, 0x8, R8 ;  /* 0x0000000817167825 */ /* 0x000fe200078e0008 */
[----:B--2---:R-:W-:-:S02]  /*5d6d0*/  LOP3.LUT R24, R5, 0x1fffffff, RZ, 0xc0, !PT ;  /* 0x1fffffff05187812 */ /* 0x004fc400078ec0ff */
[CC--:B------:R-:W-:Y:S02]  /*5d6e0*/  SHF.L.U32 R26, R4.reuse, R25.reuse, RZ ;  /* 0x00000019041a7219 */ /* 0x0c0fe400000006ff */
[C-C-:B------:R-:W-:Y:S02]  /*5d6f0*/  SHF.L.U64.HI R27, R4.reuse, R25, R24.reuse ;  /* 0x00000019041b7219 */ /* 0x140fe40000010218 */
[----:B------:R-:W-:Y:S02]  /*5d700*/  IADD3 R25, PT, PT, -R25, 0x40, RZ ;  /* 0x0000004019197810 */ /* 0x000fe40007ffe1ff */
[----:B---3--:R-:W-:Y:S01]  /*5d710*/  LOP3.LUT R21, R21, 0x1fffffff, RZ, 0xc0, !PT ;  /* 0x1fffffff15157812 */ /* 0x008fe200078ec0ff */
[----:B------:R-:W-:Y:S01]  /*5d720*/  REDG.E.OR.64.STRONG.GPU desc[UR4][R22.64], R26 ;  /* 0x0000001a1600798e */ /* 0x000fe2000f12e504 */
[----:B------:R-:W-:-:S03]  /*5d730*/  SHF.R.U64 R28, R4, R25, R24 ;  /* 0x00000019041c7219 */ /* 0x000fc60000001218 */
[----:B------:R-:W2:Y:S01]  /*5d740*/  LDG.E.64.CONSTANT R4, desc[UR4][R2.64+0x900] ;  /* 0x0009000402047981 */ /* 0x000ea2000c1e9b00 */
[----:B------:R-:W-:Y:S01]  /*5d750*/  SHF.R.U32.HI R29, RZ, R25, R24 ;  /* 0x00000019ff1d7219 */ /* 0x000fe20000011618 */
[----:B------:R-:W-:-:S04]  /*5d760*/  VIADD R24, R0, 0x7a ;  /* 0x0000007a00187836 */ /* 0x000fc80000000000 */
[----:B------:R0:W-:Y:S01]  /*5d770*/  REDG.E.OR.64.STRONG.GPU desc[UR4][R22.64+0x8], R28 ;  /* 0x0000081c1600798e */ /* 0x0001e2000f12e504 */
[----:B------:R-:W-:Y:S02]  /*5d780*/  LOP3.LUT R33, R24, 0x3a, RZ, 0xc0, !PT ;  /* 0x0000003a18217812 */ /* 0x000fe400078ec0ff */
[----:B------:R-:W-:Y:S02]  /*5d790*/  SHF.R.U32.HI R31, RZ, 0x6, R24 ;  /* 0x00000006ff1f7819 */ /* 0x000fe40000011618 */
[----:B------:R-:W-:Y:S02]  /*5d7a0*/  IADD3 R30, PT, PT, -R33, 0x40, RZ ;  /* 0x00000040211e7810 */ /* 0x000fe40007ffe1ff */
[CCC-:B------:R-:W-:Y:S02]  /*5d7b0*/  SHF.L.U64.HI R25, R20.reuse, R33.reuse, R21.reuse ;  /* 0x0000002114197219 */ /* 0x1c0fe40000010215 */
[C---:B------:R-:W-:Y:S02]  /*5d7c0*/  SHF.L.U32 R24, R20.reuse, R33, RZ ;  /* 0x0000002114187219 */ /* 0x040fe400000006ff */
[-CC-:B------:R-:W-:Y:S01]  /*5d7d0*/  SHF.R.U64 R20, R20, R30.reuse, R21.reuse ;  /* 0x0000001e14147219 */ /* 0x180fe20000001215 */
[----:B0-----:R-:W-:Y:S01]  /*5d7e0*/  VIADD R22, R0, 0xb7 ;  /* 0x000000b700167836 */ /* 0x001fe20000000000 */
[----:B------:R-:W-:Y:S01]  /*5d7f0*/  SHF.R.U32.HI R21, RZ, R30, R21 ;  /* 0x0000001eff157219 */ /* 0x000fe20000011615 */
[----:B------:R-:W-:-:S03]  /*5d800*/  IMAD.WIDE.U32 R30, R31, 0x8, R8 ;  /* 0x000000081f1e7825 */ /* 0x000fc600078e0008 */
[----:B------:R-:W-:Y:S02]  /*5d810*/  LOP3.LUT R27, R22, 0x37, RZ, 0xc0, !PT ;  /* 0x00000037161b7812 */ /* 0x000fe400078ec0ff */
[----:B------:R-:W-:Y:S01]  /*5d820*/  SHF.R.U32.HI R29, RZ, 0x6, R22 ;  /* 0x00000006ff1d7819 */ /* 0x000fe20000011616 */
[----:B------:R0:W-:Y:S01]  /*5d830*/  REDG.E.OR.64.STRONG.GPU desc[UR4][R30.64], R24 ;  /* 0x000000181e00798e */ /* 0x0001e2000f12e504 */
[----:B----4-:R-:W-:Y:S02]  /*5d840*/  LOP3.LUT R19, R19, 0x1fffffff, RZ, 0xc0, !PT ;  /* 0x1fffffff13137812 */ /* 0x010fe400078ec0ff */
[----:B------:R-:W-:Y:S01]  /*5d850*/  IADD3 R32, PT, PT, -R27, 0x40, RZ ;  /* 0x000000401b207810 */ /* 0x000fe20007ffe1ff */
[----:B------:R-:W-:Y:S01]  /*5d860*/  IMAD.WIDE.U32 R28, R29, 0x8, R8 ;  /* 0x000000081d1c7825 */ /* 0x000fe200078e0008 */
[CC--:B------:R-:W-:Y:S01]  /*5d870*/  SHF.L.U64.HI R23, R18.reuse, R27.reuse, R19 ;  /* 0x0000001b12177219 */ /* 0x0c0fe20000010213 */
[----:B------:R1:W-:Y:S01]  /*5d880*/  REDG.E.OR.64.STRONG.GPU desc[UR4][R30.64+0x8], R20 ;  /* 0x000008141e00798e */ /* 0x0003e2000f12e504 */
[----:B------:R-:W-:-:S02]  /*5d890*/  SHF.L.U32 R22, R18, R27, RZ ;  /* 0x0000001b12167219 */ /* 0x000fc400000006ff */
[-CC-:B------:R-:W-:Y:S01]  /*5d8a0*/  SHF.R.U64 R26, R18, R32.reuse, R19.reuse ;  /* 0x00000020121a7219 */ /* 0x180fe20000001213 */
[C---:B------:R-:W-:Y:S01]  /*5d8b0*/  VIADD R18, R0.reuse, 0xf4 ;  /* 0x000000f400127836 */ /* 0x040fe20000000000 */
[----:B------:R-:W-:Y:S01]  /*5d8c0*/  SHF.R.U32.HI R27, RZ, R32, R19 ;  /* 0x00000020ff1b7219 */ /* 0x000fe20000011613 */
[----:B------:R3:W-:Y:S01]  /*5d8d0*/  REDG.E.OR.64.STRONG.GPU desc[UR4][R28.64], R22 ;  /* 0x000000161c00798e */ /* 0x0007e2000f12e504 */
[----:B0-----:R-:W-:Y:S01]  /*5d8e0*/  VIADD R24, R0, 0x131 ;  /* 0x0000013100187836 */ /* 0x001fe20000000000 */
[----:B-----5:R-:W-:Y:S02]  /*5d8f0*/  LOP3.LUT R15, R15, 0x1fffffff, RZ, 0xc0, !PT ;  /* 0x1fffffff0f0f7812 */ /* 0x020fe400078ec0ff */
[----:B------:R0:W-:Y:S02]  /*5d900*/  REDG.E.OR.64.STRONG.GPU desc[UR4][R28.64+0x8], R26 ;  /* 0x0000081a1c00798e */ /* 0x0001e4000f12e504 */
[----:B-1----:R-:W-:Y:S02]  /*5d910*/  LOP3.LUT R31, R24, 0x31, RZ, 0xc0, !PT ;  /* 0x00000031181f7812 */ /* 0x002fe400078ec0ff */
[----:B------:R-:W-:-:S02]  /*5d920*/  LOP3.LUT R19, R18, 0x34, RZ, 0xc0, !PT ;  /* 0x0000003412137812 */ /* 0x000fc400078ec0ff */
[----:B------:R-:W-:Y:S02]  /*5d930*/  LOP3.LUT R30, R17, 0x1fffffff, RZ, 0xc0, !PT ;  /* 0x1fffffff111e7812 */ /* 0x000fe400078ec0ff */
[CC--:B---3--:R-:W-:Y:S02]  /*5d940*/  SHF.L.U64.HI R23, R14.reuse, R31.reuse, R15 ;  /* 0x0000001f0e177219 */ /* 0x0c8fe4000001020f */
[----:B0-----:R-:W-:Y:S02]  /*5d950*/  IADD3 R26, PT, PT, -R31, 0x40, RZ ;  /* 0x000000401f1a7810 */ /* 0x001fe40007ffe1ff */
[----:B------:R-:W-:Y:S02]  /*5d960*/  SHF.L.U32 R22, R14, R31, RZ ;  /* 0x0000001f0e167219 */ /* 0x000fe400000006ff */
[----:B------:R-:W-:Y:S02]  /*5d970*/  SHF.R.U32.HI R17, RZ, 0x6, R18 ;  /* 0x00000006ff117819 */ /* 0x000fe40000011612 */
[----:B------:R-:W-:-:S02]  /*5d980*/  IADD3 R25, PT, PT, -R19, 0x40, RZ ;  /* 0x0000004013197810 */ /* 0x000fc40007ffe1ff */
[-CC-:B------:R-:W-:Y:S02]  /*5d990*/  SHF.R.U64 R14, R14, R26.reuse, R15.reuse ;  /* 0x0000001a0e0e7219 */ /* 0x180fe4000000120f */
[----:B------:R-:W-:Y:S01]  /*5d9a0*/  SHF.R.U32.HI R15, RZ, R26, R15 ;  /* 0x0000001aff0f7219 */ /* 0x000fe2000001160f */
[----:B------:R-:W-:Y:S01]  /*5d9b0*/  VIADD R26, R0, 0x16e ;  /* 0x0000016e001a7836 */ /* 0x000fe20000000000 */
[CCC-:B------:R-:W-:Y:S02]  /*5d9c0*/  SHF.L.U64.HI R21, R16.reuse, R19.reuse, R30.reuse ;  /* 0x0000001310157219 */ /* 0x1c0fe4000001021e */
[C---:B------:R-:W-:Y:S02]  /*5d9d0*/  SHF.L.U32 R20, R16.reuse, R19, RZ ;  /* 0x0000001310147219 */ /* 0x040fe400000006ff */
[-C--:B------:R-:W-:Y:S01]  /*5d9e0*/  SHF.R.U64 R18, R16, R25.reuse, R30 ;  /* 0x0000001910127219 */ /* 0x080fe2000000121e */
[----:B------:R-:W-:Y:S01]  /*5d9f0*/  IMAD.WIDE.U32 R16, R17, 0x8, R8 ;  /* 0x0000000811107825 */ /* 0x000fe200078e0008 */
[----:B------:R-:W-:-:S02]  /*5da00*/  SHF.R.U32.HI R19, RZ, R25, R30 ;  /* 0x00000019ff137219 */ /* 0x000fc4000001161e */
[----:B------:R-:W-:Y:S02]  /*5da10*/  SHF.R.U32.HI R25, RZ, 0x6, R24 ;  /* 0x00000006ff197819 */ /* 0x000fe40000011618 */
[----:B------:R-:W-:Y:S01]  /*5da20*/  LOP3.LUT R28, R13, 0x1fffffff, RZ, 0xc0, !PT ;  /* 0x1fffffff0d1c7812 */ /* 0x000fe200078ec0ff */
[----:B------:R0:W-:Y:S01]  /*5da30*/  REDG.E.OR.64.STRONG.GPU desc[UR4][R16.64], R20 ;  /* 0x000000141000798e */ /* 0x0001e2000f12e504 */
[----:B------:R-:W-:Y:S02]  /*5da40*/  SHF.R.U32.HI R13, RZ, 0x6, R26 ;  /* 0x00000006ff0d7819 */ /* 0x000fe4000001161a */
[----:B------:R-:W-:Y:S01]  /*5da50*/  LOP3.LUT R27, R26, 0x2e, RZ, 0xc0, !PT ;  /* 0x0000002e1a1b7812 */ /* 0x000fe200078ec0ff */
[----:B------:R-:W-:Y:S01]  /*5da60*/  IMAD.WIDE.U32 R24, R25, 0x8, R8 ;  /* 0x0000000819187825 */ /* 0x000fe200078e0008 */
[----:B------:R1:W-:Y:S02]  /*5da70*/  REDG.E.OR.64.STRONG.GPU desc[UR4][R16.64+0x8], R18 ;  /* 0x000008121000798e */ /* 0x0003e4000f12e504 */
[----:B------:R-:W-:Y:S01]  /*5da80*/  IADD3 R29, PT, PT, -R27, 0x40, RZ ;  /* 0x000000401b1d7810 */ /* 0x000fe20007ffe1ff */
[----:B------:R-:W-:Y:S01]  /*5da90*/  VIADD R26, R0, 0x1ab ;  /* 0x000001ab001a7836 */ /* 0x000fe20000000000 */
[----:B------:R-:W-:Y:S04]  /*5daa0*/  REDG.E.OR.64.STRONG.GPU desc[UR4][R24.64], R22 ;  /* 0x000000161800798e */ /* 0x000fe8000f12e504 */
[----:B------:R3:W-:Y:S01]  /*5dab0*/  REDG.E.OR.64.STRONG.GPU desc[UR4][R24.64+0x8], R14 ;  /* 0x0000080e1800798e */ /* 0x0007e2000f12e504 */
[----:B0-----:R-:W-:-:S02]  /*5dac0*/  SHF.L.U64.HI R21, R12, R27, R28 ;  /* 0x0000001b0c157219 */ /* 0x001fc4000001021c */
[C---:B------:R-:W-:Y:S01]  /*5dad0*/  SHF.L.U32 R20, R12.reuse, R27, RZ ;  /* 0x0000001b0c147219 */ /* 0x040fe200000006ff */
[----:B-1----:R-:W-:Y:S01]  /*5dae0*/  IMAD.WIDE.U32 R16, R13, 0x8, R8 ;  /* 0x000000080d107825 */ /* 0x002fe200078e0008 */
[-CC-:B------:R-:W-:Y:S02]  /*5daf0*/  SHF.R.U64 R12, R12, R29.reuse, R28.reuse ;  /* 0x0000001d0c0c7219 */ /* 0x180fe4000000121c */
[----:B------:R-:W-:Y:S02]  /*5db00*/  SHF.R.U32.HI R13, RZ, R29, R28 ;  /* 0x0000001dff0d7219 */ /* 0x000fe4000001161c */
[----:B------:R0:W-:Y:S01]  /*5db10*/  REDG.E.OR.64.STRONG.GPU desc[UR4][R16.64], R20 ;  /* 0x000000141000798e */ /* 0x0001e2000f12e504 */
[----:B------:R-:W-:Y:S02]  /*5db20*/  LOP3.LUT R19, R26, 0x2b, RZ, 0xc0, !PT ;  /* 0x0000002b1a137812 */ /* 0x000fe400078ec0ff */
[----:B---3--:R-:W-:Y:S01]  /*5db30*/  SHF.R.U32.HI R25, RZ, 0x6, R26 ;  /* 0x00000006ff197819 */ /* 0x008fe2000001161a */
[----:B------:R1:W-:Y:S01]  /*5db40*/  REDG.E.OR.64.STRONG.GPU desc[UR4][R16.64+0x8], R12 ;  /* 0x0000080c1000798e */ /* 0x0003e2000f12e504 */
[----:B------:R-:W-:-:S02]  /*5db50*/  LOP3.LUT R18, R11, 0x1fffffff, RZ, 0xc0, !PT ;  /* 0x1fffffff0b127812 */ /* 0x000fc400078ec0ff */
[-C--:B------:R-:W-:Y:S01]  /*5db60*/  SHF.L.U32 R14, R10, R19.reuse, RZ ;  /* 0x000000130a0e7219 */ /* 0x080fe200000006ff */
[----:B0-----:R-:W-:Y:S01]  /*5db70*/  VIADD R20, R0, 0x225 ;  /* 0x0000022500147836 */ /* 0x001fe20000000000 */
[----:B------:R-:W-:Y:S01]  /*5db80*/  SHF.L.U64.HI R15, R10, R19, R18 ;  /* 0x000000130a0f7219 */ /* 0x000fe20000010212 */
[----:B------:R-:W-:-:S03]  /*5db90*/  IMAD.WIDE.U32 R24, R25, 0x8, R8 ;  /* 0x0000000819187825 */ /* 0x000fc600078e0008 */
[----:B-1----:R-:W-:Y:S02]  /*5dba0*/  LOP3.LUT R17, R20, 0x25, RZ, 0xc0, !PT ;  /* 0x0000002514117812 */ /* 0x002fe400078ec0ff */
[----:B------:R0:W-:Y:S01]  /*5dbb0*/  REDG.E.OR.64.STRONG.GPU desc[UR4][R24.64], R14 ;  /* 0x0000000e1800798e */ /* 0x0001e2000f12e504 */
[----:B--2---:R-:W-:Y:S02]  /*5dbc0*/  LOP3.LUT R12, R5, 0x1fffffff, RZ, 0xc0, !PT ;  /* 0x1fffffff050c7812 */ /* 0x004fe400078ec0ff */
[----:B------:R-:W-:Y:S02]  /*5dbd0*/  IADD3 R5, PT, PT, -R17, 0x40, RZ ;  /* 0x0000004011057810 */ /* 0x000fe40007ffe1ff */
[CCC-:B0-----:R-:W-:Y:S02]  /*5dbe0*/  SHF.L.U64.HI R15, R4.reuse, R17.reuse, R12.reuse ;  /* 0x00000011040f7219 */ /* 0x1c1fe4000001020c */
[C---:B------:R-:W-:Y:S02]  /*5dbf0*/  SHF.L.U32 R14, R4.reuse, R17, RZ ;  /* 0x00000011040e7219 */ /* 0x040fe400000006ff */
[----:B------:R-:W-:-:S02]  /*5dc00*/  SHF.R.U64 R16, R4, R5, R12 ;  /* 0x0000000504107219 */ /* 0x000fc4000000120c */
        /* <DEDUP_REMOVED lines=38> */
.L_x_1556:
[CC--:B------:R-:W-:Y:S02]  /*5de70*/  SHF.L.U64.HI R7, R4.reuse, R21.reuse, R18 ;  /* 0x0000001504077219 */ /* 0x0c0fe40000010212 */
[----:B------:R-:W-:Y:S01]  /*5de80*/  SHF.L.U32 R6, R4, R21, RZ ;  /* 0x0000001504067219 */ /* 0x000fe200000006ff */
[----:B------:R-:W-:-:S05]  /*5de90*/  IMAD.WIDE.U32 R4, R19, 0x8, R8 ;  /* 0x0000000813047825 */ /* 0x000fca00078e0008 */
[----:B------:R1:W-:Y:S02]  /*5dea0*/  REDG.E.OR.64.STRONG.GPU desc[UR4][R4.64], R6 ;  /* 0x000000060400798e */ /* 0x0003e4000f12e504 */
.L_x_1557:
[----:B------:R-:W-:Y:S05]  /*5deb0*/  BSYNC.RECONVERGENT B0 ;  /* 0x0000000000007941 */ /* 0x000fea0003800200 */
.L_x_1555:
[----:B01----:R-:W2:Y:S04]  /*5dec0*/  LDG.E.64.CONSTANT R6, desc[UR4][R2.64+0xb00] ;  /* 0x000b000402067981 */ /* 0x003ea8000c1e9b00 */
[----:B------:R-:W3:Y:S04]  /*5ded0*/  LDG.E.64.CONSTANT R20, desc[UR4][R2.64+0xc00] ;  /* 0x000c000402147981 */ /* 0x000ee8000c1e9b00 */
[----:B------:R-:W4:Y:S04]  /*5dee0*/  LDG.E.64.CONSTANT R4, desc[UR4][R2.64+0xd00] ;  /* 0x000d000402047981 */ /* 0x000f28000c1e9b00 */
[----:B------:R-:W5:Y:S01]  /*5def0*/  LDG.E.64.CONSTANT R16, desc[UR4][R2.64+0xe00] ;  /* 0x000e000402107981 */ /* 0x000f62000c1e9b00 */
[----:B------:R-:W-:-:S03]  /*5df00*/  VIADD R10, R0, 0x29f ;  /* 0x0000029f000a7836 */ /* 0x000fc60000000000 */
[----:B------:R-:W5:Y:S02]  /*5df10*/  LDG.E.64.CONSTANT R14, desc[UR4][R2.64+0xf00] ;  /* 0x000f0004020e7981 */ /* 0x000f64000c1e9b00 */
[----:B------:R-:W-:Y:S02]  /*5df20*/  LOP3.LUT R25, R10, 0x3f, RZ, 0xc0, !PT ;  /* 0x0000003f0a197812 */ /* 0x000fe400078ec0ff */
[----:B------:R-:W-:Y:S01]  /*5df30*/  SHF.R.U32.HI R23, RZ, 0x6, R10 ;  /* 0x00000006ff177819 */ /* 0x000fe2000001160a */
[----:B------:R-:W5:Y:S04]  /*5df40*/  LDG.E.64.CONSTANT R12, desc[UR4][R2.64+0x1000] ;  /* 0x00100004020c7981 */ /* 0x000f68000c1e9b00 */
[----:B------:R-:W5:Y:S01]  /*5df50*/  LDG.E.64.CONSTANT R10, desc[UR4][R2.64+0x1100] ;  /* 0x00110004020a7981 */ /* 0x000f62000c1e9b00 */
[----:B------:R-:W-:Y:S01]  /*5df60*/  IADD3 R24, PT, PT, -R25, 0x40, RZ ;  /* 0x0000004019187810 */ /* 0x000fe20007ffe1ff */
[----:B------:R-:W-:Y:S01]  /*5df70*/  IMAD.WIDE.U32 R22, R23, 0x8, R8 ;  /* 0x0000000817167825 */ /* 0x000fe200078e0008 */
[----:B--2---:R-:W-:-:S02]  /*5df80*/  LOP3.LUT R7, R7, 0x1fffffff, RZ, 0xc0, !PT ;  /* 0x1fffffff07077812 */ /* 0x004fc400078ec0ff */
[CC--:B------:R-:W-:Y:S02]  /*5df90*/  SHF.L.U32 R18, R6.reuse, R25.reuse, RZ ;  /* 0x0000001906127219 */ /* 0x0c0fe400000006ff */
[C-C-:B------:R-:W-:Y:S02]  /*5dfa0*/  SHF.L.U64.HI R19, R6.reuse, R25, R7.reuse ;  /* 0x0000001906137219 */ /* 0x140fe40000010207 */
[-CC-:B------:R-:W-:Y:S02]  /*5dfb0*/  SHF.R.U64 R28, R6, R24.reuse, R7.reuse ;  /* 0x00000018061c7219 */ /* 0x180fe40000001207 */
[----:B------:R-:W-:Y:S01]  /*5dfc0*/  SHF.R.U32.HI R29, RZ, R24, R7 ;  /* 0x00000018ff1d7219 */ /* 0x000fe20000011607 */
[----:B------:R0:W-:Y:S04]  /*5dfd0*/  REDG.E.OR.64.STRONG.GPU desc[UR4][R22.64], R18 ;  /* 0x000000121600798e */ /* 0x0001e8000f12e504 */
[----:B------:R-:W2:Y:S01]  /*5dfe0*/  LDG.E.64.CONSTANT R6, desc[UR4][R2.64+0x1200] ;  /* 0x0012000402067981 */ /* 0x000ea2000c1e9b00 */
[----:B------:R-:W-:Y:S01]  /*5dff0*/  VIADD R24, R0, 0x2dc ;  /* 0x000002dc00187836 */ /* 0x000fe20000000000 */
[----:B---3--:R-:W-:-:S02]  /*5e000*/  LOP3.LUT R27, R21, 0x1fffffff, RZ, 0xc0, !PT ;  /* 0x1fffffff151b7812 */ /* 0x008fc400078ec0ff */
[----:B------:R1:W-:Y:S02]  /*5e010*/  REDG.E.OR.64.STRONG.GPU desc[UR4][R22.64+0x8], R28 ;  /* 0x0000081c1600798e */ /* 0x0003e4000f12e504 */
[----:B------:R-:W-:Y:S02]  /*5e020*/  LOP3.LUT R33, R24, 0x3c, RZ, 0xc0, !PT ;  /* 0x0000003c18217812 */ /* 0x000fe400078ec0ff */
[----:B0-----:R-:W3:Y:S02]  /*5e030*/  LDG.E.64.CONSTANT R18, desc[UR4][R2.64+0x1300] ;  /* 0x0013000402127981 */ /* 0x001ee4000c1e9b00 */
[----:B------:R-:W-:Y:S02]  /*5e040*/  IADD3 R32, PT, PT, -R33, 0x40, RZ ;  /* 0x0000004021207810 */ /* 0x000fe40007ffe1ff */
[CC--:B------:R-:W-:Y:S02]  /*5e050*/  SHF.L.U64.HI R31, R20.reuse, R33.reuse, R27 ;  /* 0x00000021141f7219 */ /* 0x0c0fe4000001021b */
[----:B------:R-:W-:-:S02]  /*5e060*/  SHF.L.U32 R30, R20, R33, RZ ;  /* 0x00000021141e7219 */ /* 0x000fc400000006ff */
[-CC-:B------:R-:W-:Y:S02]  /*5e070*/  SHF.R.U64 R26, R20, R32.reuse, R27.reuse ;  /* 0x00000020141a7219 */ /* 0x180fe4000000121b */
[----:B------:R-:W3:Y:S01]  /*5e080*/  LDG.E.64.CONSTANT R20, desc[UR4][R2.64+0x1400] ;  /* 0x0014000402147981 */ /* 0x000ee2000c1e9b00 */
[----:B------:R-:W-:Y:S01]  /*5e090*/  SHF.R.U32.HI R25, RZ, 0x6, R24 ;  /* 0x00000006ff197819 */ /* 0x000fe20000011618 */
[----:B-1----:R-:W-:Y:S01]  /*5e0a0*/  VIADD R22, R0, 0x319 ;  /* 0x0000031900167836 */ /* 0x002fe20000000000 */
[----:B------:R-:W-:-:S03]  /*5e0b0*/  SHF.R.U32.HI R27, RZ, R32, R27 ;  /* 0x00000020ff1b7219 */ /* 0x000fc6000001161b */
[----:B------:R-:W-:Y:S01]  /*5e0c0*/  IMAD.WIDE.U32 R24, R25, 0x8, R8 ;  /* 0x0000000819187825 */ /* 0x000fe200078e0008 */
[----:B------:R-:W-:Y:S02]  /*5e0d0*/  LOP3.LUT R33, R22, 0x39, RZ, 0xc0, !PT ;  /* 0x0000003916217812 */ /* 0x000fe400078ec0ff */
[----:B----4-:R-:W-:Y:S02]  /*5e0e0*/  LOP3.LUT R5, R5, 0x1fffffff, RZ, 0xc0, !PT ;  /* 0x1fffffff05057812 */ /* 0x010fe400078ec0ff */
[----:B------:R-:W-:Y:S01]  /*5e0f0*/  REDG.E.OR.64.STRONG.GPU desc[UR4][R24.64], R30 ;  /* 0x0000001e1800798e */ /* 0x000fe2000f12e504 */
[----:B------:R-:W-:Y:S02]  /*5e100*/  IADD3 R28, PT, PT, -R33, 0x40, RZ ;  /* 0x00000040211c7810 */ /* 0x000fe40007ffe1ff */
[----:B------:R-:W-:Y:S01]  /*5e110*/  SHF.R.U32.HI R29, RZ, 0x6, R22 ;  /* 0x00000006ff1d7819 */ /* 0x000fe20000011616 */
[----:B------:R0:W-:Y:S01]  /*5e120*/  REDG.E.OR.64.STRONG.GPU desc[UR4][R24.64+0x8], R26 ;  /* 0x0000081a1800798e */ /* 0x0001e2000f12e504 */
[----:B------:R-:W-:-:S02]  /*5e130*/  SHF.L.U64.HI R23, R4, R33, R5 ;  /* 0x0000002104177219 */ /* 0x000fc40000010205 */
[C---:B------:R-:W-:Y:S02]  /*5e140*/  SHF.L.U32 R22, R4.reuse, R33, RZ ;  /* 0x0000002104167219 */ /* 0x040fe400000006ff */
[-CC-:B------:R-:W-:Y:S02]  /*5e150*/  SHF.R.U64 R4, R4, R28.reuse, R5.reuse ;  /* 0x0000001c04047219 */ /* 0x180fe40000001205 */
[----:B------:R-:W-:Y:S01]  /*5e160*/  SHF.R.U32.HI R5, RZ, R28, R5 ;  /* 0x0000001cff057219 */ /* 0x000fe20000011605 */
[----:B------:R-:W-:Y:S01]  /*5e170*/  IMAD.WIDE.U32 R28, R29, 0x8, R8 ;  /* 0x000000081d1c7825 */ /* 0x000fe200078e0008 */
[----:B-----5:R-:W-:-:S04]  /*5e180*/  LOP3.LUT R17, R17, 0x1fffffff, RZ, 0xc0, !PT ;  /* 0x1fffffff11117812 */ /* 0x020fc800078ec0ff */
[----:B------:R1:W-:Y:S01]  /*5e190*/  REDG.E.OR.64.STRONG.GPU desc[UR4][R28.64], R22 ;  /* 0x000000161c00798e */ /* 0x0003e2000f12e504 */
[----:B0-----:R-:W-:-:S03]  /*5e1a0*/  VIADD R24, R0, 0x356 ;  /* 0x0000035600187836 */ /* 0x001fc60000000000 */
[----:B------:R0:W-:Y:S02]  /*5e1b0*/  REDG.E.OR.64.STRONG.GPU desc[UR4][R28.64+0x8], R4 ;  /* 0x000008041c00798e */ /* 0x0001e4000f12e504 */
[----:B------:R-:W-:Y:S02]  /*5e1c0*/  LOP3.LUT R31, R24, 0x36, RZ, 0xc0, !PT ;  /* 0x00000036181f7812 */ /* 0x000fe400078ec0ff */
[----:B------:R-:W-:Y:S02]  /*5e1d0*/  SHF.R.U32.HI R27, RZ, 0x6, R24 ;  /* 0x00000006ff1b7819 */ /* 0x000fe40000011618 */
[----:B------:R-:W-:Y:S02]  /*5e1e0*/  IADD3 R30, PT, PT, -R31, 0x40, RZ ;  /* 0x000000401f1e7810 */ /* 0x000fe40007ffe1ff */
[-C--:B------:R-:W-:Y:S01]  /*5e1f0*/  SHF.L.U64.HI R25, R16, R31.reuse, R17 ;  /* 0x0000001f10197219 */ /* 0x080fe20000010211 */
[----:B-1----:R-:W-:Y:S01]  /*5e200*/  VIADD R22, R0, 0x393 ;  /* 0x0000039300167836 */ /* 0x002fe20000000000 */
[C---:B------:R-:W-:Y:S01]  /*5e210*/  SHF.L.U32 R24, R16.reuse, R31, RZ ;  /* 0x0000001f10187219 */ /* 0x040fe200000006ff */
[----:B------:R-:W-:Y:S01]  /*5e220*/  IMAD.WIDE.U32 R26, R27, 0x8, R8 ;  /* 0x000000081b1a7825 */ /* 0x000fe200078e0008 */
[----:B------:R-:W-:-:S02]  /*5e230*/  SHF.R.U64 R16, R16, R30, R17 ;  /* 0x0000001e10107219 */ /* 0x000fc40000001211 */
[----:B------:R-:W-:Y:S01]  /*5e240*/  SHF.R.U32.HI R17, RZ, R30, R17 ;  /* 0x0000001eff117219 */ /* 0x000fe20000011611 */
[----:B0-----:R-:W-:Y:S01]  /*5e250*/  VIADD R28, R0, 0x3d0 ;  /* 0x000003d0001c7836 */ /* 0x001fe20000000000 */
[----:B------:R-:W-:Y:S01]  /*5e260*/  LOP3.LUT R29, R22, 0x33, RZ, 0xc0, !PT ;  /* 0x00000033161d7812 */ /* 0x000fe200078ec0ff */
[----:B------:R0:W-:Y:S01]  /*5e270*/  REDG.E.OR.64.STRONG.GPU desc[UR4][R26.64], R24 ;  /* 0x000000181a00798e */ /* 0x0001e2000f12e504 */
[----:B------:R-:W-:Y:S02]  /*5e280*/  LOP3.LUT R30, R15, 0x1fffffff, RZ, 0xc0, !PT ;  /* 0x1fffffff0f1e7812 */ /* 0x000fe400078ec0ff */
[----:B------:R-:W-:Y:S01]  /*5e290*/  SHF.R.U32.HI R5, RZ, 0x6, R22 ;  /* 0x00000006ff057819 */ /* 0x000fe20000011616 */
[----:B------:R1:W-:Y:S01]  /*5e2a0*/  REDG.E.OR.64.STRONG.GPU desc[UR4][R26.64+0x8], R16 ;  /* 0x000008101a00798e */ /* 0x0003e2000f12e504 */
[----:B------:R-:W-:Y:S02]  /*5e2b0*/  IADD3 R15, PT, PT, -R29, 0x40, RZ ;  /* 0x000000401d0f7810 */ /* 0x000fe40007ffe1ff */
[----:B------:R-:W-:-:S02]  /*5e2c0*/  SHF.L.U64.HI R23, R14, R29, R30 ;  /* 0x0000001d0e177219 */ /* 0x000fc4000001021e */
[----:B------:R-:W-:Y:S02]  /*5e2d0*/  SHF.L.U32 R22, R14, R29, RZ ;  /* 0x0000001d0e167219 */ /* 0x000fe400000006ff */
[----:B------:R-:W-:Y:S01]  /*5e2e0*/  LOP3.LUT R29, R28, 0x30, RZ, 0xc0, !PT ;  /* 0x000000301c1d7812 */ /* 0x000fe200078ec0ff */
[----:B------:R-:W-:Y:S01]  /*5e2f0*/  IMAD.WIDE.U32 R4, R5, 0x8, R8 ;  /* 0x0000000805047825 */ /* 0x000fe200078e0008 */
[----:B------:R-:W-:Y:S02]  /*5e300*/  SHF.R.U64 R14, R14, R15, R30 ;  /* 0x0000000f0e0e7219 */ /* 0x000fe4000000121e */
[----:B0-----:R-:W-:Y:S01]  /*5e310*/  SHF.R.U32.HI R25, RZ, 0x6, R28 ;  /* 0x00000006ff197819 */ /* 0x001fe2000001161c */
[----:B-1----:R-:W-:Y:S01]  /*5e320*/  VIADD R26, R0, 0x40d ;  /* 0x0000040d001a7836 */ /* 0x002fe20000000000 */
[----:B------:R-:W-:Y:S01]  /*5e330*/  LOP3.LUT R13, R13, 0x1fffffff, RZ, 0xc0, !PT ;  /* 0x1fffffff0d0d7812 */ /* 0x000fe200078ec0ff */
[----:B------:R-:W-:Y:S01]  /*5e340*/  REDG.E.OR.64.STRONG.GPU desc[UR4][R4.64], R22 ;  /* 0x000000160400798e */ /* 0x000fe2000f12e504 */
[----:B------:R-:W-:-:S02]  /*5e350*/  LOP3.LUT R28, R11, 0x1fffffff, RZ, 0xc0, !PT ;  /* 0x1fffffff0b1c7812 */ /* 0x000fc400078ec0ff */
[----:B------:R-:W-:Y:S02]  /*5e360*/  SHF.R.U32.HI R15, RZ, R15, R30 ;  /* 0x0000000fff0f7219 */ /* 0x000fe4000001161e */
[----:B------:R-:W-:Y:S02]  /*5e370*/  IADD3 R24, PT, PT, -R29, 0x40, RZ ;  /* 0x000000401d187810 */ /* 0x000fe40007ffe1ff */
[----:B------:R-:W-:Y:S01]  /*5e380*/  LOP3.LUT R27, R26, 0x2d, RZ, 0xc0, !PT ;  /* 0x0000002d1a1b7812 */ /* 0x000fe200078ec0ff */
[----:B------:R0:W-:Y:S01]  /*5e390*/  REDG.E.OR.64.STRONG.GPU desc[UR4][R4.64+0x8], R14 ;  /* 0x0000080e0400798e */ /* 0x0001e2000f12e504 */
[----:B------:R-:W-:Y:S01]  /*5e3a0*/  SHF.R.U32.HI R11, RZ, 0x6, R26 ;  /* 0x00000006ff0b7819 */ /* 0x000fe2000001161a */
[----:B------:R-:W-:Y:S01]  /*5e3b0*/  VIADD R26, R0, 0x44a ;  /* 0x0000044a001a7836 */ /* 0x000fe20000000000 */
[CC--:B------:R-:W-:Y:S02]  /*5e3c0*/  SHF.L.U64.HI R17, R12.reuse, R29.reuse, R13 ;  /* 0x0000001d0c117219 */ /* 0x0c0fe4000001020d */
[----:B------:R-:W-:-:S02]  /*5e3d0*/  SHF.L.U32 R16, R12, R29, RZ ;  /* 0x0000001d0c107219 */ /* 0x000fc400000006ff */
[-CC-:B------:R-:W-:Y:S02]  /*5e3e0*/  SHF.R.U64 R12, R12, R24.reuse, R13.reuse ;  /* 0x000000180c0c7219 */ /* 0x180fe4000000120d */
[----:B------:R-:W-:Y:S01]  /*5e3f0*/  SHF.R.U32.HI R13, RZ, R24, R13 ;  /* 0x00000018ff0d7219 */ /* 0x000fe2000001160d */
[----:B------:R-:W-:Y:S01]  /*5e400*/  IMAD.WIDE.U32 R24, R25, 0x8, R8 ;  /* 0x0000000819187825 */ /* 0x000fe200078e0008 */
[----:B0-----:R-:W-:-:S04]  /*5e410*/  LOP3.LUT R15, R26, 0x2a, RZ, 0xc0, !PT ;  /* 0x0000002a1a0f7812 */ /* 0x001fc800078ec0ff */
[----:B------:R0:W-:Y:S01]  /*5e420*/  REDG.E.OR.64.STRONG.GPU desc[UR4][R24.64], R16 ;  /* 0x000000101800798e */ /* 0x0001e2000f12e504 */
[----:B------:R-:W-:-:S03]  /*5e430*/  SHF.L.U64.HI R23, R10, R27, R28 ;  /* 0x0000001b0a177219 */ /* 0x000fc6000001021c */
[----:B------:R-:W-:Y:S01]  /*5e440*/  REDG.E.OR.64.STRONG.GPU desc[UR4][R24.64+0x8], R12 ;  /* 0x0000080c1800798e */ /* 0x000fe2000f12e504 */
[----:B------:R-:W-:Y:S01]  /*5e450*/  SHF.L.U32 R22, R10, R27, RZ ;  /* 0x0000001b0a167219 */ /* 0x000fe200000006ff */
[----:B------:R-:W-:Y:S01]  /*5e460*/  IMAD.WIDE.U32 R4, R11, 0x8, R8 ;  /* 0x000000080b047825 */ /* 0x000fe200078e0008 */
[----:B------:R-:W-:-:S04]  /*5e470*/  IADD3 R29, PT, PT, -R27, 0x40, RZ ;  /* 0x000000401b1d7810 */ /* 0x000fc80007ffe1ff */
[----:B------:R1:W-:Y:S01]  /*5e480*/  REDG.E.OR.64.STRONG.GPU desc[UR4][R4.64], R22 ;  /* 0x000000160400798e */ /* 0x0003e2000f12e504 */
[----:B0-----:R-:W-:Y:S02]  /*5e490*/  SHF.R.U32.HI R17, RZ, 0x6, R26 ;  /* 0x00000006ff117819 */ /* 0x001fe4000001161a */
[-CC-:B------:R-:W-:Y:S02]  /*5e4a0*/  SHF.R.U64 R10, R10, R29.reuse, R28.reuse ;  /* 0x0000001d0a0a7219 */ /* 0x180fe4000000121c */
[----:B------:R-:W-:Y:S01]  /*5e4b0*/  SHF.R.U32.HI R11, RZ, R29, R28 ;  /* 0x0000001dff0b7219 */ /* 0x000fe2000001161c */
[----:B------:R-:W-:-:S04]  /*5e4c0*/  IMAD.WIDE.U32 R16, R17, 0x8, R8 ;  /* 0x0000000811107825 */ /* 0x000fc800078e0008 */
[----:B------:R-:W-:Y:S01]  /*5e4d0*/  REDG.E.OR.64.STRONG.GPU desc[UR4][R4.64+0x8], R10 ;  /* 0x0000080a0400798e */ /* 0x000fe2000f12e504 */
[----:B-1----:R-:W-:Y:S01]  /*5e4e0*/  VIADD R22, R0, 0x4c4 ;  /* 0x000004c400167836 */ /* 0x002fe20000000000 */
[----:B--2---:R-:W-:Y:S02]  /*5e4f0*/  LOP3.LUT R14, R7, 0x1fffffff, RZ, 0xc0, !PT ;  /* 0x1fffffff070e7812 */ /* 0x004fe400078ec0ff */
[----:B------:R-:W-:Y:S02]  /*5e500*/  IADD3 R7, PT, PT, -R15, 0x40, RZ ;  /* 0x000000400f077810 */ /* 0x000fe40007ffe1ff */
[CCC-:B------:R-:W-:Y:S02]  /*5e510*/  SHF.L.U64.HI R13, R6.reuse, R15.reuse, R14.reuse ;  /* 0x0000000f060d7219 */ /* 0x1c0fe4000001020e */
[C---:B------:R-:W-:Y:S02]  /*5e520*/  SHF.L.U32 R12, R6.reuse, R15, RZ ;  /* 0x0000000f060c7219 */ /* 0x040fe400000006ff */
[----:B------:R-:W-:-:S02]  /*5e530*/  SHF.R.U64 R6, R6, R7, R14 ;  /* 0x0000000706067219 */ /* 0x000fc4000000120e */
[----:B------:R-:W-:Y:S01]  /*5e540*/  SHF.R.U32.HI R7, RZ, R7, R14 ;  /* 0x00000007ff077219 */ /* 0x000fe2000001160e */
[----:B------:R-:W-:Y:S01]  /*5e550*/  VIADD R14, R0, 0x487 ;  /* 0x00000487000e7836 */ /* 0x000fe20000000000 */
[----:B---3--:R-:W-:Y:S01]  /*5e560*/  LOP3.LUT R24, R19, 0x1fffffff, RZ, 0xc0, !PT ;  /* 0x1fffffff13187812 */ /* 0x008fe200078ec0ff */
[----:B------:R-:W-:Y:S03]  /*5e570*/  REDG.E.OR.64.STRONG.GPU desc[UR4][R16.64], R12 ;  /* 0x0000000c1000798e */ /* 0x000fe6000f12e504 */
[----:B------:R-:W-:Y:S01]  /*5e580*/  LOP3.LUT R23, R14, 0x27, RZ, 0xc0, !PT ;  /* 0x000000270e177812 */ /* 0x000fe200078ec0ff */
[----:B------:R0:W-:Y:S01]  /*5e590*/  REDG.E.OR.64.STRONG.GPU desc[UR4][R16.64+0x8], R6 ;  /* 0x000008061000798e */ /* 0x0001e2000f12e504 */
[----:B------:R-:W-:Y:S02]  /*5e5a0*/  SHF.R.U32.HI R19, RZ, 0x6, R14 ;  /* 0x00000006ff137819 */ /* 0x000fe4000001160e */
[----:B------:R-:W-:-:S02]  /*5e5b0*/  IADD3 R25, PT, PT, -R23, 0x40, RZ ;  /* 0x0000004017197810 */ /* 0x000fc40007ffe1ff */
[CC--:B------:R-:W-:Y:S02]  /*5e5c0*/  SHF.L.U64.HI R15, R18.reuse, R23.reuse, R24 ;  /* 0x00000017120f7219 */ /* 0x0c0fe40000010218 */
[----:B------:R-:W-:Y:S02]  /*5e5d0*/  SHF.L.U32 R14, R18, R23, RZ ;  /* 0x00000017120e7219 */ /* 0x000fe400000006ff */
[----:B------:R-:W-:Y:S02]  /*5e5e0*/  LOP3.LUT R23, R22, 0x24, RZ, 0xc0, !PT ;  /* 0x0000002416177812 */ /* 0x000fe400078ec0ff */
[----:B0-----:R-:W-:Y:S02]  /*5e5f0*/  LOP3.LUT R6, R21, 0x1fffffff, RZ, 0xc0, !PT ;  /* 0x1fffffff15067812 */ /* 0x001fe400078ec0ff */
[----:B------:R-:W-:Y:S02]  /*5e600*/  IADD3 R7, PT, PT, -R23, 0x40, RZ ;  /* 0x0000004017077810 */ /* 0x000fe40007ffe1ff */
[----:B------:R-:W-:-:S02]  /*5e610*/  SHF.L.U64.HI R13, R20, R23, R6 ;  /* 0x00000017140d7219 */ /* 0x000fc40000010206 */
[C---:B------:R-:W-:Y:S02]  /*5e620*/  SHF.L.U32 R12, R20.reuse, R23, RZ ;  /* 0x00000017140c7219 */ /* 0x040fe400000006ff */
[-CC-:B------:R-:W-:Y:S02]  /*5e630*/  SHF.R.U64 R20, R20, R7.reuse, R6.reuse ;  /* 0x0000000714147219 */ /* 0x180fe40000001206 */
[----:B------:R-:W-:Y:S02]  /*5e640*/  SHF.R.U32.HI R21, RZ, R7, R6 ;  /* 0x00000007ff157219 */ /* 0x000fe40000011606 */
[----:B------:R-:W2:Y:S01]  /*5e650*/  LDG.E.64.CONSTANT R6, desc[UR4][R2.64+0x1500] ;  /* 0x0015000402067981 */ /* 0x000ea2000c1e9b00 */
[----:B------:R-:W-:-:S05]  /*5e660*/  IMAD.WIDE.U32 R4, R19, 0x8, R8 ;  /* 0x0000000813047825 */ /* 0x000fca00078e0008 */
[----:B------:R0:W-:Y:S01]  /*5e670*/  REDG.E.OR.64.STRONG.GPU desc[UR4][R4.64], R14 ;  /* 0x0000000e0400798e */ /* 0x0001e2000f12e504 */
[----:B------:R-:W-:Y:S01]  /*5e680*/  SHF.R.U32.HI R11, RZ, 0x6, R22 ;  /* 0x00000006ff0b7819 */ /* 0x000fe20000011616 */
[----:B0-----:R-:W-:-:S05]  /*5e690*/  VIADD R14, R0, 0x501 ;  /* 0x00000501000e7836 */ /* 0x001fca0000000000 */
[----:B------:R-:W-:-:S04]  /*5e6a0*/  LOP3.LUT R17, R14, 0x21, RZ, 0xc0, !PT ;  /* 0x000000210e117812 */ /* 0x000fc800078ec0ff */
[----:B------:R-:W-:Y:S01]  /*5e6b0*/  ISETP.GE.U32.AND P0, PT, R17, 0x4, PT ;  /* 0x000000041100780c */ /* 0x000fe20003f06070 */
[----:B------:R-:W-:Y:S01]  /*5e6c0*/  IMAD.WIDE.U32 R10, R11, 0x8, R8 ;  /* 0x000000080b0a7825 */ /* 0x000fe200078e0008 */
[-CC-:B------:R-:W-:Y:S02]  /*5e6d0*/  SHF.R.U64 R18, R18, R25.reuse, R24.reuse ;  /* 0x0000001912127219 */ /* 0x180fe40000001218 */
        /* <DEDUP_REMOVED lines=17> */
.L_x_1559:
[CC--:B------:R-:W-:Y:S01]  /*5e7f0*/  SHF.L.U64.HI R7, R6.reuse, R17.reuse, R14 ;  /* 0x0000001106077219 */ /* 0x0c0fe2000001020e */
[----:B------:R-:W-:Y:S01]  /*5e800*/  IMAD.WIDE.U32 R4, R15, 0x8, R8 ;  /* 0x000000080f047825 */ /* 0x000fe200078e0008 */
[----:B------:R-:W-:-:S05]  /*5e810*/  SHF.L.U32 R6, R6, R17, RZ ;  /* 0x0000001106067219 */ /* 0x000fca00000006ff */
[----:B------:R1:W-:Y:S02]  /*5e820*/  REDG.E.OR.64.STRONG.GPU desc[UR4][R4.64], R6 ;  /* 0x000000060400798e */ /* 0x0003e4000f12e504 */
.L_x_1560:
[----:B------:R-:W-:Y:S05]  /*5e830*/  BSYNC.RECONVERGENT B0 ;  /* 0x0000000000007941 */ /* 0x000fea0003800200 */
.L_x_1558:
[----:B------:R-:W2:Y:S04]  /*5e840*/  LDG.E.64.CONSTANT R22, desc[UR4][R2.64+0x1600] ;  /* 0x0016000402167981 */ /* 0x000ea8000c1e9b00 */
[----:B01----:R-:W3:Y:S04]  /*5e850*/  LDG.E.64.CONSTANT R6, desc[UR4][R2.64+0x1700] ;  /* 0x0017000402067981 */ /* 0x003ee8000c1e9b00 */
[----:B------:R-:W4:Y:S04]  /*5e860*/  LDG.E.64.CONSTANT R16, desc[UR4][R2.64+0x1800] ;  /* 0x0018000402107981 */ /* 0x000f28000c1e9b00 */
[----:B------:R-:W5:Y:S04]  /*5e870*/  LDG.E.64.CONSTANT R14, desc[UR4][R2.64+0x1900] ;  /* 0x00190004020e7981 */ /* 0x000f68000c1e9b00 */
[----:B------:R-:W5:Y:S04]  /*5e880*/  LDG.E.64.CONSTANT R12, desc[UR4][R2.64+0x1a00] ;  /* 0x001a0004020c7981 */ /* 0x000f68000c1e9b00 */
[----:B------:R-:W5:Y:S01]  /*5e890*/  LDG.E.64.CONSTANT R10, desc[UR4][R2.64+0x1b00] ;  /* 0x001b0004020a7981 */ /* 0x000f62000c1e9b00 */
[----:B------:R-:W-:-:S03]  /*5e8a0*/  VIADD R18, R0, 0x53e ;  /* 0x0000053e00127836 */ /* 0x000fc60000000000 */
[----:B------:R-:W5:Y:S02]  /*5e8b0*/  LDG.E.64.CONSTANT R4, desc[UR4][R2.64+0x1c00] ;  /* 0x001c000402047981 */ /* 0x000f64000c1e9b00 */
[----:B------:R-:W-:Y:S02]  /*5e8c0*/  LOP3.LUT R25, R18, 0x3e, RZ, 0xc0, !PT ;  /* 0x0000003e12197812 */ /* 0x000fe400078ec0ff */
[----:B------:R-:W5:Y:S01]  /*5e8d0*/  LDG.E.64.CONSTANT R20, desc[UR4][R2.64+0x1d00] ;  /* 0x001d000402147981 */ /* 0x000f62000c1e9b00 */
[----:B------:R-:W-:Y:S02]  /*5e8e0*/  SHF.R.U32.HI R19, RZ, 0x6, R18 ;  /* 0x00000006ff137819 */ /* 0x000fe40000011612 */
[----:B------:R-:W-:Y:S01]  /*5e8f0*/  IADD3 R28, PT, PT, -R25, 0x40, RZ ;  /* 0x00000040191c7810 */ /* 0x000fe20007ffe1ff */
[----:B------:R-:W5:Y:S02]  /*5e900*/  LDG.E.64.CONSTANT R26, desc[UR4][R2.64+0x1f00] ;  /* 0x001f0004021a7981 */ /* 0x000f64000c1e9b00 */
[----:B------:R-:W-:Y:S01]  /*5e910*/  IMAD.WIDE.U32 R18, R19, 0x8, R8 ;  /* 0x0000000813127825 */ /* 0x000fe200078e0008 */
[----:B--2---:R-:W-:-:S02]  /*5e920*/  LOP3.LUT R23, R23, 0x1fffffff, RZ, 0xc0, !PT ;  /* 0x1fffffff17177812 */ /* 0x004fc400078ec0ff */
[CC--:B------:R-:W-:Y:S02]  /*5e930*/  SHF.L.U32 R30, R22.reuse, R25.reuse, RZ ;  /* 0x00000019161e7219 */ /* 0x0c0fe400000006ff */
[C-C-:B------:R-:W-:Y:S02]  /*5e940*/  SHF.L.U64.HI R31, R22.reuse, R25, R23.reuse ;  /* 0x00000019161f7219 */ /* 0x140fe40000010217 */
[----:B------:R0:W2:Y:S01]  /*5e950*/  LDG.E.64.CONSTANT R24, desc[UR4][R2.64+0x1e00] ;  /* 0x001e000402187981 */ /* 0x0000a2000c1e9b00 */
[-CC-:B------:R-:W-:Y:S02]  /*5e960*/  SHF.R.U64 R22, R22, R28.reuse, R23.reuse ;  /* 0x0000001c16167219 */ /* 0x180fe40000001217 */
[----:B------:R-:W-:Y:S01]  /*5e970*/  SHF.R.U32.HI R23, RZ, R28, R23 ;  /* 0x0000001cff177219 */ /* 0x000fe20000011617 */
[C---:B------:R-:W-:Y:S01]  /*5e980*/  VIADD R28, R0.reuse, 0x57b ;  /* 0x0000057b001c7836 */ /* 0x040fe20000000000 */
[----:B------:R1:W-:Y:S01]  /*5e990*/  REDG.E.OR.64.STRONG.GPU desc[UR4][R18.64], R30 ;  /* 0x0000001e1200798e */ /* 0x0003e2000f12e504 */
[----:B0-----:R-:W-:-:S03]  /*5e9a0*/  VIADD R2, R0, 0x5b8 ;  /* 0x000005b800027836 */ /* 0x001fc60000000000 */
[----:B------:R-:W-:Y:S01]  /*5e9b0*/  LOP3.LUT R33, R28, 0x3b, RZ, 0xc0, !PT ;  /* 0x0000003b1c217812 */ /* 0x000fe200078ec0ff */
[----:B------:R0:W-:Y:S01]  /*5e9c0*/  REDG.E.OR.64.STRONG.GPU desc[UR4][R18.64+0x8], R22 ;  /* 0x000008161200798e */ /* 0x0001e2000f12e504 */
[----:B---3--:R-:W-:Y:S02]  /*5e9d0*/  LOP3.LUT R7, R7, 0x1fffffff, RZ, 0xc0, !PT ;  /* 0x1fffffff07077812 */ /* 0x008fe400078ec0ff */
[----:B----4-:R-:W-:Y:S02]  /*5e9e0*/  LOP3.LUT R17, R17, 0x1fffffff, RZ, 0xc0, !PT ;  /* 0x1fffffff11117812 */ /* 0x010fe400078ec0ff */
[----:B-1----:R-:W-:Y:S02]  /*5e9f0*/  IADD3 R30, PT, PT, -R33, 0x40, RZ ;  /* 0x00000040211e7810 */ /* 0x002fe40007ffe1ff */
[----:B------:R-:W-:Y:S02]  /*5ea00*/  SHF.R.U32.HI R31, RZ, 0x6, R28 ;  /* 0x00000006ff1f7819 */ /* 0x000fe4000001161c */
[----:B0-----:R-:W-:-:S02]  /*5ea10*/  LOP3.LUT R23, R2, 0x38, RZ, 0xc0, !PT ;  /* 0x0000003802177812 */ /* 0x001fc400078ec0ff */
[CCC-:B------:R-:W-:Y:S02]  /*5ea20*/  SHF.L.U64.HI R29, R6.reuse, R33.reuse, R7.reuse ;  /* 0x00000021061d7219 */ /* 0x1c0fe40000010207 */
[----:B------:R-:W-:Y:S02]  /*5ea30*/  IADD3 R22, PT, PT, -R23, 0x40, RZ ;  /* 0x0000004017167810 */ /* 0x000fe40007ffe1ff */
[C---:B------:R-:W-:Y:S02]  /*5ea40*/  SHF.L.U32 R28, R6.reuse, R33, RZ ;  /* 0x00000021061c7219 */ /* 0x040fe400000006ff */
[-CC-:B------:R-:W-:Y:S02]  /*5ea50*/  SHF.R.U64 R6, R6, R30.reuse, R7.reuse ;  /* 0x0000001e06067219 */ /* 0x180fe40000001207 */
[----:B------:R-:W-:Y:S02]  /*5ea60*/  SHF.R.U32.HI R19, RZ, 0x6, R2 ;  /* 0x00000006ff137819 */ /* 0x000fe40000011602 */
[----:B------:R-:W-:Y:S01]  /*5ea70*/  SHF.R.U32.HI R7, RZ, R30, R7 ;  /* 0x0000001eff077219 */ /* 0x000fe20000011607 */
[----:B------:R-:W-:Y:S01]  /*5ea80*/  IMAD.WIDE.U32 R30, R31, 0x8, R8 ;  /* 0x000000081f1e7825 */ /* 0x000fe200078e0008 */
[----:B------:R-:W-:-:S02]  /*5ea90*/  SHF.L.U64.HI R3, R16, R23, R17 ;  /* 0x0000001710037219 */ /* 0x000fc40000010211 */
[C---:B------:R-:W-:Y:S02]  /*5eaa0*/  SHF.L.U32 R2, R16.reuse, R23, RZ ;  /* 0x0000001710027219 */ /* 0x040fe400000006ff */
[-C--:B------:R-:W-:Y:S01]  /*5eab0*/  SHF.R.U64 R16, R16, R22.reuse, R17 ;  /* 0x0000001610107219 */ /* 0x080fe20000001211 */
[----:B------:R-:W-:Y:S01]  /*5eac0*/  IMAD.WIDE.U32 R18, R19, 0x8, R8 ;  /* 0x0000000813127825 */ /* 0x000fe200078e0008 */
[----:B------:R-:W-:Y:S01]  /*5ead0*/  SHF.R.U32.HI R17, RZ, R22, R17 ;  /* 0x00000016ff117219 */ /* 0x000fe20000011611 */
[----:B------:R0:W-:Y:S02]  /*5eae0*/  REDG.E.OR.64.STRONG.GPU desc[UR4][R30.64], R28 ;  /* 0x0000001c1e00798e */ /* 0x0001e4000f12e504 */
[----:B------:R-:W-:Y:S02]  /*5eaf0*/  VIADD R22, R0, 0x5f5 ;  /* 0x000005f500167836 */ /* 0x000fe40000000000 */
[----:B------:R1:W-:Y:S04]  /*5eb00*/  REDG.E.OR.64.STRONG.GPU desc[UR4][R30.64+0x8], R6 ;  /* 0x000008061e00798e */ /* 0x0003e8000f12e504 */
[----:B------:R-:W-:Y:S04]  /*5eb10*/  REDG.E.OR.64.STRONG.GPU desc[UR4][R18.64], R2 ;  /* 0x000000021200798e */ /* 0x000fe8000f12e504 */
[----:B------:R3:W-:Y:S01]  /*5eb20*/  REDG.E.OR.64.STRONG.GPU desc[UR4][R18.64+0x8], R16 ;  /* 0x000008101200798e */ /* 0x0007e2000f12e504 */
[----:B0-----:R-:W-:-:S02]  /*5eb30*/  SHF.R.U32.HI R29, RZ, 0x6, R22 ;  /* 0x00000006ff1d7819 */ /* 0x001fc40000011616 */
[----:B-1----:R-:W-:Y:S01]  /*5eb40*/  LOP3.LUT R31, R22, 0x35, RZ, 0xc0, !PT ;  /* 0x00000035161f7812 */ /* 0x002fe200078ec0ff */
[----:B------:R-:W-:Y:S01]  /*5eb50*/  VIADD R30, R0, 0x632 ;  /* 0x00000632001e7836 */ /* 0x000fe20000000000 */
[----:B-----5:R-:W-:Y:S01]  /*5eb60*/  LOP3.LUT R7, R15, 0x1fffffff, RZ, 0xc0, !PT ;  /* 0x1fffffff0f077812 */ /* 0x020fe200078ec0ff */
[----:B------:R-:W-:Y:S01]  /*5eb70*/  IMAD.WIDE.U32 R28, R29, 0x8, R8 ;  /* 0x000000081d1c7825 */ /* 0x000fe200078e0008 */
[----:B------:R-:W-:Y:S02]  /*5eb80*/  IADD3 R6, PT, PT, -R31, 0x40, RZ ;  /* 0x000000401f067810 */ /* 0x000fe40007ffe1ff */
[-C--:B------:R-:W-:Y:S01]  /*5eb90*/  SHF.L.U64.HI R23, R14, R31.reuse, R7 ;  /* 0x0000001f0e177219 */ /* 0x080fe20000010207 */
[----:B---3--:R-:W-:Y:S01]  /*5eba0*/  VIADD R18, R0, 0x66f ;  /* 0x0000066f00127836 */ /* 0x008fe20000000000 */
[----:B------:R-:W-:Y:S02]  /*5ebb0*/  SHF.L.U32 R22, R14, R31, RZ ;  /* 0x0000001f0e167219 */ /* 0x000fe400000006ff */
[----:B------:R-:W-:-:S02]  /*5ebc0*/  LOP3.LUT R33, R30, 0x32, RZ, 0xc0, !PT ;  /* 0x000000321e217812 */ /* 0x000fc400078ec0ff */
[-CC-:B------:R-:W-:Y:S01]  /*5ebd0*/  SHF.R.U64 R14, R14, R6.reuse, R7.reuse ;  /* 0x000000060e0e7219 */ /* 0x180fe20000001207 */
[----:B------:R0:W-:Y:S01]  /*5ebe0*/  REDG.E.OR.64.STRONG.GPU desc[UR4][R28.64], R22 ;  /* 0x000000161c00798e */ /* 0x0001e2000f12e504 */
[----:B------:R-:W-:Y:S02]  /*5ebf0*/  SHF.R.U32.HI R15, RZ, R6, R7 ;  /* 0x00000006ff0f7219 */ /* 0x000fe40000011607 */
[----:B------:R-:W-:Y:S02]  /*5ec00*/  LOP3.LUT R19, R18, 0x2f, RZ, 0xc0, !PT ;  /* 0x0000002f12137812 */ /* 0x000fe400078ec0ff */
[----:B------:R-:W-:Y:S01]  /*5ec10*/  LOP3.LUT R7, R13, 0x1fffffff, RZ, 0xc0, !PT ;  /* 0x1fffffff0d077812 */ /* 0x000fe200078ec0ff */
[----:B------:R1:W-:Y:S01]  /*5ec20*/  REDG.E.OR.64.STRONG.GPU desc[UR4][R28.64+0x8], R14 ;  /* 0x0000080e1c00798e */ /* 0x0003e2000f12e504 */
[----:B------:R-:W-:Y:S02]  /*5ec30*/  IADD3 R6, PT, PT, -R33, 0x40, RZ ;  /* 0x0000004021067810 */ /* 0x000fe40007ffe1ff */
[----:B------:R-:W-:-:S02]  /*5ec40*/  SHF.R.U32.HI R31, RZ, 0x6, R30 ;  /* 0x00000006ff1f7819 */ /* 0x000fc4000001161e */
[CCC-:B------:R-:W-:Y:S02]  /*5ec50*/  SHF.L.U64.HI R3, R12.reuse, R33.reuse, R7.reuse ;  /* 0x000000210c037219 */ /* 0x1c0fe40000010207 */
[----:B0-----:R-:W-:Y:S02]  /*5ec60*/  LOP3.LUT R22, R11, 0x1fffffff, RZ, 0xc0, !PT ;  /* 0x1fffffff0b167812 */ /* 0x001fe400078ec0ff */
[----:B------:R-:W-:Y:S02]  /*5ec70*/  IADD3 R11, PT, PT, -R19, 0x40, RZ ;  /* 0x00000040130b7810 */ /* 0x000fe40007ffe1ff */
[C---:B------:R-:W-:Y:S02]  /*5ec80*/  SHF.L.U32 R2, R12.reuse, R33, RZ ;  /* 0x000000210c027219 */ /* 0x040fe400000006ff */
[-CC-:B------:R-:W-:Y:S02]  /*5ec90*/  SHF.R.U64 R12, R12, R6.reuse, R7.reuse ;  /* 0x000000060c0c7219 */ /* 0x180fe40000001207 */
[----:B------:R-:W-:Y:S01]  /*5eca0*/  SHF.R.U32.HI R13, RZ, R6, R7 ;  /* 0x00000006ff0d7219 */ /* 0x000fe20000011607 */
[----:B------:R-:W-:Y:S01]  /*5ecb0*/  IMAD.WIDE.U32 R16, R31, 0x8, R8 ;  /* 0x000000081f107825 */ /* 0x000fe200078e0008 */
[----:B------:R-:W-:-:S02]  /*5ecc0*/  SHF.R.U32.HI R7, RZ, 0x6, R18 ;  /* 0x00000006ff077819 */ /* 0x000fc40000011612 */
[CCC-:B-1----:R-:W-:Y:S02]  /*5ecd0*/  SHF.L.U64.HI R15, R10.reuse, R19.reuse, R22.reuse ;  /* 0x000000130a0f7219 */ /* 0x1c2fe40000010216 */
[C---:B------:R-:W-:Y:S01]  /*5ece0*/  SHF.L.U32 R14, R10.reuse, R19, RZ ;  /* 0x000000130a0e7219 */ /* 0x040fe200000006ff */
[----:B------:R0:W-:Y:S01]  /*5ecf0*/  REDG.E.OR.64.STRONG.GPU desc[UR4][R16.64], R2 ;  /* 0x000000021000798e */ /* 0x0001e2000f12e504 */
[-C--:B------:R-:W-:Y:S01]  /*5ed00*/  SHF.R.U64 R18, R10, R11.reuse, R22 ;  /* 0x0000000b0a127219 */ /* 0x080fe20000001216 */
[----:B------:R-:W-:Y:S02]  /*5ed10*/  VIADD R10, R0, 0x6ac ;  /* 0x000006ac000a7836 */ /* 0x000fe40000000000 */
[----:B------:R-:W-:Y:S01]  /*5ed20*/  IMAD.WIDE.U32 R6, R7, 0x8, R8 ;  /* 0x0000000807067825 */ /* 0x000fe200078e0008 */
[----:B------:R1:W-:Y:S01]  /*5ed30*/  REDG.E.OR.64.STRONG.GPU desc[UR4][R16.64+0x8], R12 ;  /* 0x0000080c1000798e */ /* 0x0003e2000f12e504 */
[----:B------:R-:W-:Y:S02]  /*5ed40*/  SHF.R.U32.HI R19, RZ, R11, R22 ;  /* 0x0000000bff137219 */ /* 0x000fe40000011616 */
[----:B------:R-:W-:Y:S01]  /*5ed50*/  SHF.R.U32.HI R11, RZ, 0x6, R10 ;  /* 0x00000006ff0b7819 */ /* 0x000fe2000001160a */
[----:B------:R3:W-:Y:S04]  /*5ed60*/  REDG.E.OR.64.STRONG.GPU desc[UR4][R6.64], R14 ;  /* 0x0000000e0600798e */ /* 0x0007e8000f12e504 */
[----:B------:R4:W-:Y:S01]  /*5ed70*/  REDG.E.OR.64.STRONG.GPU desc[UR4][R6.64+0x8], R18 ;  /* 0x000008120600798e */ /* 0x0009e2000f12e504 */
[----:B0-----:R-:W-:Y:S01]  /*5ed80*/  LOP3.LUT R3, R10, 0x2c, RZ, 0xc0, !PT ;  /* 0x0000002c0a037812 */ /* 0x001fe200078ec0ff */
[----:B------:R-:W-:Y:S01]  /*5ed90*/  VIADD R2, R0, 0x6e9 ;  /* 0x000006e900027836 */ /* 0x000fe20000000000 */
[----:B-1----:R-:W-:-:S02]  /*5eda0*/  LOP3.LUT R16, R5, 0x1fffffff, RZ, 0xc0, !PT ;  /* 0x1fffffff05107812 */ /* 0x002fc400078ec0ff */
[----:B------:R-:W-:Y:S02]  /*5edb0*/  IADD3 R5, PT, PT, -R3, 0x40, RZ ;  /* 0x0000004003057810 */ /* 0x000fe40007ffe1ff */
[CCC-:B------:R-:W-:Y:S02]  /*5edc0*/  SHF.L.U64.HI R13, R4.reuse, R3.reuse, R16.reuse ;  /* 0x00000003040d7219 */ /* 0x1c0fe40000010210 */
[----:B------:R-:W-:Y:S02]  /*5edd0*/  SHF.L.U32 R12, R4, R3, RZ ;  /* 0x00000003040c7219 */ /* 0x000fe400000006ff */
[----:B---3--:R-:W-:Y:S02]  /*5ede0*/  LOP3.LUT R15, R2, 0x29, RZ, 0xc0, !PT ;  /* 0x00000029020f7812 */ /* 0x008fe400078ec0ff */
[-CC-:B------:R-:W-:Y:S01]  /*5edf0*/  SHF.R.U64 R4, R4, R5.reuse, R16.reuse ;  /* 0x0000000504047219 */ /* 0x180fe20000001210 */
[----:B------:R-:W-:Y:S01]  /*5ee00*/  VIADD R14, R0, 0x726 ;  /* 0x00000726000e7836 */ /* 0x000fe20000000000 */
[----:B------:R-:W-:Y:S01]  /*5ee10*/  SHF.R.U32.HI R5, RZ, R5, R16 ;  /* 0x00000005ff057219 */ /* 0x000fe20000011610 */
[----:B------:R-:W-:Y:S01]  /*5ee20*/  IMAD.WIDE.U32 R10, R11, 0x8, R8 ;  /* 0x000000080b0a7825 */ /* 0x000fe200078e0008 */
[----:B------:R-:W-:-:S02]  /*5ee30*/  LOP3.LUT R16, R21, 0x1fffffff, RZ, 0xc0, !PT ;  /* 0x1fffffff15107812 */ /* 0x000fc400078ec0ff */
[----:B------:R-:W-:Y:S01]  /*5ee40*/  IADD3 R17, PT, PT, -R15, 0x40, RZ ;  /* 0x000000400f117810 */ /* 0x000fe20007ffe1ff */
[----:B------:R-:W-:Y:S01]  /*5ee50*/  VIADD R0, R0, 0x763 ;  /* 0x0000076300007836 */ /* 0x000fe20000000000 */
[CCC-:B----4-:R-:W-:Y:S01]  /*5ee60*/  SHF.L.U64.HI R7, R20.reuse, R15.reuse, R16.reuse ;  /* 0x0000000f14077219 */ /* 0x1d0fe20000010210 */
[----:B------:R0:W-:Y:S01]  /*5ee70*/  REDG.E.OR.64.STRONG.GPU desc[UR4][R10.64], R12 ;  /* 0x0000000c0a00798e */ /* 0x0001e2000f12e504 */
[C---:B------:R-:W-:Y:S02]  /*5ee80*/  SHF.L.U32 R6, R20.reuse, R15, RZ ;  /* 0x0000000f14067219 */ /* 0x040fe400000006ff */
[-CC-:B------:R-:W-:Y:S01]  /*5ee90*/  SHF.R.U64 R20, R20, R17.reuse, R16.reuse ;  /* 0x0000001114147219 */ /* 0x180fe20000001210 */
[----:B------:R1:W-:Y:S01]  /*5eea0*/  REDG.E.OR.64.STRONG.GPU desc[UR4][R10.64+0x8], R4 ;  /* 0x000008040a00798e */ /* 0x0003e2000f12e504 */
[----:B------:R-:W-:Y:S02]  /*5eeb0*/  SHF.R.U32.HI R21, RZ, R17, R16 ;  /* 0x00000011ff157219 */ /* 0x000fe40000011610 */
[----:B------:R-:W-:-:S02]  /*5eec0*/  LOP3.LUT R17, R0, 0x23, RZ, 0xc0, !PT ;  /* 0x0000002300117812 */ /* 0x000fc400078ec0ff */
[----:B------:R-:W-:Y:S02]  /*5eed0*/  SHF.R.U32.HI R3, RZ, 0x6, R2 ;  /* 0x00000006ff037819 */ /* 0x000fe40000011602 */
[----:B------:R-:W-:Y:S02]  /*5eee0*/  ISETP.NE.AND P0, PT, R17, 0x3, PT ;  /* 0x000000031100780c */ /* 0x000fe40003f05270 */
[----:B0-----:R-:W-:Y:S01]  /*5eef0*/  LOP3.LUT R13, R14, 0x26, RZ, 0xc0, !PT ;  /* 0x000000260e0d7812 */ /* 0x001fe200078ec0ff */
[----:B------:R-:W-:Y:S01]  /*5ef00*/  IMAD.WIDE.U32 R2, R3, 0x8, R8 ;  /* 0x0000000803027825 */ /* 0x000fe200078e0008 */
[----:B-1----:R-:W-:Y:S02]  /*5ef10*/  SHF.R.U32.HI R5, RZ, 0x6, R14 ;  /* 0x00000006ff057819 */ /* 0x002fe4000001160e */
[----:B------:R-:W-:Y:S02]  /*5ef20*/  IADD3 R15, PT, PT, -R13, 0x40, RZ ;  /* 0x000000400d0f7810 */ /* 0x000fe40007ffe1ff */
[----:B------:R0:W-:Y:S04]  /*5ef30*/  REDG.E.OR.64.STRONG.GPU desc[UR4][R2.64], R6 ;  /* 0x000000060200798e */ /* 0x0001e8000f12e504 */
[----:B------:R1:W-:Y:S01]  /*5ef40*/  REDG.E.OR.64.STRONG.GPU desc[UR4][R2.64+0x8], R20 ;  /* 0x000008140200798e */ /* 0x0003e2000f12e504 */
[----:B0-----:R-:W-:-:S02]  /*5ef50*/  SHF.R.U32.HI R7, RZ, 0x6, R0 ;  /* 0x00000006ff077819 */ /* 0x001fc40000011600 */
[----:B------:R-:W-:Y:S02]  /*5ef60*/  LOP3.LUT R0, R27, 0x1fffffff, RZ, 0xc0, !PT ;  /* 0x1fffffff1b007812 */ /* 0x000fe400078ec0ff */
[----:B--2---:R-:W-:Y:S02]  /*5ef70*/  LOP3.LUT R4, R25, 0x1fffffff, RZ, 0xc0, !PT ;  /* 0x1fffffff19047812 */ /* 0x004fe400078ec0ff */
[CC--:B------:R-:W-:Y:S02]  /*5ef80*/  SHF.L.U32 R10, R24.reuse, R13.reuse, RZ ;  /* 0x0000000d180a7219 */ /* 0x0c0fe400000006ff */
[C-C-:B------:R-:W-:Y:S02]  /*5ef90*/  SHF.L.U64.HI R11, R24.reuse, R13, R4.reuse ;  /* 0x0000000d180b7219 */ /* 0x140fe40000010204 */
[-CC-:B------:R-:W-:Y:S02]  /*5efa0*/  SHF.R.U64 R24, R24, R15.reuse, R4.reuse ;  /* 0x0000000f18187219 */ /* 0x180fe40000001204 */
[----:B------:R-:W-:Y:S01]  /*5efb0*/  SHF.R.U32.HI R25, RZ, R15, R4 ;  /* 0x0000000fff197219 */ /* 0x000fe20000011604 */
[----:B------:R-:W-:-:S05]  /*5efc0*/  IMAD.WIDE.U32 R4, R5, 0x8, R8 ;  /* 0x0000000805047825 */ /* 0x000fca00078e0008 */
[----:B------:R1:W-:Y:S04]  /*5efd0*/  REDG.E.OR.64.STRONG.GPU desc[UR4][R4.64], R10 ;  /* 0x0000000a0400798e */ /* 0x0003e8000f12e504 */
[----:B------:R1:W-:Y:S01]  /*5efe0*/  REDG.E.OR.64.STRONG.GPU desc[UR4][R4.64+0x8], R24 ;  /* 0x000008180400798e */ /* 0x0003e2000f12e504 */
[----:B------:R-:W-:Y:S05]  /*5eff0*/  @!P0 BRA `(.L_x_1561) ;  /* 0x0000000000248947 */ /* 0x000fea0003800000 */
[----:B-1----:R-:W-:Y:S01]  /*5f000*/  IADD3 R5, PT, PT, -R17, 0x40, RZ ;  /* 0x0000004011057810 */ /* 0x002fe20007ffe1ff */
        /* <DEDUP_REMOVED lines=8> */
.L_x_1561:
[C---:B-1----:R-:W-:Y:S01]  /*5f090*/  SHF.L.U64.HI R3, R26.reuse, 0x3, R0 ;  /* 0x000000031a037819 */ /* 0x042fe20000010200 */
[----:B------:R-:W-:Y:S02]  /*5f0a0*/  IMAD.SHL.U32 R2, R26, 0x8, RZ ;  /* 0x000000081a027824 */ /* 0x000fe400078e00ff */
[----:B------:R-:W-:-:S05]  /*5f0b0*/  IMAD.WIDE.U32 R8, R7, 0x8, R8 ;  /* 0x0000000807087825 */ /* 0x000fca00078e0008 */
[----:B------:R-:W-:Y:S01]  /*5f0c0*/  REDG.E.OR.64.STRONG.GPU desc[UR4][R8.64], R2 ;  /* 0x000000020800798e */ /* 0x000fe2000f12e504 */
[----:B------:R-:W-:Y:S05]  /*5f0d0*/  EXIT ;  /* 0x000000000000794d */ /* 0x000fea0003800000 */
.L_x_1550:
        /* <DEDUP_REMOVED lines=15> */
[----:B------:R-:W-:-:S03]  /*5f1d0*/  IMAD.SHL.U32 R25, R25, 0x20, RZ ;  /* 0x0000002019197824 */ /* 0x000fc600078e00ff */
[----:B------:R-:W5:Y:S01]  /*5f1e0*/  LDG.E.64.CONSTANT R26, desc[UR4][R2.64+0xa00] ;  /* 0x000a0004021a7981 */ /* 0x000f62000c1e9b00 */
[----:B------:R-:W-:-:S03]  /*5f1f0*/  IMAD.WIDE.U32 R8, R25, 0x8, R8 ;  /* 0x0000000819087825 */ /* 0x000fc600078e0008 */
[----:B------:R-:W5:Y:S04]  /*5f200*/  LDG.E.64.CONSTANT R24, desc[UR4][R2.64+0x900] ;  /* 0x0009000402187981 */ /* 0x000f68000c1e9b00 */
[----:B------:R-:W5:Y:S04]  /*5f210*/  LDG.E.64.CONSTANT R28, desc[UR4][R2.64+0x1f00] ;  /* 0x001f0004021c7981 */ /* 0x000f68000c1e9b00 */
[----:B--2---:R0:W-:Y:S04]  /*5f220*/  STG.E.64 desc[UR4][R8.64], R4 ;  /* 0x0000000408007986 */ /* 0x0041e8000c101b04 */
[----:B---3--:R1:W-:Y:S04]  /*5f230*/  STG.E.64 desc[UR4][R8.64+0x8], R6 ;  /* 0x0000080608007986 */ /* 0x0083e8000c101b04 */
[----:B----4-:R2:W-:Y:S04]  /*5f240*/  STG.E.64 desc[UR4][R8.64+0x10], R10 ;  /* 0x0000100a08007986 */ /* 0x0105e8000c101b04 */
[----:B-----5:R3:W-:Y:S04]  /*5f250*/  STG.E.64 desc[UR4][R8.64+0x18], R12 ;  /* 0x0000180c08007986 */ /* 0x0207e8000c101b04 */
[----:B------:R4:W-:Y:S04]  /*5f260*/  STG.E.64 desc[UR4][R8.64+0x20], R14 ;  /* 0x0000200e08007986 */ /* 0x0009e8000c101b04 */
[----:B------:R5:W-:Y:S04]  /*5f270*/  STG.E.64 desc[UR4][R8.64+0x28], R16 ;  /* 0x0000281008007986 */ /* 0x000be8000c101b04 */
[----:B------:R5:W-:Y:S04]  /*5f280*/  STG.E.64 desc[UR4][R8.64+0x30], R18 ;  /* 0x0000301208007986 */ /* 0x000be8000c101b04 */
[----:B------:R5:W-:Y:S04]  /*5f290*/  STG.E.64 desc[UR4][R8.64+0x38], R20 ;  /* 0x0000381408007986 */ /* 0x000be8000c101b04 */
[----:B------:R5:W-:Y:S04]  /*5f2a0*/  STG.E.64 desc[UR4][R8.64+0x40], R22 ;  /* 0x0000401608007986 */ /* 0x000be8000c101b04 */
[----:B0-----:R-:W5:Y:S04]  /*5f2b0*/  LDG.E.64.CONSTANT R4, desc[UR4][R2.64+0xb00] ;  /* 0x000b000402047981 */ /* 0x001f68000c1e9b00 */
[----:B-1----:R-:W5:Y:S04]  /*5f2c0*/  LDG.E.64.CONSTANT R6, desc[UR4][R2.64+0xc00] ;  /* 0x000c000402067981 */ /* 0x002f68000c1e9b00 */
[----:B--2---:R-:W2:Y:S04]  /*5f2d0*/  LDG.E.64.CONSTANT R10, desc[UR4][R2.64+0xd00] ;  /* 0x000d0004020a7981 */ /* 0x004ea8000c1e9b00 */
[----:B---3--:R-:W3:Y:S04]  /*5f2e0*/  LDG.E.64.CONSTANT R12, desc[UR4][R2.64+0xe00] ;  /* 0x000e0004020c7981 */ /* 0x008ee8000c1e9b00 */
[----:B----4-:R-:W4:Y:S04]  /*5f2f0*/  LDG.E.64.CONSTANT R14, desc[UR4][R2.64+0xf00] ;  /* 0x000f0004020e7981 */ /* 0x010f28000c1e9b00 */
[----:B-----5:R-:W5:Y:S04]  /*5f300*/  LDG.E.64.CONSTANT R16, desc[UR4][R2.64+0x1000] ;  /* 0x0010000402107981 */ /* 0x020f68000c1e9b00 */
[----:B------:R-:W5:Y:S04]  /*5f310*/  LDG.E.64.CONSTANT R18, desc[UR4][R2.64+0x1100] ;  /* 0x0011000402127981 */ /* 0x000f68000c1e9b00 */
[----:B------:R-:W5:Y:S04]  /*5f320*/  LDG.E.64.CONSTANT R20, desc[UR4][R2.64+0x1200] ;  /* 0x0012000402147981 */ /* 0x000f68000c1e9b00 */
[----:B------:R-:W5:Y:S04]  /*5f330*/  LDG.E.64.CONSTANT R22, desc[UR4][R2.64+0x1300] ;  /* 0x0013000402167981 */ /* 0x000f68000c1e9b00 */
[----:B------:R0:W-:Y:S04]  /*5f340*/  STG.E.64 desc[UR4][R8.64+0x48], R24 ;  /* 0x0000481808007986 */ /* 0x0001e8000c101b04 */
[----:B------:R1:W-:Y:S04]  /*5f350*/  STG.E.64 desc[UR4][R8.64+0x50], R26 ;  /* 0x0000501a08007986 */ /* 0x0003e8000c101b04 */
[----:B0-----:R-:W5:Y:S04]  /*5f360*/  LDG.E.64.CONSTANT R24, desc[UR4][R2.64+0x1400] ;  /* 0x0014000402187981 */ /* 0x001f68000c1e9b00 */
[----:B-1----:R-:W5:Y:S04]  /*5f370*/  LDG.E.64.CONSTANT R26, desc[UR4][R2.64+0x1500] ;  /* 0x00150004021a7981 */ /* 0x002f68000c1e9b00 */
[----:B------:R0:W-:Y:S04]  /*5f380*/  STG.E.64 desc[UR4][R8.64+0x58], R4 ;  /* 0x0000580408007986 */ /* 0x0001e8000c101b04 */
[----:B------:R1:W-:Y:S04]  /*5f390*/  STG.E.64 desc[UR4][R8.64+0x60], R6 ;  /* 0x0000600608007986 */ /* 0x0003e8000c101b04 */
[----:B--2---:R2:W-:Y:S04]  /*5f3a0*/  STG.E.64 desc[UR4][R8.64+0x68], R10 ;  /* 0x0000680a08007986 */ /* 0x0045e8000c101b04 */
[----:B---3--:R3:W-:Y:S04]  /*5f3b0*/  STG.E.64 desc[UR4][R8.64+0x70], R12 ;  /* 0x0000700c08007986 */ /* 0x0087e8000c101b04 */
[----:B----4-:R4:W-:Y:S04]  /*5f3c0*/  STG.E.64 desc[UR4][R8.64+0x78], R14 ;  /* 0x0000780e08007986 */ /* 0x0109e8000c101b04 */
[----:B-----5:R5:W-:Y:S04]  /*5f3d0*/  STG.E.64 desc[UR4][R8.64+0x80], R16 ;  /* 0x0000801008007986 */ /* 0x020be8000c101b04 */
        /* <DEDUP_REMOVED lines=12> */
[----:B------:R-:W-:Y:S04]  /*5f4a0*/  STG.E.64 desc[UR4][R8.64+0xa0], R24 ;  /* 0x0000a01808007986 */ /* 0x000fe8000c101b04 */
[----:B------:R-:W-:Y:S04]  /*5f4b0*/  STG.E.64 desc[UR4][R8.64+0xa8], R26 ;  /* 0x0000a81a08007986 */ /* 0x000fe8000c101b04 */
[----:B------:R-:W-:Y:S04]  /*5f4c0*/  STG.E.64 desc[UR4][R8.64+0xf8], R28 ;  /* 0x0000f81c08007986 */ /* 0x000fe8000c101b04 */
[----:B------:R-:W-:Y:S04]  /*5f4d0*/  STG.E.64 desc[UR4][R8.64+0xb0], R4 ;  /* 0x0000b00408007986 */ /* 0x000fe8000c101b04 */
[----:B------:R-:W-:Y:S04]  /*5f4e0*/  STG.E.64 desc[UR4][R8.64+0xb8], R6 ;  /* 0x0000b80608007986 */ /* 0x000fe8000c101b04 */
[----:B--2---:R-:W-:Y:S04]  /*5f4f0*/  STG.E.64 desc[UR4][R8.64+0xc0], R10 ;  /* 0x0000c00a08007986 */ /* 0x004fe8000c101b04 */
[----:B---3--:R-:W-:Y:S04]  /*5f500*/  STG.E.64 desc[UR4][R8.64+0xc8], R12 ;  /* 0x0000c80c08007986 */ /* 0x008fe8000c101b04 */
[----:B----4-:R-:W-:Y:S04]  /*5f510*/  STG.E.64 desc[UR4][R8.64+0xd0], R14 ;  /* 0x0000d00e08007986 */ /* 0x010fe8000c101b04 */
[----:B-----5:R-:W-:Y:S04]  /*5f520*/  STG.E.64 desc[UR4][R8.64+0xd8], R16 ;  /* 0x0000d81008007986 */ /* 0x020fe8000c101b04 */
[----:B------:R-:W-:Y:S04]  /*5f530*/  STG.E.64 desc[UR4][R8.64+0xe0], R18 ;  /* 0x0000e01208007986 */ /* 0x000fe8000c101b04 */
[----:B------:R-:W-:Y:S04]  /*5f540*/  STG.E.64 desc[UR4][R8.64+0xe8], R20 ;  /* 0x0000e81408007986 */ /* 0x000fe8000c101b04 */
[----:B------:R-:W-:Y:S01]  /*5f550*/  STG.E.64 desc[UR4][R8.64+0xf0], R22 ;  /* 0x0000f01608007986 */ /* 0x000fe2000c101b04 */
[----:B------:R-:W-:Y:S05]  /*5f560*/  EXIT ;  /* 0x000000000000794d */ /* 0x000fea0003800000 */
.L_x_1562:
        /* <DEDUP_REMOVED lines=13> */
.L_x_1564:
        /* <DEDUP_REMOVED lines=8> */
.L_x_1565:
[----:B------:R-:W-:Y:S05]  /*5f6c0*/  BSYNC.RECONVERGENT B0 ;  /* 0x0000000000007941 */ /* 0x000fea0003800200 */
.L_x_1563:
[----:B------:R-:W2:Y:S04]  /*5f6d0*/  LDG.E.64.CONSTANT R16, desc[UR4][R26.64+0x100] ;  /* 0x000100041a107981 */ /* 0x000ea8000c1e9b00 */
[----:B------:R-:W3:Y:S04]  /*5f6e0*/  LDG.E.64.CONSTANT R12, desc[UR4][R26.64+0x200] ;  /* 0x000200041a0c7981 */ /* 0x000ee8000c1e9b00 */
[----:B------:R-:W4:Y:S04]  /*5f6f0*/  LDG.E.64.CONSTANT R10, desc[UR4][R26.64+0x300] ;  /* 0x000300041a0a7981 */ /* 0x000f28000c1e9b00 */
[----:B-1----:R-:W5:Y:S04]  /*5f700*/  LDG.E.64.CONSTANT R6, desc[UR4][R26.64+0x400] ;  /* 0x000400041a067981 */ /* 0x002f68000c1e9b00 */
[----:B0-----:R-:W5:Y:S01]  /*5f710*/  LDG.E.64.CONSTANT R2, desc[UR4][R26.64+0x500] ;  /* 0x000500041a027981 */ /* 0x001f62000c1e9b00 */
[----:B------:R-:W-:-:S03]  /*5f720*/  VIADD R14, R0, 0x3f ;  /* 0x0000003f000e7836 */ /* 0x000fc60000000000 */
[----:B------:R-:W5:Y:S04]  /*5f730*/  LDG.E.64.CONSTANT R18, desc[UR4][R26.64+0x600] ;  /* 0x000600041a127981 */ /* 0x000f68000c1e9b00 */
[----:B------:R-:W5:Y:S01]  /*5f740*/  LDG.E.64.CONSTANT R4, desc[UR4][R26.64+0x700] ;  /* 0x000700041a047981 */ /* 0x000f62000c1e9b00 */
[----:B------:R-:W-:Y:S02]  /*5f750*/  LOP3.LUT R21, R14, 0x3f, RZ, 0xc0, !PT ;  /* 0x0000003f0e157812 */ /* 0x000fe400078ec0ff */
[----:B------:R-:W-:Y:S02]  /*5f760*/  SHF.R.U32.HI R15, RZ, 0x6, R14 ;  /* 0x00000006ff0f7819 */ /* 0x000fe4000001160e */
[----:B------:R-:W-:-:S03]  /*5f770*/  IADD3 R20, PT, PT, -R21, 0x40, RZ ;  /* 0x0000004015147810 */ /* 0x000fc60007ffe1ff */
[----:B------:R-:W-:Y:S01]  /*5f780*/  IMAD.WIDE.U32 R14, R15, 0x8, R8 ;  /* 0x000000080f0e7825 */ /* 0x000fe200078e0008 */
[----:B--2---:R-:W-:Y:S02]  /*5f790*/  LOP3.LUT R17, R17, 0x7fffffff, RZ, 0xc0, !PT ;  /* 0x7fffffff11117812 */ /* 0x004fe400078ec0ff */
[CC--:B------:R-:W-:Y:S02]  /*5f7a0*/  SHF.L.U32 R22, R16.reuse, R21.reuse, RZ ;  /* 0x0000001510167219 */ /* 0x0c0fe400000006ff */
[C-C-:B------:R-:W-:Y:S02]  /*5f7b0*/  SHF.L.U64.HI R23, R16.reuse, R21, R17.reuse ;  /* 0x0000001510177219 */ /* 0x140fe40000010211 */
[-CC-:B------:R-:W-:Y:S02]  /*5f7c0*/  SHF.R.U64 R24, R16, R20.reuse, R17.reuse ;  /* 0x0000001410187219 */ /* 0x180fe40000001211 */
[----:B------:R-:W-:Y:S01]  /*5f7d0*/  SHF.R.U32.HI R25, RZ, R20, R17 ;  /* 0x00000014ff197219 */ /* 0x000fe20000011611 */
[----:B------:R0:W-:Y:S01]  /*5f7e0*/  REDG.E.OR.64.STRONG.GPU desc[UR4][R14.64], R22 ;  /* 0x000000160e00798e */ /* 0x0001e2000f12e504 */
[----:B------:R-:W-:-:S03]  /*5f7f0*/  VIADD R20, R0, 0x7e ;  /* 0x0000007e00147836 */ /* 0x000fc60000000000 */
[----:B------:R-:W2:Y:S01]  /*5f800*/  LDG.E.64.CONSTANT R16, desc[UR4][R26.64+0x800] ;  /* 0x000800041a107981 */ /* 0x000ea2000c1e9b00 */
[----:B---3--:R-:W-:Y:S02]  /*5f810*/  LOP3.LUT R13, R13, 0x7fffffff, RZ, 0xc0, !PT ;  /* 0x7fffffff0d0d7812 */ /* 0x008fe400078ec0ff */
[----:B------:R-:W-:Y:S01]  /*5f820*/  LOP3.LUT R31, R20, 0x3e, RZ, 0xc0, !PT ;  /* 0x0000003e141f7812 */ /* 0x000fe200078ec0ff */
[----:B------:R1:W-:Y:S01]  /*5f830*/  REDG.E.OR.64.STRONG.GPU desc[UR4][R14.64+0x8], R24 ;  /* 0x000008180e00798e */ /* 0x0003e2000f12e504 */
[----:B------:R-:W-:Y:S02]  /*5f840*/  SHF.R.U32.HI R21, RZ, 0x6, R20 ;  /* 0x00000006ff157819 */ /* 0x000fe40000011614 */
[----:B------:R-:W-:Y:S02]  /*5f850*/  IADD3 R30, PT, PT, -R31, 0x40, RZ ;  /* 0x000000401f1e7810 */ /* 0x000fe40007ffe1ff */
[-C--:B------:R-:W-:Y:S01]  /*5f860*/  SHF.L.U64.HI R29, R12, R31.reuse, R13 ;  /* 0x0000001f0c1d7219 */ /* 0x080fe2000001020d */
[----:B0-----:R-:W-:Y:S01]  /*5f870*/  VIADD R22, R0, 0xbd ;  /* 0x000000bd00167836 */ /* 0x001fe20000000000 */
[C---:B------:R-:W-:Y:S01]  /*5f880*/  SHF.L.U32 R28, R12.reuse, R31, RZ ;  /* 0x0000001f0c1c7219 */ /* 0x040fe200000006ff */
[----:B------:R-:W-:Y:S01]  /*5f890*/  IMAD.WIDE.U32 R20, R21, 0x8, R8 ;  /* 0x0000000815147825 */ /* 0x000fe200078e0008 */
[----:B------:R-:W-:Y:S01]  /*5f8a0*/  SHF.R.U64 R12, R12, R30, R13 ;  /* 0x0000001e0c0c7219 */ /* 0x000fe2000000120d */
[----:B-1----:R-:W3:Y:S01]  /*5f8b0*/  LDG.E.64.CONSTANT R14, desc[UR4][R26.64+0x900] ;  /* 0x000900041a0e7981 */ /* 0x002ee2000c1e9b00 */
[----:B------:R-:W-:-:S02]  /*5f8c0*/  LOP3.LUT R31, R22, 0x3d, RZ, 0xc0, !PT ;  /* 0x0000003d161f7812 */ /* 0x000fc400078ec0ff */
[----:B------:R-:W-:Y:S01]  /*5f8d0*/  SHF.R.U32.HI R13, RZ, R30, R13 ;  /* 0x0000001eff0d7219 */ /* 0x000fe2000001160d */
[----:B------:R-:W-:Y:S01]  /*5f8e0*/  REDG.E.OR.64.STRONG.GPU desc[UR4][R20.64], R28 ;  /* 0x0000001c1400798e */ /* 0x000fe2000f12e504 */
[----:B----4-:R-:W-:Y:S02]  /*5f8f0*/  LOP3.LUT R11, R11, 0x7fffffff, RZ, 0xc0, !PT ;  /* 0x7fffffff0b0b7812 */ /* 0x010fe400078ec0ff */
[----:B------:R-:W-:Y:S01]  /*5f900*/  SHF.R.U32.HI R23, RZ, 0x6, R22 ;  /* 0x00000006ff177819 */ /* 0x000fe20000011616 */
[----:B------:R0:W-:Y:S01]  /*5f910*/  REDG.E.OR.64.STRONG.GPU desc[UR4][R20.64+0x8], R12 ;  /* 0x0000080c1400798e */ /* 0x0001e2000f12e504 */
[----:B------:R-:W-:Y:S02]  /*5f920*/  IADD3 R30, PT, PT, -R31, 0x40, RZ ;  /* 0x000000401f1e7810 */ /* 0x000fe40007ffe1ff */
[CC--:B------:R-:W-:Y:S01]  /*5f930*/  SHF.L.U64.HI R25, R10.reuse, R31.reuse, R11 ;  /* 0x0000001f0a197219 */ /* 0x0c0fe2000001020b */
[----:B------:R-:W-:Y:S01]  /*5f940*/  IMAD.WIDE.U32 R22, R23, 0x8, R8 ;  /* 0x0000000817167825 */ /* 0x000fe200078e0008 */
[----:B------:R-:W-:-:S02]  /*5f950*/  SHF.L.U32 R24, R10, R31, RZ ;  /* 0x0000001f0a187219 */ /* 0x000fc400000006ff */
[-CC-:B------:R-:W-:Y:S02]  /*5f960*/  SHF.R.U64 R10, R10, R30.reuse, R11.reuse ;  /* 0x0000001e0a0a7219 */ /* 0x180fe4000000120b */
[----:B------:R-:W-:Y:S01]  /*5f970*/  SHF.R.U32.HI R11, RZ, R30, R11 ;  /* 0x0000001eff0b7219 */ /* 0x000fe2000001160b */
[----:B------:R-:W-:Y:S04]  /*5f980*/  REDG.E.OR.64.STRONG.GPU desc[UR4][R22.64], R24 ;  /* 0x000000181600798e */ /* 0x000fe8000f12e504 */
[----:B0-----:R-:W4:Y:S01]  /*5f990*/  LDG.E.64.CONSTANT R12, desc[UR4][R26.64+0xa00] ;  /* 0x000a00041a0c7981 */ /* 0x001f22000c1e9b00 */
[----:B------:R-:W-:-:S03]  /*5f9a0*/  VIADD R20, R0, 0xfc ;  /* 0x000000fc00147836 */ /* 0x000fc60000000000 */
[----:B------:R0:W-:Y:S02]  /*5f9b0*/  REDG.E.OR.64.STRONG.GPU desc[UR4][R22.64+0x8], R10 ;  /* 0x0000080a1600798e */ /* 0x0001e4000f12e504 */
[----:B------:R-:W-:Y:S02]  /*5f9c0*/  LOP3.LUT R31, R20, 0x3c, RZ, 0xc0, !PT ;  /* 0x0000003c141f7812 */ /* 0x000fe400078ec0ff */
[----:B-----5:R-:W-:Y:S02]  /*5f9d0*/  LOP3.LUT R7, R7, 0x7fffffff, RZ, 0xc0, !PT ;  /* 0x7fffffff07077812 */ /* 0x020fe400078ec0ff */
[----:B------:R-:W-:Y:S01]  /*5f9e0*/  SHF.R.U32.HI R21, RZ, 0x6, R20 ;  /* 0x00000006ff157819 */ /* 0x000fe20000011614 */
[----:B0-----:R-:W5:Y:S01]  /*5f9f0*/  LDG.E.64.CONSTANT R10, desc[UR4][R26.64+0xb00] ;  /* 0x000b00041a0a7981 */ /* 0x001f62000c1e9b00 */
[----:B------:R-:W-:Y:S01]  /*5fa00*/  IADD3 R30, PT, PT, -R31, 0x40, RZ ;  /* 0x000000401f1e7810 */ /* 0x000fe20007ffe1ff */
[----:B------:R-:W-:Y:S01]  /*5fa10*/  VIADD R22, R0, 0x13b ;  /* 0x0000013b00167836 */ /* 0x000fe20000000000 */
[CC--:B------:R-:W-:Y:S01]  /*5fa20*/  SHF.L.U64.HI R29, R6.reuse, R31.reuse, R7 ;  /* 0x0000001f061d7219 */ /* 0x0c0fe20000010207 */
[----:B------:R-:W-:Y:S01]  /*5fa30*/  IMAD.WIDE.U32 R20, R21, 0x8, R8 ;  /* 0x0000000815147825 */ /* 0x000fe200078e0008 */
[----:B------:R-:W-:-:S02]  /*5fa40*/  SHF.L.U32 R28, R6, R31, RZ ;  /* 0x0000001f061c7219 */ /* 0x000fc400000006ff */
[-CC-:B------:R-:W-:Y:S02]  /*5fa50*/  SHF.R.U64 R6, R6, R30.reuse, R7.reuse ;  /* 0x0000001e06067219 */ /* 0x180fe40000001207 */
[----:B------:R-:W-:Y:S01]  /*5fa60*/  SHF.R.U32.HI R7, RZ, R30, R7 ;  /* 0x0000001eff077219 */ /* 0x000fe20000011607 */
[----:B------:R0:W-:Y:S01]  /*5fa70*/  REDG.E.OR.64.STRONG.GPU desc[UR4][R20.64], R28 ;  /* 0x0000001c1400798e */ /* 0x0001e2000f12e504 */
[----:B------:R-:W-:Y:S02]  /*5fa80*/  LOP3.LUT R25, R22, 0x3b, RZ, 0xc0, !PT ;  /* 0x0000003b16197812 */ /* 0x000fe400078ec0ff */
[----:B------:R-:W-:Y:S01]  /*5fa90*/  LOP3.LUT R3, R3, 0x7fffffff, RZ, 0xc0, !PT ;  /* 0x7fffffff03037812 */ /* 0x000fe200078ec0ff */
[----:B------:R1:W-:Y:S01]  /*5faa0*/  REDG.E.OR.64.STRONG.GPU desc[UR4][R20.64+0x8], R6 ;  /* 0x000008061400798e */ /* 0x0003e2000f12e504 */
[----:B------:R-:W-:Y:S02]  /*5fab0*/  IADD3 R24, PT, PT, -R25, 0x40, RZ ;  /* 0x0000004019187810 */ /* 0x000fe40007ffe1ff */
[----:B------:R-:W-:-:S02]  /*5fac0*/  SHF.L.U64.HI R31, R2, R25, R3 ;  /* 0x00000019021f7219 */ /* 0x000fc40000010203 */
[C---:B------:R-:W-:Y:S02]  /*5fad0*/  SHF.L.U32 R30, R2.reuse, R25, RZ ;  /* 0x00000019021e7219 */ /* 0x040fe400000006ff */
[-CC-:B0-----:R-:W-:Y:S01]  /*5fae0*/  SHF.R.U64 R28, R2, R24.reuse, R3.reuse ;  /* 0x00000018021c7219 */ /* 0x181fe20000001203 */
[----:B------:R-:W-:Y:S01]  /*5faf0*/  VIADD R2, R0, 0x17a ;  /* 0x0000017a00027836 */ /* 0x000fe20000000000 */
[----:B-1----:R-:W5:Y:S01]  /*5fb00*/  LDG.E.64.CONSTANT R6, desc[UR4][R26.64+0xc00] ;  /* 0x000c00041a067981 */ /* 0x002f62000c1e9b00 */
[----:B------:R-:W-:-:S03]  /*5fb10*/  SHF.R.U32.HI R29, RZ, R24, R3 ;  /* 0x00000018ff1d7219 */ /* 0x000fc60000011603 */
[----:B------:R-:W-:Y:S02]  /*5fb20*/  LOP3.LUT R35, R2, 0x3a, RZ, 0xc0, !PT ;  /* 0x0000003a02237812 */ /* 0x000fe400078ec0ff */
[----:B------:R-:W-:Y:S02]  /*5fb30*/  SHF.R.U32.HI R21, RZ, 0x6, R2 ;  /* 0x00000006ff157819 */ /* 0x000fe40000011602 */
[----:B------:R-:W5:Y:S01]  /*5fb40*/  LDG.E.64.CONSTANT R2, desc[UR4][R26.64+0xd00] ;  /* 0x000d00041a027981 */ /* 0x000f62000c1e9b00 */
[----:B------:R-:W-:-:S05]  /*5fb50*/  SHF.R.U32.HI R23, RZ, 0x6, R22 ;  /* 0x00000006ff177819 */ /* 0x000fca0000011616 */
[----:B------:R-:W-:-:S05]  /*5fb60*/  IMAD.WIDE.U32 R22, R23, 0x8, R8 ;  /* 0x0000000817167825 */ /* 0x000fca00078e0008 */
[----:B------:R0:W-:Y:S04]  /*5fb70*/  REDG.E.OR.64.STRONG.GPU desc[UR4][R22.64], R30 ;  /* 0x0000001e1600798e */ /* 0x0001e8000f12e504 */
[----:B------:R1:W-:Y:S01]  /*5fb80*/  REDG.E.OR.64.STRONG.GPU desc[UR4][R22.64+0x8], R28 ;  /* 0x0000081c1600798e */ /* 0x0003e2000f12e504 */
[----:B------:R-:W-:Y:S01]  /*5fb90*/  LOP3.LUT R25, R19, 0x7fffffff, RZ, 0xc0, !PT ;  /* 0x7fffffff13197812 */ /* 0x000fe200078ec0ff */
[----:B------:R-:W-:Y:S01]  /*5fba0*/  IMAD.WIDE.U32 R20, R21, 0x8, R8 ;  /* 0x0000000815147825 */ /* 0x000fe200078e0008 */
[CC--:B------:R-:W-:Y:S02]  /*5fbb0*/  SHF.L.U32 R32, R18.reuse, R35.reuse, RZ ;  /* 0x0000002312207219 */ /* 0x0c0fe400000006ff */
[----:B------:R-:W-:Y:S02]  /*5fbc0*/  SHF.L.U64.HI R33, R18, R35, R25 ;  /* 0x0000002312217219 */ /* 0x000fe40000010219 */
[----:B0-----:R-:W-:-:S03]  /*5fbd0*/  IADD3 R30, PT, PT, -R35, 0x40, RZ ;  /* 0x00000040231e7810 */ /* 0x001fc60007ffe1ff */
[----:B------:R-:W-:Y:S01]  /*5fbe0*/  REDG.E.OR.64.STRONG.GPU desc[UR4][R20.64], R32 ;  /* 0x000000201400798e */ /* 0x000fe2000f12e504 */
[----:B-1----:R-:W-:Y:S01]  /*5fbf0*/  VIADD R22, R0, 0x1b9 ;  /* 0x000001b900167836 */ /* 0x002fe20000000000 */
[----:B------:R-:W-:-:S04]  /*5fc00*/  SHF.R.U64 R24, R18, R30, R25 ;  /* 0x0000001e12187219 */ /* 0x000fc80000001219 */
[----:B------:R-:W-:Y:S01]  /*5fc10*/  LOP3.LUT R31, R22, 0x39, RZ, 0xc0, !PT ;  /* 0x00000039161f7812 */ /* 0x000fe200078ec0ff */
[----:B------:R-:W5:Y:S01]  /*5fc20*/  LDG.E.64.CONSTANT R18, desc[UR4][R26.64+0xe00] ;  /* 0x000e00041a127981 */ /* 0x000f62000c1e9b00 */
[----:B------:R-:W-:Y:S02]  /*5fc30*/  LOP3.LUT R5, R5, 0x7fffffff, RZ, 0xc0, !PT ;  /* 0x7fffffff05057812 */ /* 0x000fe400078ec0ff */
[----:B------:R-:W-:Y:S02]  /*5fc40*/  SHF.R.U32.HI R25, RZ, R30, R25 ;  /* 0x0000001eff197219 */ /* 0x000fe40000011619 */
[----:B------:R-:W-:Y:S02]  /*5fc50*/  IADD3 R28, PT, PT, -R31, 0x40, RZ ;  /* 0x000000401f1c7810 */ /* 0x000fe40007ffe1ff */
[----:B------:R-:W-:Y:S01]  /*5fc60*/  SHF.R.U32.HI R29, RZ, 0x6, R22 ;  /* 0x00000006ff1d7819 */ /* 0x000fe20000011616 */
[----:B------:R0:W-:Y:S01]  /*5fc70*/  REDG.E.OR.64.STRONG.GPU desc[UR4][R20.64+0x8], R24 ;  /* 0x000008181400798e */ /* 0x0001e2000f12e504 */
[----:B------:R-:W-:-:S02]  /*5fc80*/  SHF.L.U64.HI R23, R4, R31, R5 ;  /* 0x0000001f04177219 */ /* 0x000fc40000010205 */
[C---:B------:R-:W-:Y:S02]  /*5fc90*/  SHF.L.U32 R22, R4.reuse, R31, RZ ;  /* 0x0000001f04167219 */ /* 0x040fe400000006ff */
[-CC-:B------:R-:W-:Y:S02]  /*5fca0*/  SHF.R.U64 R4, R4, R28.reuse, R5.reuse ;  /* 0x0000001c04047219 */ /* 0x180fe40000001205 */
[----:B------:R-:W-:Y:S01]  /*5fcb0*/  SHF.R.U32.HI R5, RZ, R28, R5 ;  /* 0x0000001cff057219 */ /* 0x000fe20000011605 */
[----:B------:R-:W-:-:S05]  /*5fcc0*/  IMAD.WIDE.U32 R28, R29, 0x8, R8 ;  /* 0x000000081d1c7825 */ /* 0x000fca00078e0008 */
[----:B------:R1:W-:Y:S01]  /*5fcd0*/  REDG.E.OR.64.STRONG.GPU desc[UR4][R28.64], R22 ;  /* 0x000000161c00798e */ /* 0x0003e2000f12e504 */
[----:B0-----:R-:W-:-:S03]  /*5fce0*/  VIADD R20, R0, 0x1f8 ;  /* 0x000001f800147836 */ /* 0x001fc60000000000 */
[----:B------:R0:W-:Y:S02]  /*5fcf0*/  REDG.E.OR.64.STRONG.GPU desc[UR4][R28.64+0x8], R4 ;  /* 0x000008041c00798e */ /* 0x0001e4000f12e504 */
[----:B------:R-:W-:Y:S02]  /*5fd00*/  LOP3.LUT R31, R20, 0x38, RZ, 0xc0, !PT ;  /* 0x00000038141f7812 */ /* 0x000fe400078ec0ff */
[----:B------:R-:W-:Y:S02]  /*5fd10*/  SHF.R.U32.HI R25, RZ, 0x6, R20 ;  /* 0x00000006ff197819 */ /* 0x000fe40000011614 */
[----:B------:R-:W-:Y:S01]  /*5fd20*/  IADD3 R30, PT, PT, -R31, 0x40, RZ ;  /* 0x000000401f1e7810 */ /* 0x000fe20007ffe1ff */
[----:B-1----:R-:W-:Y:S02]  /*5fd30*/  VIADD R22, R0, 0x237 ;  /* 0x0000023700167836 */ /* 0x002fe40000000000 */
[----:B------:R-:W-:Y:S01]  /*5fd40*/  IMAD.WIDE.U32 R24, R25, 0x8, R8 ;  /* 0x0000000819187825 */ /* 0x000fe200078e0008 */
[----:B0-----:R-:W5:Y:S02]  /*5fd50*/  LDG.E.64.CONSTANT R4, desc[UR4][R26.64+0xf00] ;  /* 0x000f00041a047981 */ /* 0x001f64000c1e9b00 */
[----:B------:R-:W-:-:S05]  /*5fd60*/  SHF.R.U32.HI R29, RZ, 0x6, R22 ;  /* 0x00000006ff1d7819 */ /* 0x000fca0000011616 */
[----:B------:R-:W-:Y:S01]  /*5fd70*/  IMAD.WIDE.U32 R28, R29, 0x8, R8 ;  /* 0x000000081d1c7825 */ /* 0x000fe200078e0008 */
[----:B--2---:R-:W-:Y:S02]  /*5fd80*/  LOP3.LUT R17, R17, 0x7fffffff, RZ, 0xc0, !PT ;  /* 0x7fffffff11117812 */ /* 0x004fe400078ec0ff */
[CC--:B------:R-:W-:Y:S02]  /*5fd90*/  SHF.L.U32 R20, R16.reuse, R31.reuse, RZ ;  /* 0x0000001f10147219 */ /* 0x0c0fe400000006ff */
[--C-:B------:R-:W-:Y:S02]  /*5fda0*/  SHF.L.U64.HI R21, R16, R31, R17.reuse ;  /* 0x0000001f10157219 */ /* 0x100fe40000010211 */
[----:B------:R-:W-:Y:S02]  /*5fdb0*/  LOP3.LUT R31, R22, 0x37, RZ, 0xc0, !PT ;  /* 0x00000037161f7812 */ /* 0x000fe400078ec0ff */
[-CC-:B------:R-:W-:Y:S01]  /*5fdc0*/  SHF.R.U64 R16, R16, R30.reuse, R17.reuse ;  /* 0x0000001e10107219 */ /* 0x180fe20000001211 */
[----:B------:R0:W-:Y:S01]  /*5fdd0*/  REDG.E.OR.64.STRONG.GPU desc[UR4][R24.64], R20 ;  /* 0x000000141800798e */ /* 0x0001e2000f12e504 */
[----:B------:R-:W-:-:S02]  /*5fde0*/  SHF.R.U32.HI R17, RZ, R30, R17 ;  /* 0x0000001eff117219 */ /* 0x000fc40000011611 */
[----:B------:R-:W-:-:S03]  /*5fdf0*/  IADD3 R30, PT, PT, -R31, 0x40, RZ ;  /* 0x000000401f1e7810 */ /* 0x000fc60007ffe1ff */
[----:B------:R1:W-:Y:S01]  /*5fe00*/  REDG.E.OR.64.STRONG.GPU desc[UR4][R24.64+0x8], R16 ;  /* 0x000008101800798e */ /* 0x0003e2000f12e504 */
[----:B---3--:R-:W-:Y:S02]  /*5fe10*/  LOP3.LUT R15, R15, 0x7fffffff, RZ, 0xc0, !PT ;  /* 0x7fffffff0f0f7812 */ /* 0x008fe400078ec0ff */
[CC--:B------:R-:W-:Y:S02]  /*5fe20*/  SHF.L.U32 R22, R14.reuse, R31.reuse, RZ ;  /* 0x0000001f0e167219 */ /* 0x0c0fe400000006ff */
[C-C-:B------:R-:W-:Y:S02]  /*5fe30*/  SHF.L.U64.HI R23, R14.reuse, R31, R15.reuse ;  /* 0x0000001f0e177219 */ /* 0x140fe4000001020f */
[-CC-:B------:R-:W-:Y:S01]  /*5fe40*/  SHF.R.U64 R14, R14, R30.reuse, R15.reuse ;  /* 0x0000001e0e0e7219 */ /* 0x180fe2000000120f */
[----:B0-----:R-:W-:Y:S01]  /*5fe50*/  VIADD R20, R0, 0x276 ;  /* 0x0000027600147836 */ /* 0x001fe20000000000 */
[----:B------:R-:W-:Y:S01]  /*5fe60*/  SHF.R.U32.HI R15, RZ, R30, R15 ;  /* 0x0000001eff0f7219 */ /* 0x000fe2000001160f */
[----:B------:R-:W-:Y:S04]  /*5fe70*/  REDG.E.OR.64.STRONG.GPU desc[UR4][R28.64], R22 ;  /* 0x000000161c00798e */ /* 0x000fe8000f12e504 */
[----:B-1----:R-:W2:Y:S01]  /*5fe80*/  LDG.E.64.CONSTANT R16, desc[UR4][R26.64+0x1000] ;  /* 0x001000041a107981 */ /* 0x002ea2000c1e9b00 */
[----:B------:R-:W-:-:S03]  /*5fe90*/  LOP3.LUT R21, R20, 0x36, RZ, 0xc0, !PT ;  /* 0x0000003614157812 */ /* 0x000fc600078ec0ff */
[----:B------:R0:W-:Y:S01]  /*5fea0*/  REDG.E.OR.64.STRONG.GPU desc[UR4][R28.64+0x8], R14 ;  /* 0x0000080e1c00798e */ /* 0x0001e2000f12e504 */
[----:B------:R-:W-:Y:S02]  /*5feb0*/  SHF.R.U32.HI R33, RZ, 0x6, R20 ;  /* 0x00000006ff217819 */ /* 0x000fe40000011614 */
[----:B------:R-:W-:Y:S02]  /*5fec0*/  IADD3 R20, PT, PT, -R21, 0x40, RZ ;  /* 0x0000004015147810 */ /* 0x000fe40007ffe1ff */
[----:B----4-:R-:W-:Y:S02]  /*5fed0*/  LOP3.LUT R13, R13, 0x7fffffff, RZ, 0xc0, !PT ;  /* 0x7fffffff0d0d7812 */ /* 0x010fe400078ec0ff */
[-C--:B------:R-:W-:Y:S01]  /*5fee0*/  SHF.L.U32 R24, R12, R21.reuse, RZ ;  /* 0x000000150c187219 */ /* 0x080fe200000006ff */
[----:B0-----:R-:W-:Y:S01]  /*5fef0*/  VIADD R14, R0, 0x2b5 ;  /* 0x000002b5000e7836 */ /* 0x001fe20000000000 */
[----:B------:R-:W-:-:S04]  /*5ff00*/  SHF.L.U64.HI R25, R12, R21, R13 ;  /* 0x000000150c197219 */ /* 0x000fc8000001020d */
[----:B------:R-:W-:Y:S02]  /*5ff10*/  LOP3.LUT R15, R14, 0x35, RZ, 0xc0, !PT ;  /* 0x000000350e0f7812 */ /* 0x000fe400078ec0ff */
[-CC-:B------:R-:W-:Y:S02]  /*5ff20*/  SHF.R.U64 R30, R12, R20.reuse, R13.reuse ;  /* 0x000000140c1e7219 */ /* 0x180fe4000000120d */
[----:B------:R-:W-:Y:S02]  /*5ff30*/  SHF.R.U32.HI R31, RZ, R20, R13 ;  /* 0x00000014ff1f7219 */ /* 0x000fe4000001160d */
[----:B-----5:R-:W-:Y:S01]  /*5ff40*/  LOP3.LUT R11, R11, 0x7fffffff, RZ, 0xc0, !PT ;  /* 0x7fffffff0b0b7812 */ /* 0x020fe200078ec0ff */
[----:B------:R-:W3:Y:S01]  /*5ff50*/  LDG.E.64.CONSTANT R12, desc[UR4][R26.64+0x1100] ;  /* 0x001100041a0c7981 */ /* 0x000ee2000c1e9b00 */
[----:B------:R-:W-:Y:S02]  /*5ff60*/  SHF.R.U32.HI R21, RZ, 0x6, R14 ;  /* 0x00000006ff157819 */ /* 0x000fe4000001160e */
[----:B------:R-:W-:-:S02]  /*5ff70*/  IADD3 R14, PT, PT, -R15, 0x40, RZ ;  /* 0x000000400f0e7810 */ /* 0x000fc40007ffe1ff */
[CCC-:B------:R-:W-:Y:S02]  /*5ff80*/  SHF.L.U64.HI R29, R10.reuse, R15.reuse, R11.reuse ;  /* 0x0000000f0a1d7219 */ /* 0x1c0fe4000001020b */
[C---:B------:R-:W-:Y:S02]  /*5ff90*/  SHF.L.U32 R28, R10.reuse, R15, RZ ;  /* 0x0000000f0a1c7219 */ /* 0x040fe400000006ff */
[-CC-:B------:R-:W-:Y:S02]  /*5ffa0*/  SHF.R.U64 R10, R10, R14.reuse, R11.reuse ;  /* 0x0000000e0a0a7219 */ /* 0x180fe4000000120b */
[----:B------:R-:W-:Y:S02]  /*5ffb0*/  SHF.R.U32.HI R11, RZ, R14, R11 ;  /* 0x0000000eff0b7219 */ /* 0x000fe4000001160b */
[----:B------:R-:W4:Y:S01]  /*5ffc0*/  LDG.E.64.CONSTANT R14, desc[UR4][R26.64+0x1200] ;  /* 0x001200041a0e7981 */ /* 0x000f22000c1e9b00 */
[----:B------:R-:W-:-:S04]  /*5ffd0*/  IMAD.WIDE.U32 R32, R33, 0x8, R8 ;  /* 0x0000000821207825 */ /* 0x000fc800078e0008 */
[----:B------:R-:W-:Y:S01]  /*5ffe0*/  IMAD.WIDE.U32 R20, R21, 0x8, R8 ;  /* 0x0000000815147825 */ /* 0x000fe200078e0008 */
[----:B------:R-:W-:Y:S03]  /*5fff0*/  REDG.E.OR.64.STRONG.GPU desc[UR4][R32.64], R24 ;  /* 0x000000182000798e */ /* 0x000fe6000f12e504 */
[----:B------:R-:W-:Y:S01]  /*60000*/  VIADD R22, R0, 0x2f4 ;  /* 0x000002f400167836 */ /* 0x000fe20000000000 */
[----:B------:R0:W-:Y:S01]  /*60010*/  REDG.E.OR.64.STRONG.GPU desc[UR4][R32.64+0x8], R30 ;  /* 0x0000081e2000798e */ /* 0x0001e2000f12e504 */
[----:B------:R-:W-:-:S03]  /*60020*/  LOP3.LUT R7, R7, 0x7fffffff, RZ, 0xc0, !PT ;  /* 0x7fffffff07077812 */ /* 0x000fc600078ec0ff */
[----:B------:R-:W-:Y:S01]  /*60030*/  REDG.E.OR.64.STRONG.GPU desc[UR4][R20.64], R28 ;  /* 0x0000001c1400798e */ /* 0x000fe2000f12e504 */
[----:B------:R-:W-:-:S03]  /*60040*/  SHF.R.U32.HI R23, RZ, 0x6, R22 ;  /* 0x00000006ff177819 */ /* 0x000fc60000011616 */
[----:B------:R1:W-:Y:S01]  /*60050*/  REDG.E.OR.64.STRONG.GPU desc[UR4][R20.64+0x8], R10 ;  /* 0x0000080a1400798e */ /* 0x0003e2000f12e504 */
[----:B0-----:R-:W-:-:S04]  /*60060*/  LOP3.LUT R31, R22, 0x34, RZ, 0xc0, !PT ;  /* 0x00000034161f7812 */ /* 0x001fc800078ec0ff */
[----:B------:R-:W-:Y:S01]  /*60070*/  IADD3 R30, PT, PT, -R31, 0x40, RZ ;  /* 0x000000401f1e7810 */ /* 0x000fe20007ffe1ff */
[----:B-1----:R-:W-:Y:S01]  /*60080*/  VIADD R20, R0, 0x333 ;  /* 0x0000033300147836 */ /* 0x002fe20000000000 */
[----:B------:R-:W5:Y:S01]  /*60090*/  LDG.E.64.CONSTANT R10, desc[UR4][R26.64+0x1300] ;  /* 0x001300041a0a7981 */ /* 0x000f62000c1e9b00 */
[CC--:B------:R-:W-:Y:S02]  /*600a0*/  SHF.L.U64.HI R25, R6.reuse, R31.reuse, R7 ;  /* 0x0000001f06197219 */ /* 0x0c0fe40000010207 */
[----:B------:R-:W-:Y:S02]  /*600b0*/  SHF.L.U32 R24, R6, R31, RZ ;  /* 0x0000001f06187219 */ /* 0x000fe400000006ff */
[----:B------:R-:W-:Y:S01]  /*600c0*/  LOP3.LUT R31, R20, 0x33, RZ, 0xc0, !PT ;  /* 0x00000033141f7812 */ /* 0x000fe200078ec0ff */
[----:B------:R-:W-:Y:S01]  /*600d0*/  IMAD.WIDE.U32 R22, R23, 0x8, R8 ;  /* 0x0000000817167825 */ /* 0x000fe200078e0008 */
[-CC-:B------:R-:W-:Y:S02]  /*600e0*/  SHF.R.U64 R6, R6, R30.reuse, R7.reuse ;  /* 0x0000001e06067219 */ /* 0x180fe40000001207 */
[----:B------:R-:W-:-:S02]  /*600f0*/  SHF.R.U32.HI R7, RZ, R30, R7 ;  /* 0x0000001eff077219 */ /* 0x000fc40000011607 */
[----:B------:R-:W-:Y:S01]  /*60100*/  LOP3.LUT R3, R3, 0x7fffffff, RZ, 0xc0, !PT ;  /* 0x7fffffff03037812 */ /* 0x000fe200078ec0ff */
[----:B------:R0:W-:Y:S01]  /*60110*/  REDG.E.OR.64.STRONG.GPU desc[UR4][R22.64], R24 ;  /* 0x000000181600798e */ /* 0x0001e2000f12e504 */
[----:B------:R-:W-:Y:S02]  /*60120*/  IADD3 R30, PT, PT, -R31, 0x40, RZ ;  /* 0x000000401f1e7810 */ /* 0x000fe40007ffe1ff */
[CCC-:B------:R-:W-:Y:S01]  /*60130*/  SHF.L.U64.HI R29, R2.reuse, R31.reuse, R3.reuse ;  /* 0x0000001f021d7219 */ /* 0x1c0fe20000010203 */
[----:B------:R1:W-:Y:S01]  /*60140*/  REDG.E.OR.64.STRONG.GPU desc[UR4][R22.64+0x8], R6 ;  /* 0x000008061600798e */ /* 0x0003e2000f12e504 */
[C---:B------:R-:W-:Y:S02]  /*60150*/  SHF.L.U32 R28, R2.reuse, R31, RZ ;  /* 0x0000001f021c7219 */ /* 0x040fe400000006ff */
[-CC-:B0-----:R-:W-:Y:S01]  /*60160*/  SHF.R.U64 R24, R2, R30.reuse, R3.reuse ;  /* 0x0000001e02187219 */ /* 0x181fe20000001203 */
[----:B------:R-:W-:Y:S01]  /*60170*/  VIADD R2, R0, 0x372 ;  /* 0x0000037200027836 */ /* 0x000fe20000000000 */
[----:B------:R-:W-:Y:S01]  /*60180*/  SHF.R.U32.HI R25, RZ, R30, R3 ;  /* 0x0000001eff197219 */ /* 0x000fe20000011603 */
[----:B-1----:R-:W5:Y:S03]  /*60190*/  LDG.E.64.CONSTANT R6, desc[UR4][R26.64+0x1400] ;  /* 0x001400041a067981 */ /* 0x002f66000c1e9b00 */
[----:B------:R-:W-:-:S02]  /*601a0*/  LOP3.LUT R33, R2, 0x32, RZ, 0xc0, !PT ;  /* 0x0000003202217812 */ /* 0x000fc400078ec0ff */
[----:B------:R-:W-:Y:S02]  /*601b0*/  SHF.R.U32.HI R23, RZ, 0x6, R2 ;  /* 0x00000006ff177819 */ /* 0x000fe40000011602 */
[----:B------:R-:W5:Y:S01]  /*601c0*/  LDG.E.64.CONSTANT R2, desc[UR4][R26.64+0x1500] ;  /* 0x001500041a027981 */ /* 0x000f62000c1e9b00 */
[----:B------:R-:W-:-:S05]  /*601d0*/  SHF.R.U32.HI R21, RZ, 0x6, R20 ;  /* 0x00000006ff157819 */ /* 0x000fca0000011614 */
[----:B------:R-:W-:-:S05]  /*601e0*/  IMAD.WIDE.U32 R20, R21, 0x8, R8 ;  /* 0x0000000815147825 */ /* 0x000fca00078e0008 */
[----:B------:R-:W-:Y:S04]  /*601f0*/  REDG.E.OR.64.STRONG.GPU desc[UR4][R20.64], R28 ;  /* 0x0000001c1400798e */ /* 0x000fe8000f12e504 */
[----:B------:R0:W-:Y:S04]  /*60200*/  REDG.E.OR.64.STRONG.GPU desc[UR4][R20.64+0x8], R24 ;  /* 0x000008181400798e */ /* 0x0001e8000f12e504 */
[----:B0-----:R-:W5:Y:S01]  /*60210*/  LDG.E.64.CONSTANT R20, desc[UR4][R26.64+0x1600] ;  /* 0x001600041a147981 */ /* 0x001f62000c1e9b00 */
[----:B------:R-:W-:Y:S02]  /*60220*/  LOP3.LUT R19, R19, 0x7fffffff, RZ, 0xc0, !PT ;  /* 0x7fffffff13137812 */ /* 0x000fe400078ec0ff */
[----:B------:R-:W-:Y:S01]  /*60230*/  IADD3 R32, PT, PT, -R33, 0x40, RZ ;  /* 0x0000004021207810 */ /* 0x000fe20007ffe1ff */
[----:B------:R-:W-:Y:S01]  /*60240*/  IMAD.WIDE.U32 R22, R23, 0x8, R8 ;  /* 0x0000000817167825 */ /* 0x000fe200078e0008 */
[----:B------:R-:W-:-:S02]  /*60250*/  SHF.L.U64.HI R31, R18, R33, R19 ;  /* 0x00000021121f7219 */ /* 0x000fc40000010213 */
[C---:B------:R-:W-:Y:S02]  /*60260*/  SHF.L.U32 R30, R18.reuse, R33, RZ ;  /* 0x00000021121e7219 */ /* 0x040fe400000006ff */
[-CC-:B------:R-:W-:Y:S01]  /*60270*/  SHF.R.U64 R28, R18, R32.reuse, R19.reuse ;  /* 0x00000020121c7219 */ /* 0x180fe20000001213 */
[----:B------:R-:W-:Y:S01]  /*60280*/  VIADD R18, R0, 0x3b1 ;  /* 0x000003b100127836 */ /* 0x000fe20000000000 */
[----:B------:R-:W-:Y:S01]  /*60290*/  SHF.R.U32.HI R29, RZ, R32, R19 ;  /* 0x00000020ff1d7219 */ /* 0x000fe20000011613 */
[----:B------:R0:W-:Y:S01]  /*602a0*/  REDG.E.OR.64.STRONG.GPU desc[UR4][R22.64], R30 ;  /* 0x0000001e1600798e */ /* 0x0001e2000f12e504 */
[----:B------:R-:W-:Y:S02]  /*602b0*/  LOP3.LUT R5, R5, 0x7fffffff, RZ, 0xc0, !PT ;  /* 0x7fffffff05057812 */ /* 0x000fe400078ec0ff */
[----:B------:R-:W-:Y:S01]  /*602c0*/  LOP3.LUT R25, R18, 0x31, RZ, 0xc0, !PT ;  /* 0x0000003112197812 */ /* 0x000fe200078ec0ff */
[----:B------:R1:W-:Y:S03]  /*602d0*/  REDG.E.OR.64.STRONG.GPU desc[UR4][R22.64+0x8], R28 ;  /* 0x0000081c1600798e */ /* 0x0003e6000f12e504 */
[----:B------:R-:W-:-:S02]  /*602e0*/  IADD3 R24, PT, PT, -R25, 0x40, RZ ;  /* 0x0000004019187810 */ /* 0x000fc40007ffe1ff */
[-C--:B------:R-:W-:Y:S02]  /*602f0*/  SHF.L.U64.HI R19, R4, R25.reuse, R5 ;  /* 0x0000001904137219 */ /* 0x080fe40000010205 */
[----:B0-----:R-:W-:Y:S01]  /*60300*/  SHF.R.U32.HI R31, RZ, 0x6, R18 ;  /* 0x00000006ff1f7819 */ /* 0x001fe20000011612 */
[----:B-1----:R-:W-:Y:S01]  /*60310*/  VIADD R22, R0, 0x3f0 ;  /* 0x000003f000167836 */ /* 0x002fe20000000000 */
[----:B------:R-:W-:-:S04]  /*60320*/  SHF.L.U32 R18, R4, R25, RZ ;  /* 0x0000001904127219 */ /* 0x000fc800000006ff */
[----:B------:R-:W-:Y:S02]  /*60330*/  LOP3.LUT R25, R22, 0x30, RZ, 0xc0, !PT ;  /* 0x0000003016197812 */ /* 0x000fe400078ec0ff */
[----:B------:R-:W-:Y:S02]  /*60340*/  SHF.R.U32.HI R29, RZ, 0x6, R22 ;  /* 0x00000006ff1d7819 */ /* 0x000fe40000011616 */
[----:B------:R-:W-:Y:S01]  /*60350*/  IADD3 R32, PT, PT, -R25, 0x40, RZ ;  /* 0x0000004019207810 */ /* 0x000fe20007ffe1ff */
[----:B------:R-:W-:Y:S01]  /*60360*/  IMAD.WIDE.U32 R30, R31, 0x8, R8 ;  /* 0x000000081f1e7825 */ /* 0x000fe200078e0008 */
[-CC-:B------:R-:W-:Y:S02]  /*60370*/  SHF.R.U64 R4, R4, R24.reuse, R5.reuse ;  /* 0x0000001804047219 */ /* 0x180fe40000001205 */
[----:B------:R-:W-:Y:S01]  /*60380*/  SHF.R.U32.HI R5, RZ, R24, R5 ;  /* 0x00000018ff057219 */ /* 0x000fe20000011605 */
[----:B------:R-:W-:Y:S01]  /*60390*/  IMAD.WIDE.U32 R28, R29, 0x8, R8 ;  /* 0x000000081d1c7825 */ /* 0x000fe200078e0008 */
[----:B------:R-:W-:Y:S04]  /*603a0*/  REDG.E.OR.64.STRONG.GPU desc[UR4][R30.64], R18 ;  /* 0x000000121e00798e */ /* 0x000fe8000f12e504 */
[----:B------:R0:W-:Y:S04]  /*603b0*/  REDG.E.OR.64.STRONG.GPU desc[UR4][R30.64+0x8], R4 ;  /* 0x000008041e00798e */ /* 0x0001e8000f12e504 */
[----:B0-----:R-:W5:Y:S01]  /*603c0*/  LDG.E.64.CONSTANT R4, desc[UR4][R26.64+0x1700] ;  /* 0x001700041a047981 */ /* 0x001f62000c1e9b00 */
[----:B--2---:R-:W-:-:S02]  /*603d0*/  LOP3.LUT R17, R17, 0x7fffffff, RZ, 0xc0, !PT ;  /* 0x7fffffff11117812 */ /* 0x004fc400078ec0ff */
[CC--:B------:R-:W-:Y:S02]  /*603e0*/  SHF.L.U32 R22, R16.reuse, R25.reuse, RZ ;  /* 0x0000001910167219 */ /* 0x0c0fe400000006ff */
[C-C-:B------:R-:W-:Y:S02]  /*603f0*/  SHF.L.U64.HI R23, R16.reuse, R25, R17.reuse ;  /* 0x0000001910177219 */ /* 0x140fe40000010211 */
[----:B------:R-:W-:Y:S01]  /*60400*/  SHF.R.U64 R24, R16, R32, R17 ;  /* 0x0000002010187219 */ /* 0x000fe20000001211 */
[----:B------:R-:W-:Y:S02]  /*60410*/  VIADD R16, R0, 0x42f ;  /* 0x0000042f00107836 */ /* 0x000fe40000000000 */
[----:B------:R0:W-:Y:S03]  /*60420*/  REDG.E.OR.64.STRONG.GPU desc[UR4][R28.64], R22 ;  /* 0x000000161c00798e */ /* 0x0001e6000f12e504 */
[----:B------:R-:W-:-:S02]  /*60430*/  LOP3.LUT R19, R16, 0x2f, RZ, 0xc0, !PT ;  /* 0x0000002f10137812 */ /* 0x000fc400078ec0ff */
[----:B------:R-:W-:Y:S02]  /*60440*/  SHF.R.U32.HI R31, RZ, 0x6, R16 ;  /* 0x00000006ff1f7819 */ /* 0x000fe40000011610 */
[----:B------:R-:W-:Y:S02]  /*60450*/  IADD3 R30, PT, PT, -R19, 0x40, RZ ;  /* 0x00000040131e7810 */ /* 0x000fe40007ffe1ff */
[----:B------:R-:W-:Y:S01]  /*60460*/  SHF.R.U32.HI R25, RZ, R32, R17 ;  /* 0x00000020ff197219 */ /* 0x000fe20000011611 */
[----:B0-----:R-:W-:-:S04]  /*60470*/  VIADD R22, R0, 0x46e ;  /* 0x0000046e00167836 */ /* 0x001fc80000000000 */
[----:B------:R0:W-:Y:S01]  /*60480*/  REDG.E.OR.64.STRONG.GPU desc[UR4][R28.64+0x8], R24 ;  /* 0x000008181c00798e */ /* 0x0001e2000f12e504 */
[----:B---3--:R-:W-:Y:S02]  /*60490*/  LOP3.LUT R13, R13, 0x7fffffff, RZ, 0xc0, !PT ;  /* 0x7fffffff0d0d7812 */ /* 0x008fe400078ec0ff */
[----:B------:R-:W-:Y:S02]  /*604a0*/  LOP3.LUT R23, R22, 0x2e, RZ, 0xc0, !PT ;  /* 0x0000002e16177812 */ /* 0x000fe400078ec0ff */
[CCC-:B------:R-:W-:Y:S02]  /*604b0*/  SHF.L.U64.HI R17, R12.reuse, R19.reuse, R13.reuse ;  /* 0x000000130c117219 */ /* 0x1c0fe4000001020d */
[C---:B------:R-:W-:Y:S02]  /*604c0*/  SHF.L.U32 R16, R12.reuse, R19, RZ ;  /* 0x000000130c107219 */ /* 0x040fe400000006ff */
[-C--:B------:R-:W-:Y:S01]  /*604d0*/  SHF.R.U64 R12, R12, R30.reuse, R13 ;  /* 0x0000001e0c0c7219 */ /* 0x080fe2000000120d */
[----:B------:R-:W-:Y:S01]  /*604e0*/  IMAD.WIDE.U32 R18, R31, 0x8, R8 ;  /* 0x000000081f127825 */ /* 0x000fe200078e0008 */
[----:B------:R-:W-:-:S02]  /*604f0*/  SHF.R.U32.HI R13, RZ, R30, R13 ;  /* 0x0000001eff0d7219 */ /* 0x000fc4000001160d */
[----:B------:R-:W-:Y:S02]  /*60500*/  IADD3 R30, PT, PT, -R23, 0x40, RZ ;  /* 0x00000040171e7810 */ /* 0x000fe40007ffe1ff */
[----:B----4-:R-:W-:Y:S01]  /*60510*/  LOP3.LUT R15, R15, 0x7fffffff, RZ, 0xc0, !PT ;  /* 0x7fffffff0f0f7812 */ /* 0x010fe200078ec0ff */
[----:B------:R1:W-:Y:S01]  /*60520*/  REDG.E.OR.64.STRONG.GPU desc[UR4][R18.64], R16 ;  /* 0x000000101200798e */ /* 0x0003e2000f12e504 */
[CC--:B0-----:R-:W-:Y:S02]  /*60530*/  SHF.L.U32 R24, R14.reuse, R23.reuse, RZ ;  /* 0x000000170e187219 */ /* 0x0c1fe400000006ff */
[C-C-:B------:R-:W-:Y:S01]  /*60540*/  SHF.L.U64.HI R25, R14.reuse, R23, R15.reuse ;  /* 0x000000170e197219 */ /* 0x140fe2000001020f */
[----:B------:R0:W-:Y:S01]  /*60550*/  REDG.E.OR.64.STRONG.GPU desc[UR4][R18.64+0x8], R12 ;  /* 0x0000080c1200798e */ /* 0x0001e2000f12e504 */
[-CC-:B------:R-:W-:Y:S02]  /*60560*/  SHF.R.U64 R28, R14, R30.reuse, R15.reuse ;  /* 0x0000001e0e1c7219 */ /* 0x180fe4000000120f */
[----:B------:R-:W-:-:S02]  /*60570*/  SHF.R.U32.HI R29, RZ, R30, R15 ;  /* 0x0000001eff1d7219 */ /* 0x000fc4000001160f */
[----:B------:R-:W2:Y:S01]  /*60580*/  LDG.E.64.CONSTANT R14, desc[UR4][R26.64+0x1800] ;  /* 0x001800041a0e7981 */ /* 0x000ea2000c1e9b00 */
[----:B------:R-:W-:Y:S01]  /*60590*/  SHF.R.U32.HI R31, RZ, 0x6, R22 ;  /* 0x00000006ff1f7819 */ /* 0x000fe20000011616 */
[----:B-1----:R-:W-:-:S05]  /*605a0*/  VIADD R16, R0, 0x4ad ;  /* 0x000004ad00107836 */ /* 0x002fca0000000000 */
[----:B0-----:R-:W-:Y:S02]  /*605b0*/  LOP3.LUT R13, R16, 0x2d, RZ, 0xc0, !PT ;  /* 0x0000002d100d7812 */ /* 0x001fe400078ec0ff */
[----:B------:R-:W-:Y:S01]  /*605c0*/  SHF.R.U32.HI R23, RZ, 0x6, R16 ;  /* 0x00000006ff177819 */ /* 0x000fe20000011610 */
[----:B------:R-:W-:Y:S01]  /*605d0*/  IMAD.WIDE.U32 R30, R31, 0x8, R8 ;  /* 0x000000081f1e7825 */ /* 0x000fe200078e0008 */
[----:B------:R-:W-:-:S03]  /*605e0*/  IADD3 R32, PT, PT, -R13, 0x40, RZ ;  /* 0x000000400d207810 */ /* 0x000fc60007ffe1ff */
[----:B------:R-:W-:Y:S01]  /*605f0*/  IMAD.WIDE.U32 R22, R23, 0x8, R8 ;  /* 0x0000000817167825 */ /* 0x000fe200078e0008 */
[----:B------:R-:W-:Y:S01]  /*60600*/  REDG.E.OR.64.STRONG.GPU desc[UR4][R30.64], R24 ;  /* 0x000000181e00798e */ /* 0x000fe2000f12e504 */
[----:B-----5:R-:W-:-:S03]  /*60610*/  LOP3.LUT R11, R11, 0x7fffffff, RZ, 0xc0, !PT ;  /* 0x7fffffff0b0b7812 */ /* 0x020fc600078ec0ff */
[----:B------:R0:W-:Y:S01]  /*60620*/  REDG.E.OR.64.STRONG.GPU desc[UR4][R30.64+0x8], R28 ;  /* 0x0000081c1e00798e */ /* 0x0001e2000f12e504 */
[CC--:B------:R-:W-:Y:S02]  /*60630*/  SHF.L.U32 R16, R10.reuse, R13.reuse, RZ ;  /* 0x0000000d0a107219 */ /* 0x0c0fe400000006ff */
[C-C-:B------:R-:W-:Y:S02]  /*60640*/  SHF.L.U64.HI R17, R10.reuse, R13, R11.reuse ;  /* 0x0000000d0a117219 */ /* 0x140fe4000001020b */
[-CC-:B------:R-:W-:Y:S01]  /*60650*/  SHF.R.U64 R18, R10, R32.reuse, R11.reuse ;  /* 0x000000200a127219 */ /* 0x180fe2000000120b */
[----:B------:R-:W-:Y:S01]  /*60660*/  VIADD R10, R0, 0x4ec ;  /* 0x000004ec000a7836 */ /* 0x000fe20000000000 */
[----:B------:R-:W3:Y:S01]  /*60670*/  LDG.E.64.CONSTANT R12, desc[UR4][R26.64+0x1900] ;  /* 0x001900041a0c7981 */ /* 0x000ee2000c1e9b00 */
[----:B------:R-:W-:-:S03]  /*60680*/  SHF.R.U32.HI R19, RZ, R32, R11 ;  /* 0x00000020ff137219 */ /* 0x000fc6000001160b */
[----:B------:R1:W-:Y:S01]  /*60690*/  REDG.E.OR.64.STRONG.GPU desc[UR4][R22.64], R16 ;  /* 0x000000101600798e */ /* 0x0003e2000f12e504 */
[----:B0-----:R-:W-:-:S03]  /*606a0*/  LOP3.LUT R29, R10, 0x2c, RZ, 0xc0, !PT ;  /* 0x0000002c0a1d7812 */ /* 0x001fc600078ec0ff */
[----:B------:R0:W-:Y:S01]  /*606b0*/  REDG.E.OR.64.STRONG.GPU desc[UR4][R22.64+0x8], R18 ;  /* 0x000008121600798e */ /* 0x0001e2000f12e504 */
[----:B------:R-:W-:-:S03]  /*606c0*/  SHF.R.U32.HI R31, RZ, 0x6, R10 ;  /* 0x00000006ff1f7819 */ /* 0x000fc6000001160a */
[----:B------:R-:W4:Y:S01]  /*606d0*/  LDG.E.64.CONSTANT R10, desc[UR4][R26.64+0x1a00] ;  /* 0x001a00041a0a7981 */ /* 0x000f22000c1e9b00 */
[----:B-1----:R-:W-:-:S05]  /*606e0*/  VIADD R16, R0, 0x52b ;  /* 0x0000052b00107836 */ /* 0x002fca0000000000 */
[----:B------:R-:W-:Y:S02]  /*606f0*/  LOP3.LUT R17, R16, 0x2b, RZ, 0xc0, !PT ;  /* 0x0000002b10117812 */ /* 0x000fe400078ec0ff */
[----:B------:R-:W-:Y:S02]  /*60700*/  SHF.R.U32.HI R33, RZ, 0x6, R16 ;  /* 0x00000006ff217819 */ /* 0x000fe40000011610 */
[----:B------:R-:W-:Y:S02]  /*60710*/  LOP3.LUT R7, R7, 0x7fffffff, RZ, 0xc0, !PT ;  /* 0x7fffffff07077812 */ /* 0x000fe400078ec0ff */
[----:B------:R-:W-:Y:S02]  /*60720*/  LOP3.LUT R3, R3, 0x7fffffff, RZ, 0xc0, !PT ;  /* 0x7fffffff03037812 */ /* 0x000fe400078ec0ff */
[----:B------:R-:W-:Y:S02]  /*60730*/  IADD3 R16, PT, PT, -R17, 0x40, RZ ;  /* 0x0000004011107810 */ /* 0x000fe40007ffe1ff */
[----:B------:R-:W-:-:S02]  /*60740*/  IADD3 R32, PT, PT, -R29, 0x40, RZ ;  /* 0x000000401d207810 */ /* 0x000fc40007ffe1ff */
[CC--:B------:R-:W-:Y:S02]  /*60750*/  SHF.L.U64.HI R25, R6.reuse, R29.reuse, R7 ;  /* 0x0000001d06197219 */ /* 0x0c0fe40000010207 */
[----:B------:R-:W-:Y:S02]  /*60760*/  SHF.L.U32 R24, R6, R29, RZ ;  /* 0x0000001d06187219 */ /* 0x000fe400000006ff */
[CCC-:B0-----:R-:W-:Y:S02]  /*60770*/  SHF.L.U64.HI R19, R2.reuse, R17.reuse, R3.reuse ;  /* 0x0000001102137219 */ /* 0x1c1fe40000010203 */
[C---:B------:R-:W-:Y:S02]  /*60780*/  SHF.L.U32 R18, R2.reuse, R17, RZ ;  /* 0x0000001102127219 */ /* 0x040fe400000006ff */
[-CC-:B------:R-:W-:Y:S02]  /*60790*/  SHF.R.U64 R22, R2, R16.reuse, R3.reuse ;  /* 0x0000001002167219 */ /* 0x180fe40000001203 */
[----:B------:R-:W-:-:S02]  /*607a0*/  SHF.R.U32.HI R23, RZ, R16, R3 ;  /* 0x00000010ff177219 */ /* 0x000fc40000011603 */
[-CC-:B------:R-:W-:Y:S01]  /*607b0*/  SHF.R.U64 R28, R6, R32.reuse, R7.reuse ;  /* 0x00000020061c7219 */ /* 0x180fe20000001207 */
[----:B------:R-:W5:Y:S01]  /*607c0*/  LDG.E.64.CONSTANT R2, desc[UR4][R26.64+0x1c00] ;  /* 0x001c00041a027981 */ /* 0x000f62000c1e9b00 */
[----:B------:R-:W-:-:S03]  /*607d0*/  SHF.R.U32.HI R29, RZ, R32, R7 ;  /* 0x00000020ff1d7219 */ /* 0x000fc60000011607 */
[----:B------:R-:W5:Y:S01]  /*607e0*/  LDG.E.64.CONSTANT R6, desc[UR4][R26.64+0x1b00] ;  /* 0x001b00041a067981 */ /* 0x000f62000c1e9b00 */
[----:B------:R-:W-:-:S04]  /*607f0*/  IMAD.WIDE.U32 R30, R31, 0x8, R8 ;  /* 0x000000081f1e7825 */ /* 0x000fc800078e0008 */
[----:B------:R-:W-:Y:S01]  /*60800*/  IMAD.WIDE.U32 R32, R33, 0x8, R8 ;  /* 0x0000000821207825 */ /* 0x000fe200078e0008 */
[----:B------:R-:W-:Y:S04]  /*60810*/  REDG.E.OR.64.STRONG.GPU desc[UR4][R30.64], R24 ;  /* 0x000000181e00798e */ /* 0x000fe8000f12e504 */
[----:B------:R-:W-:Y:S04]  /*60820*/  REDG.E.OR.64.STRONG.GPU desc[UR4][R30.64+0x8], R28 ;  /* 0x0000081c1e00798e */ /* 0x000fe8000f12e504 */
[----:B------:R0:W-:Y:S04]  /*60830*/  REDG.E.OR.64.STRONG.GPU desc[UR4][R32.64], R18 ;  /* 0x000000122000798e */ /* 0x0001e8000f12e504 */
[----:B------:R1:W-:Y:S04]  /*60840*/  REDG.E.OR.64.STRONG.GPU desc[UR4][R32.64+0x8], R22 ;  /* 0x000008162000798e */ /* 0x0003e8000f12e504 */
[----:B0-----:R-:W5:Y:S04]  /*60850*/  LDG.E.64.CONSTANT R18, desc[UR4][R26.64+0x1d00] ;  /* 0x001d00041a127981 */ /* 0x001f68000c1e9b00 */
[----:B-1----:R-:W5:Y:S01]  /*60860*/  LDG.E.64.CONSTANT R22, desc[UR4][R26.64+0x1e00] ;  /* 0x001e00041a167981 */ /* 0x002f62000c1e9b00 */
[----:B------:R-:W-:Y:S01]  /*60870*/  VIADD R16, R0, 0x56a ;  /* 0x0000056a00107836 */ /* 0x000fe20000000000 */
[----:B------:R-:W-:-:S04]  /*60880*/  LOP3.LUT R21, R21, 0x7fffffff, RZ, 0xc0, !PT ;  /* 0x7fffffff15157812 */ /* 0x000fc800078ec0ff */
[----:B------:R-:W-:-:S04]  /*60890*/  LOP3.LUT R25, R16, 0x2a, RZ, 0xc0, !PT ;  /* 0x0000002a10197812 */ /* 0x000fc800078ec0ff */
[CCC-:B------:R-:W-:Y:S02]  /*608a0*/  SHF.L.U64.HI R31, R20.reuse, R25.reuse, R21.reuse ;  /* 0x00000019141f7219 */ /* 0x1c0fe40000010215 */
[C---:B------:R-:W-:Y:S02]  /*608b0*/  SHF.L.U32 R30, R20.reuse, R25, RZ ;  /* 0x00000019141e7219 */ /* 0x040fe400000006ff */
[----:B------:R-:W-:Y:S02]  /*608c0*/  IADD3 R28, PT, PT, -R25, 0x40, RZ ;  /* 0x00000040191c7810 */ /* 0x000fe40007ffe1ff */
[----:B------:R0:W5:Y:S01]  /*608d0*/  LDG.E.64.CONSTANT R24, desc[UR4][R26.64+0x1f00] ;  /* 0x001f00041a187981 */ /* 0x000162000c1e9b00 */
[----:B------:R-:W-:Y:S02]  /*608e0*/  SHF.R.U32.HI R17, RZ, 0x6, R16 ;  /* 0x00000006ff117819 */ /* 0x000fe40000011610 */
[-CC-:B------:R-:W-:Y:S02]  /*608f0*/  SHF.R.U64 R20, R20, R28.reuse, R21.reuse ;  /* 0x0000001c14147219 */ /* 0x180fe40000001215 */
[----:B------:R-:W-:Y:S01]  /*60900*/  SHF.R.U32.HI R21, RZ, R28, R21 ;  /* 0x0000001cff157219 */ /* 0x000fe20000011615 */
[----:B------:R-:W-:-:S04]  /*60910*/  IMAD.WIDE.U32 R16, R17, 0x8, R8 ;  /* 0x0000000811107825 */ /* 0x000fc800078e0008 */
[----:B------:R-:W-:Y:S01]  /*60920*/  VIADD R28, R0, 0x5a9 ;  /* 0x000005a9001c7836 */ /* 0x000fe20000000000 */
[----:B------:R1:W-:Y:S04]  /*60930*/  REDG.E.OR.64.STRONG.GPU desc[UR4][R16.64], R30 ;  /* 0x0000001e1000798e */ /* 0x0003e8000f12e504 */
[----:B------:R0:W-:Y:S01]  /*60940*/  REDG.E.OR.64.STRONG.GPU desc[UR4][R16.64+0x8], R20 ;  /* 0x000008141000798e */ /* 0x0001e2000f12e504 */
[----:B------:R-:W-:Y:S02]  /*60950*/  LOP3.LUT R33, R28, 0x29, RZ, 0xc0, !PT ;  /* 0x000000291c217812 */ /* 0x000fe400078ec0ff */
[----:B------:R-:W-:Y:S02]  /*60960*/  LOP3.LUT R5, R5, 0x7fffffff, RZ, 0xc0, !PT ;  /* 0x7fffffff05057812 */ /* 0x000fe400078ec0ff */
[----:B-1----:R-:W-:Y:S01]  /*60970*/  SHF.R.U32.HI R31, RZ, 0x6, R28 ;  /* 0x00000006ff1f7819 */ /* 0x002fe2000001161c */
[----:B0-----:R-:W-:Y:S01]  /*60980*/  VIADD R16, R0, 0x5e8 ;  /* 0x000005e800107836 */ /* 0x001fe20000000000 */
[----:B------:R-:W-:-:S03]  /*60990*/  IADD3 R30, PT, PT, -R33, 0x40, RZ ;  /* 0x00000040211e7810 */ /* 0x000fc60007ffe1ff */
[----:B------:R-:W-:Y:S01]  /*609a0*/  IMAD.WIDE.U32 R26, R31, 0x8, R8 ;  /* 0x000000081f1a7825 */ /* 0x000fe200078e0008 */
[-CC-:B------:R-:W-:Y:S02]  /*609b0*/  SHF.L.U64.HI R29, R4, R33.reuse, R5.reuse ;  /* 0x00000021041d7219 */ /* 0x180fe40000010205 */
[----:B------:R-:W-:Y:S02]  /*609c0*/  LOP3.LUT R31, R16, 0x28, RZ, 0xc0, !PT ;  /* 0x00000028101f7812 */ /* 0x000fe400078ec0ff */
[C---:B------:R-:W-:Y:S02]  /*609d0*/  SHF.L.U32 R28, R4.reuse, R33, RZ ;  /* 0x00000021041c7219 */ /* 0x040fe400000006ff */
[-CC-:B------:R-:W-:Y:S02]  /*609e0*/  SHF.R.U64 R4, R4, R30.reuse, R5.reuse ;  /* 0x0000001e04047219 */ /* 0x180fe40000001205 */
[----:B------:R-:W-:Y:S01]  /*609f0*/  SHF.R.U32.HI R5, RZ, R30, R5 ;  /* 0x0000001eff057219 */ /* 0x000fe20000011605 */
[----:B------:R0:W-:Y:S01]  /*60a00*/  REDG.E.OR.64.STRONG.GPU desc[UR4][R26.64], R28 ;  /* 0x0000001c1a00798e */ /* 0x0001e2000f12e504 */
[----:B------:R-:W-:-:S02]  /*60a10*/  SHF.R.U32.HI R21, RZ, 0x6, R16 ;  /* 0x00000006ff157819 */ /* 0x000fc40000011610 */
[----:B------:R-:W-:Y:S01]  /*60a20*/  IADD3 R30, PT, PT, -R31, 0x40, RZ ;  /* 0x000000401f1e7810 */ /* 0x000fe20007ffe1ff */
[----:B------:R1:W-:Y:S02]  /*60a30*/  REDG.E.OR.64.STRONG.GPU desc[UR4][R26.64+0x8], R4 ;  /* 0x000008041a00798e */ /* 0x0003e4000f12e504 */
[----:B------:R-:W-:-:S04]  /*60a40*/  IMAD.WIDE.U32 R20, R21, 0x8, R8 ;  /* 0x0000000815147825 */ /* 0x000fc800078e0008 */
[----:B0-----:R-:W-:-:S05]  /*60a50*/  VIADD R28, R0, 0x627 ;  /* 0x00000627001c7836 */ /* 0x001fca0000000000 */
[----:B------:R-:W-:Y:S02]  /*60a60*/  SHF.R.U32.HI R29, RZ, 0x6, R28 ;  /* 0x00000006ff1d7819 */ /* 0x000fe4000001161c */
[----:B--2---:R-:W-:Y:S02]  /*60a70*/  LOP3.LUT R15, R15, 0x7fffffff, RZ, 0xc0, !PT ;  /* 0x7fffffff0f0f7812 */ /* 0x004fe400078ec0ff */
[CC--:B------:R-:W-:Y:S02]  /*60a80*/  SHF.L.U32 R16, R14.reuse, R31.reuse, RZ ;  /* 0x0000001f0e107219 */ /* 0x0c0fe400000006ff */
[C-C-:B------:R-:W-:Y:S02]  /*60a90*/  SHF.L.U64.HI R17, R14.reuse, R31, R15.reuse ;  /* 0x0000001f0e117219 */ /* 0x140fe4000001020f */
[-CC-:B------:R-:W-:Y:S02]  /*60aa0*/  SHF.R.U64 R14, R14, R30.reuse, R15.reuse ;  /* 0x0000001e0e0e7219 */ /* 0x180fe4000000120f */
[----:B------:R-:W-:Y:S01]  /*60ab0*/  SHF.R.U32.HI R15, RZ, R30, R15 ;  /* 0x0000001eff0f7219 */ /* 0x000fe2000001160f */
[----:B------:R-:W-:Y:S01]  /*60ac0*/  VIADD R30, R0, 0x666 ;  /* 0x00000666001e7836 */ /* 0x000fe20000000000 */
[----:B------:R0:W-:Y:S01]  /*60ad0*/  REDG.E.OR.64.STRONG.GPU desc[UR4][R20.64], R16 ;  /* 0x000000101400798e */ /* 0x0001e2000f12e504 */
[----:B------:R-:W-:-:S03]  /*60ae0*/  LOP3.LUT R31, R28, 0x27, RZ, 0xc0, !PT ;  /* 0x000000271c1f7812 */ /* 0x000fc600078ec0ff */
[----:B------:R2:W-:Y:S01]  /*60af0*/  REDG.E.OR.64.STRONG.GPU desc[UR4][R20.64+0x8], R14 ;  /* 0x0000080e1400798e */ /* 0x0005e2000f12e504 */
[----:B-1----:R-:W-:Y:S02]  /*60b00*/  IADD3 R4, PT, PT, -R31, 0x40, RZ ;  /* 0x000000401f047810 */ /* 0x002fe40007ffe1ff */
[----:B0-----:R-:W-:Y:S01]  /*60b10*/  SHF.R.U32.HI R17, RZ, 0x6, R30 ;  /* 0x00000006ff117819 */ /* 0x001fe2000001161e */
[----:B------:R-:W-:-:S04]  /*60b20*/  IMAD.WIDE.U32 R28, R29, 0x8, R8 ;  /* 0x000000081d1c7825 */ /* 0x000fc800078e0008 */
[----:B--2---:R-:W-:Y:S01]  /*60b30*/  IMAD.WIDE.U32 R14, R17, 0x8, R8 ;  /* 0x00000008110e7825 */ /* 0x004fe200078e0008 */
[----:B---3--:R-:W-:-:S03]  /*60b40*/  LOP3.LUT R5, R13, 0x7fffffff, RZ, 0xc0, !PT ;  /* 0x7fffffff0d057812 */ /* 0x008fc600078ec0ff */
[----:B------:R-:W-:Y:S01]  /*60b50*/  VIADD R17, R0, 0x6a5 ;  /* 0x000006a500117836 */ /* 0x000fe20000000000 */
[CCC-:B------:R-:W-:Y:S02]  /*60b60*/  SHF.L.U64.HI R27, R12.reuse, R31.reuse, R5.reuse ;  /* 0x0000001f0c1b7219 */ /* 0x1c0fe40000010205 */
[----:B------:R-:W-:Y:S02]  /*60b70*/  SHF.L.U32 R26, R12, R31, RZ ;  /* 0x0000001f0c1a7219 */ /* 0x000fe400000006ff */
[----:B------:R-:W-:Y:S02]  /*60b80*/  LOP3.LUT R31, R30, 0x26, RZ, 0xc0, !PT ;  /* 0x000000261e1f7812 */ /* 0x000fe400078ec0ff */
[-CC-:B------:R-:W-:Y:S02]  /*60b90*/  SHF.R.U64 R12, R12, R4.reuse, R5.reuse ;  /* 0x000000040c0c7219 */ /* 0x180fe40000001205 */
[----:B----4-:R-:W-:Y:S01]  /*60ba0*/  LOP3.LUT R11, R11, 0x7fffffff, RZ, 0xc0, !PT ;  /* 0x7fffffff0b0b7812 */ /* 0x010fe200078ec0ff */
[----:B------:R-:W-:Y:S01]  /*60bb0*/  VIADD R20, R0, 0x6e4 ;  /* 0x000006e400147836 */ /* 0x000fe20000000000 */
[----:B------:R-:W-:Y:S01]  /*60bc0*/  SHF.R.U32.HI R13, RZ, R4, R5 ;  /* 0x00000004ff0d7219 */ /* 0x000fe20000011605 */
[----:B------:R0:W-:Y:S01]  /*60bd0*/  REDG.E.OR.64.STRONG.GPU desc[UR4][R28.64], R26 ;  /* 0x0000001a1c00798e */ /* 0x0001e2000f12e504 */
[----:B------:R-:W-:-:S02]  /*60be0*/  SHF.R.U32.HI R21, RZ, 0x6, R17 ;  /* 0x00000006ff157819 */ /* 0x000fc40000011611 */
[CC--:B------:R-:W-:Y:S01]  /*60bf0*/  SHF.L.U64.HI R5, R10.reuse, R31.reuse, R11 ;  /* 0x0000001f0a057219 */ /* 0x0c0fe2000001020b */
[----:B------:R1:W-:Y:S01]  /*60c00*/  REDG.E.OR.64.STRONG.GPU desc[UR4][R28.64+0x8], R12 ;  /* 0x0000080c1c00798e */ /* 0x0003e2000f12e504 */
[----:B------:R-:W-:Y:S02]  /*60c10*/  SHF.L.U32 R4, R10, R31, RZ ;  /* 0x0000001f0a047219 */ /* 0x000fe400000006ff */
[----:B------:R-:W-:-:S03]  /*60c20*/  IADD3 R16, PT, PT, -R31, 0x40, RZ ;  /* 0x000000401f107810 */ /* 0x000fc60007ffe1ff */
[----:B------:R2:W-:Y:S01]  /*60c30*/  REDG.E.OR.64.STRONG.GPU desc[UR4][R14.64], R4 ;  /* 0x000000040e00798e */ /* 0x0005e2000f12e504 */
[-CC-:B------:R-:W-:Y:S02]  /*60c40*/  SHF.R.U64 R10, R10, R16.reuse, R11.reuse ;  /* 0x000000100a0a7219 */ /* 0x180fe4000000120b */
[----:B------:R-:W-:Y:S02]  /*60c50*/  SHF.R.U32.HI R11, RZ, R16, R11 ;  /* 0x00000010ff0b7219 */ /* 0x000fe4000001160b */
[----:B0-----:R-:W-:Y:S01]  /*60c60*/  LOP3.LUT R27, R17, 0x25, RZ, 0xc0, !PT ;  /* 0x00000025111b7812 */ /* 0x001fe200078ec0ff */
[----:B-1----:R-:W-:Y:S01]  /*60c70*/  IMAD.WIDE.U32 R12, R21, 0x8, R8 ;  /* 0x00000008150c7825 */ /* 0x002fe200078e0008 */
[----:B------:R-:W-:Y:S01]  /*60c80*/  LOP3.LUT R21, R20, 0x24, RZ, 0xc0, !PT ;  /* 0x0000002414157812 */ /* 0x000fe200078ec0ff */
[----:B------:R0:W-:Y:S01]  /*60c90*/  REDG.E.OR.64.STRONG.GPU desc[UR4][R14.64+0x8], R10 ;  /* 0x0000080a0e00798e */ /* 0x0001e2000f12e504 */
[----:B--2---:R-:W-:Y:S02]  /*60ca0*/  SHF.R.U32.HI R5, RZ, 0x6, R20 ;  /* 0x00000006ff057819 */ /* 0x004fe40000011614 */
[----:B-----5:R-:W-:-:S02]  /*60cb0*/  LOP3.LUT R20, R3, 0x7fffffff, RZ, 0xc0, !PT ;  /* 0x7fffffff03147812 */ /* 0x020fc400078ec0ff */
[----:B------:R-:W-:Y:S02]  /*60cc0*/  IADD3 R3, PT, PT, -R21, 0x40, RZ ;  /* 0x0000004015037810 */ /* 0x000fe40007ffe1ff */
[----:B------:R-:W-:Y:S02]  /*60cd0*/  LOP3.LUT R26, R7, 0x7fffffff, RZ, 0xc0, !PT ;  /* 0x7fffffff071a7812 */ /* 0x000fe400078ec0ff */
[----:B------:R-:W-:Y:S02]  /*60ce0*/  IADD3 R7, PT, PT, -R27, 0x40, RZ ;  /* 0x000000401b077810 */ /* 0x000fe40007ffe1ff */
[CC--:B------:R-:W-:Y:S02]  /*60cf0*/  SHF.L.U64.HI R17, R6.reuse, R27.reuse, R26 ;  /* 0x0000001b06117219 */ /* 0x0c0fe4000001021a */
[----:B------:R-:W-:Y:S02]  /*60d00*/  SHF.L.U32 R16, R6, R27, RZ ;  /* 0x0000001b06107219 */ /* 0x000fe400000006ff */
[----:B0-----:R-:W-:-:S02]  /*60d10*/  SHF.L.U64.HI R11, R2, R21, R20 ;  /* 0x00000015020b7219 */ /* 0x001fc40000010214 */
[C---:B------:R-:W-:Y:S01]  /*60d20*/  SHF.L.U32 R10, R2.reuse, R21, RZ ;  /* 0x00000015020a7219 */ /* 0x040fe200000006ff */
[----:B------:R0:W-:Y:S01]  /*60d30*/  REDG.E.OR.64.STRONG.GPU desc[UR4][R12.64], R16 ;  /* 0x000000100c00798e */ /* 0x0001e2000f12e504 */
[----:B------:R-:W-:Y:S01]  /*60d40*/  SHF.R.U64 R14, R2, R3, R20 ;  /* 0x00000003020e7219 */ /* 0x000fe20000001214 */
[----:B------:R-:W-:Y:S01]  /*60d50*/  VIADD R2, R0, 0x723 ;  /* 0x0000072300027836 */ /* 0x000fe20000000000 */
[-CC-:B------:R-:W-:Y:S02]  /*60d60*/  SHF.R.U64 R6, R6, R7.reuse, R26.reuse ;  /* 0x0000000706067219 */ /* 0x180fe4000000121a */
[----:B------:R-:W-:Y:S01]  /*60d70*/  SHF.R.U32.HI R7, RZ, R7, R26 ;  /* 0x00000007ff077219 */ /* 0x000fe2000001161a */
[----:B------:R-:W-:-:S04]  /*60d80*/  IMAD.WIDE.U32 R4, R5, 0x8, R8 ;  /* 0x0000000805047825 */ /* 0x000fc800078e0008 */
[----:B------:R1:W-:Y:S01]  /*60d90*/  REDG.E.OR.64.STRONG.GPU desc[UR4][R12.64+0x8], R6 ;  /* 0x000008060c00798e */ /* 0x0003e2000f12e504 */
[----:B0-----:R-:W-:-:S03]  /*60da0*/  LOP3.LUT R17, R2, 0x23, RZ, 0xc0, !PT ;  /* 0x0000002302117812 */ /* 0x001fc600078ec0ff */
[----:B------:R-:W-:Y:S01]  /*60db0*/  REDG.E.OR.64.STRONG.GPU desc[UR4][R4.64], R10 ;  /* 0x0000000a0400798e */ /* 0x000fe2000f12e504 */
[----:B------:R-:W-:Y:S02]  /*60dc0*/  LOP3.LUT R16, R19, 0x7fffffff, RZ, 0xc0, !PT ;  /* 0x7fffffff13107812 */ /* 0x000fe400078ec0ff */
[----:B------:R-:W-:Y:S01]  /*60dd0*/  SHF.R.U32.HI R15, RZ, R3, R20 ;  /* 0x00000003ff0f7219 */ /* 0x000fe20000011614 */
[C---:B-1----:R-:W-:Y:S01]  /*60de0*/  VIADD R12, R0.reuse, 0x762 ;  /* 0x00000762000c7836 */ /* 0x042fe20000000000 */
[----:B------:R-:W-:Y:S01]  /*60df0*/  IADD3 R13, PT, PT, -R17, 0x40, RZ ;  /* 0x00000040110d7810 */ /* 0x000fe20007ffe1ff */
[----:B------:R-:W-:Y:S01]  /*60e00*/  VIADD R0, R0, 0x7a1 ;  /* 0x000007a100007836 */ /* 0x000fe20000000000 */
[CCC-:B------:R-:W-:Y:S01]  /*60e10*/  SHF.L.U64.HI R7, R18.reuse, R17.reuse, R16.reuse ;  /* 0x0000001112077219 */ /* 0x1c0fe20000010210 */
[----:B------:R0:W-:Y:S01]  /*60e20*/  REDG.E.OR.64.STRONG.GPU desc[UR4][R4.64+0x8], R14 ;  /* 0x0000080e0400798e */ /* 0x0001e2000f12e504 */
[C---:B------:R-:W-:Y:S02]  /*60e30*/  SHF.L.U32 R6, R18.reuse, R17, RZ ;  /* 0x0000001112067219 */ /* 0x040fe400000006ff */
[----:B------:R-:W-:-:S02]  /*60e40*/  SHF.R.U64 R18, R18, R13, R16 ;  /* 0x0000000d12127219 */ /* 0x000fc40000001210 */
[----:B------:R-:W-:Y:S02]  /*60e50*/  SHF.R.U32.HI R19, RZ, R13, R16 ;  /* 0x0000000dff137219 */ /* 0x000fe40000011610 */
[----:B------:R-:W-:Y:S02]  /*60e60*/  LOP3.LUT R17, R0, 0x21, RZ, 0xc0, !PT ;  /* 0x0000002100117812 */ /* 0x000fe400078ec0ff */
[----:B------:R-:W-:Y:S02]  /*60e70*/  LOP3.LUT R13, R12, 0x22, RZ, 0xc0, !PT ;  /* 0x000000220c0d7812 */ /* 0x000fe400078ec0ff */
[----:B------:R-:W-:Y:S02]  /*60e80*/  SHF.R.U32.HI R3, RZ, 0x6, R2 ;  /* 0x00000006ff037819 */ /* 0x000fe40000011602 */
[----:B------:R-:W-:Y:S02]  /*60e90*/  ISETP.NE.AND P0, PT, R17, 0x1, PT ;  /* 0x000000011100780c */ /* 0x000fe40003f05270 */
[----:B0-----:R-:W-:-:S02]  /*60ea0*/  LOP3.LUT R4, R23, 0x7fffffff, RZ, 0xc0, !PT ;  /* 0x7fffffff17047812 */ /* 0x001fc400078ec0ff */
[----:B------:R-:W-:Y:S02]  /*60eb0*/  SHF.R.U32.HI R5, RZ, 0x6, R12 ;  /* 0x00000006ff057819 */ /* 0x000fe4000001160c */
[----:B------:R-:W-:Y:S01]  /*60ec0*/  IADD3 R15, PT, PT, -R13, 0x40, RZ ;  /* 0x000000400d0f7810 */ /* 0x000fe20007ffe1ff */
[----:B------:R-:W-:Y:S01]  /*60ed0*/  IMAD.WIDE.U32 R2, R3, 0x8, R8 ;  /* 0x0000000803027825 */ /* 0x000fe200078e0008 */
[CCC-:B------:R-:W-:Y:S02]  /*60ee0*/  SHF.L.U64.HI R11, R22.reuse, R13.reuse, R4.reuse ;  /* 0x0000000d160b7219 */ /* 0x1c0fe40000010204 */
[C---:B------:R-:W-:Y:S02]  /*60ef0*/  SHF.L.U32 R10, R22.reuse, R13, RZ ;  /* 0x0000000d160a7219 */ /* 0x040fe400000006ff */
[-CC-:B------:R-:W-:Y:S01]  /*60f00*/  SHF.R.U64 R22, R22, R15.reuse, R4.reuse ;  /* 0x0000000f16167219 */ /* 0x180fe20000001204 */
[----:B------:R0:W-:Y:S01]  /*60f10*/  REDG.E.OR.64.STRONG.GPU desc[UR4][R2.64], R6 ;  /* 0x000000060200798e */ /* 0x0001e2000f12e504 */
[----:B------:R-:W-:Y:S01]  /*60f20*/  SHF.R.U32.HI R23, RZ, R15, R4 ;  /* 0x0000000fff177219 */ /* 0x000fe20000011604 */
[----:B------:R-:W-:-:S02]  /*60f30*/  IMAD.WIDE.U32 R4, R5, 0x8, R8 ;  /* 0x0000000805047825 */ /* 0x000fc400078e0008 */
[----:B------:R1:W-:Y:S04]  /*60f40*/  REDG.E.OR.64.STRONG.GPU desc[UR4][R2.64+0x8], R18 ;  /* 0x000008120200798e */ /* 0x0003e8000f12e504 */
[----:B------:R1:W-:Y:S04]  /*60f50*/  REDG.E.OR.64.STRONG.GPU desc[UR4][R4.64], R10 ;  /* 0x0000000a0400798e */ /* 0x0003e8000f12e504 */
[----:B------:R1:W-:Y:S01]  /*60f60*/  REDG.E.OR.64.STRONG.GPU desc[UR4][R4.64+0x8], R22 ;  /* 0x000008160400798e */ /* 0x0003e2000f12e504 */
[----:B0-----:R-:W-:Y:S02]  /*60f70*/  SHF.R.U32.HI R7, RZ, 0x6, R0 ;  /* 0x00000006ff077819 */ /* 0x001fe40000011600 */
[----:B------:R-:W-:Y:S01]  /*60f80*/  LOP3.LUT R0, R25, 0x7fffffff, RZ, 0xc0, !PT ;  /* 0x7fffffff19007812 */ /* 0x000fe200078ec0ff */
[----:B------:R-:W-:Y:S06]  /*60f90*/  @!P0 BRA `(.L_x_1566) ;  /* 0x0000000000248947 */ /* 0x000fec0003800000 */
        /* <DEDUP_REMOVED lines=9> */
.L_x_1566:
[C---:B-1----:R-:W-:Y:S01]  /*61030*/  SHF.L.U64.HI R3, R24.reuse, 0x1, R0 ;  /* 0x0000000118037819 */ /* 0x042fe20000010200 */
[----:B------:R-:W-:Y:S02]  /*61040*/  IMAD.SHL.U32 R2, R24, 0x2, RZ ;  /* 0x0000000218027824 */ /* 0x000fe400078e00ff */
[----:B------:R-:W-:-:S05]  /*61050*/  IMAD.WIDE.U32 R8, R7, 0x8, R8 ;  /* 0x0000000807087825 */ /* 0x000fca00078e0008 */
[----:B------:R-:W-:Y:S01]  /*61060*/  REDG.E.OR.64.STRONG.GPU desc[UR4][R8.64], R2 ;  /* 0x000000020800798e */ /* 0x000fe2000f12e504 */
[----:B------:R-:W-:Y:S05]  /*61070*/  EXIT ;  /* 0x000000000000794d */ /* 0x000fea0003800000 */
.L_x_1567:
[----:B------:R-:W-:-:S00]  /*61080*/  BRA `(.L_x_1567) ;  /* 0xfffffffc00fc7947 */ /* 0x000fc0000383ffff */
[----:B------:R-:W-:-:S00]  /*61090*/  NOP ;  /* 0x0000000000007918 */ /* 0x000fc00000000000 */
        /* <DEDUP_REMOVED lines=14> */
.L_x_1568:


//--------------------- .nv.shared.reserved.0     --------------------------
	.section	.nv.shared.reserved.0,"aw",@nobits
	.weak		__nv_reservedSMEM_offset_0_alias
	.size		__nv_reservedSMEM_offset_0_alias, 0, 64
	.other		__nv_reservedSMEM_offset_0_alias,@"STO_CUDA_RESERVED_SHARED STV_DEFAULT"
__nv_reservedSMEM_offset_0_alias:
	.zero		0
	.zero		64


//--------------------- .nv.constant0._Z14pack_global_64PKmPmh --------------------------
	.section	.nv.constant0._Z14pack_global_64PKmPmh,"a",@progbits
	.sectionflags	@""
	.align	4
.nv.constant0._Z14pack_global_64PKmPmh:
	.zero		913


//--------------------- SYMBOLS --------------------------

	.type		.nv.reservedSmem.offset0,@object
	.size		.nv.reservedSmem.offset0,0x4
